//
// Generated by NVIDIA NVVM Compiler
//
// Compiler Build ID: CL-36424714
// Cuda compilation tools, release 13.0, V13.0.88
// Based on NVVM 20.0.0
//

.version 9.0
.target sm_100
.address_size 64

	// .globl	_Z9direcIAux7FSS_ParPi
.extern .func  (.param .b32 func_retval0) vprintf
(
	.param .b64 vprintf_param_0,
	.param .b64 vprintf_param_1
)
;
.func  (.param .align 16 .b8 func_retval0[16]) __internal_trig_reduction_slowpathd
(
	.param .b64 __internal_trig_reduction_slowpathd_param_0
)
;
.global .align 4 .b8 precalc_xorwow_matrix[102400];
.global .align 4 .b8 precalc_xorwow_offset_matrix[102400];
.global .align 4 .b8 mrg32k3aM1[2304];
.global .align 4 .b8 mrg32k3aM2[2304];
.global .align 4 .b8 mrg32k3aM1SubSeq[2016];
.global .align 4 .b8 mrg32k3aM2SubSeq[2016];
.global .align 4 .b8 mrg32k3aM1Seq[2304];
.global .align 4 .b8 mrg32k3aM2Seq[2304];
.const .align 8 .b8 __cr_lgamma_table[72];
.global .align 1 .b8 $str[28] = {70, 85, 78, 67, 65, 79, 32, 69, 83, 67, 79, 76, 72, 73, 68, 65, 32, 78, 65, 79, 32, 86, 65, 76, 73, 68, 65};
.global .align 8 .b8 __cudart_i2opi_d[144] = {8, 93, 141, 31, 177, 95, 251, 107, 234, 146, 82, 138, 247, 57, 7, 61, 123, 241, 229, 235, 199, 186, 39, 117, 45, 234, 95, 158, 102, 63, 70, 79, 183, 9, 203, 39, 207, 126, 54, 109, 31, 109, 10, 90, 139, 17, 47, 239, 15, 152, 5, 222, 255, 151, 248, 31, 59, 40, 249, 189, 139, 95, 132, 156, 244, 57, 83, 131, 57, 214, 145, 57, 65, 126, 95, 180, 38, 112, 156, 233, 132, 68, 187, 46, 245, 53, 130, 232, 62, 167, 41, 177, 28, 235, 29, 254, 28, 146, 209, 9, 234, 46, 73, 6, 224, 210, 77, 66, 58, 110, 36, 183, 97, 197, 187, 222, 171, 99, 81, 254, 65, 144, 67, 60, 153, 149, 98, 219, 192, 221, 52, 245, 209, 87, 39, 252, 41, 21, 68, 78, 110, 131, 249, 162};
.global .align 16 .b8 __cudart_sin_cos_coeffs[128] = {70, 210, 176, 44, 241, 229, 90, 190, 146, 227, 172, 105, 227, 29, 199, 62, 161, 98, 219, 25, 160, 1, 42, 191, 24, 8, 17, 17, 17, 17, 129, 63, 84, 85, 85, 85, 85, 85, 197, 191, 0, 0, 0, 0, 0, 0, 0, 0, 0, 0, 0, 0, 0, 0, 0, 0, 100, 129, 253, 32, 131, 255, 168, 189, 40, 133, 239, 193, 167, 238, 33, 62, 217, 230, 6, 142, 79, 126, 146, 190, 233, 188, 221, 25, 160, 1, 250, 62, 71, 93, 193, 22, 108, 193, 86, 191, 81, 85, 85, 85, 85, 85, 165, 63, 0, 0, 0, 0, 0, 0, 224, 191, 0, 0, 0, 0, 0, 0, 240, 63};

.visible .entry _Z9direcIAux7FSS_ParPi(
	.param .align 8 .b8 _Z9direcIAux7FSS_ParPi_param_0[240],
	.param .u64 .ptr .align 1 _Z9direcIAux7FSS_ParPi_param_1
)
{
	.reg .pred 	%p<2>;
	.reg .b32 	%r<3>;
	.reg .b64 	%rd<16>;
	.reg .b64 	%fd<4>;

	ld.param.u64 	%rd5, [_Z9direcIAux7FSS_ParPi_param_1];
	cvta.to.global.u64 	%rd6, %rd5;
	mov.u32 	%r1, %tid.x;
	ld.param.u64 	%rd7, [_Z9direcIAux7FSS_ParPi_param_0+128];
	cvta.to.global.u64 	%rd1, %rd7;
	ld.param.u64 	%rd8, [_Z9direcIAux7FSS_ParPi_param_0+136];
	cvta.to.global.u64 	%rd9, %rd8;
	mul.wide.u32 	%rd10, %r1, 4;
	add.s64 	%rd11, %rd6, %rd10;
	ld.global.u32 	%r2, [%rd11];
	mul.wide.s32 	%rd12, %r2, 8;
	add.s64 	%rd13, %rd9, %rd12;
	ld.global.f64 	%fd1, [%rd13];
	ld.global.u64 	%rd15, [%rd1];
$L__BB0_1:
	mov.b64 	%fd2, %rd15;
	add.f64 	%fd3, %fd1, %fd2;
	mov.b64 	%rd14, %fd3;
	atom.relaxed.global.cas.b64 	%rd4, [%rd1], %rd15, %rd14;
	setp.ne.s64 	%p1, %rd15, %rd4;
	mov.u64 	%rd15, %rd4;
	@%p1 bra 	$L__BB0_1;
	ret;

}
	// .globl	_Z10direcIAux27FSS_ParPi
.visible .entry _Z10direcIAux27FSS_ParPi(
	.param .align 8 .b8 _Z10direcIAux27FSS_ParPi_param_0[240],
	.param .u64 .ptr .align 1 _Z10direcIAux27FSS_ParPi_param_1
)
{
	.reg .pred 	%p<2>;
	.reg .b32 	%r<4>;
	.reg .b64 	%rd<13>;
	.reg .b64 	%fd<4>;

	mov.b64 	%rd3, _Z10direcIAux27FSS_ParPi_param_0;
	ld.param.u64 	%rd2, [_Z10direcIAux27FSS_ParPi_param_1];
	mov.u64 	%rd1, %rd3;
	ld.param.u64 	%rd4, [_Z10direcIAux27FSS_ParPi_param_0+128];
	cvta.to.global.u64 	%rd5, %rd4;
	ld.global.f64 	%fd1, [%rd5];
	setp.eq.f64 	%p1, %fd1, 0d0000000000000000;
	@%p1 bra 	$L__BB1_2;
	cvta.to.global.u64 	%rd6, %rd2;
	mov.u32 	%r1, %tid.x;
	ld.param.u64 	%rd7, [%rd1+120];
	cvta.to.global.u64 	%rd8, %rd7;
	ld.global.u32 	%r2, [%rd6];
	mad.lo.s32 	%r3, %r2, 30, %r1;
	mul.wide.s32 	%rd9, %r3, 8;
	add.s64 	%rd10, %rd8, %rd9;
	ld.global.f64 	%fd2, [%rd10];
	div.rn.f64 	%fd3, %fd2, %fd1;
	mul.wide.u32 	%rd11, %r1, 8;
	add.s64 	%rd12, %rd8, %rd11;
	st.global.f64 	[%rd12], %fd3;
$L__BB1_2:
	ret;

}
	// .globl	_Z6direcI7FSS_ParPi
.visible .entry _Z6direcI7FSS_ParPi(
	.param .align 8 .b8 _Z6direcI7FSS_ParPi_param_0[240],
	.param .u64 .ptr .align 1 _Z6direcI7FSS_ParPi_param_1
)
{
	.reg .pred 	%p<5>;
	.reg .b32 	%r<21>;
	.reg .b64 	%rd<28>;
	.reg .b64 	%fd<7>;

	mov.b64 	%rd5, _Z6direcI7FSS_ParPi_param_0;
	ld.param.u64 	%rd6, [_Z6direcI7FSS_ParPi_param_1];
	mov.u64 	%rd1, %rd5;
	cvta.to.global.u64 	%rd2, %rd6;
	ld.param.u64 	%rd7, [_Z6direcI7FSS_ParPi_param_0+144];
	cvta.to.global.u64 	%rd8, %rd7;
	ld.global.u32 	%r20, [%rd8];
	mov.u32 	%r2, %tid.x;
	mov.u32 	%r3, %ctaid.x;
	ld.param.u64 	%rd9, [_Z6direcI7FSS_ParPi_param_0+136];
	cvta.to.global.u64 	%rd10, %rd9;
	mul.wide.u32 	%rd11, %r2, 4;
	add.s64 	%rd3, %rd2, %rd11;
	ld.global.u32 	%r8, [%rd3];
	mul.wide.s32 	%rd12, %r8, 8;
	add.s64 	%rd13, %rd10, %rd12;
	ld.global.f64 	%fd1, [%rd13];
	ld.param.u64 	%rd14, [_Z6direcI7FSS_ParPi_param_0+152];
	cvta.to.global.u64 	%rd15, %rd14;
	mad.lo.s32 	%r9, %r8, 30, %r3;
	mul.wide.s32 	%rd16, %r9, 8;
	add.s64 	%rd17, %rd15, %rd16;
	ld.global.f64 	%fd2, [%rd17];
	mul.f64 	%fd3, %fd1, %fd2;
	ld.param.u64 	%rd18, [_Z6direcI7FSS_ParPi_param_0+120];
	cvta.to.global.u64 	%rd19, %rd18;
	add.s64 	%rd20, %rd19, %rd16;
	st.global.f64 	[%rd20], %fd3;
	bar.sync 	0;
	setp.eq.s32 	%p1, %r20, 1;
	@%p1 bra 	$L__BB2_5;
	ld.param.u64 	%rd21, [%rd1+120];
	cvta.to.global.u64 	%rd4, %rd21;
$L__BB2_2:
	shr.u32 	%r10, %r20, 31;
	add.s32 	%r11, %r20, %r10;
	shr.s32 	%r5, %r11, 1;
	and.b32  	%r6, %r20, 1;
	setp.ge.s32 	%p2, %r2, %r5;
	@%p2 bra 	$L__BB2_4;
	add.s32 	%r12, %r5, %r2;
	add.s32 	%r13, %r12, %r6;
	mul.wide.s32 	%rd22, %r13, 4;
	add.s64 	%rd23, %rd2, %rd22;
	ld.global.u32 	%r14, [%rd23];
	mad.lo.s32 	%r15, %r14, 30, %r3;
	mul.wide.s32 	%rd24, %r15, 8;
	add.s64 	%rd25, %rd4, %rd24;
	ld.global.f64 	%fd4, [%rd25];
	ld.global.u32 	%r16, [%rd3];
	mad.lo.s32 	%r17, %r16, 30, %r3;
	mul.wide.s32 	%rd26, %r17, 8;
	add.s64 	%rd27, %rd4, %rd26;
	ld.global.f64 	%fd5, [%rd27];
	add.f64 	%fd6, %fd4, %fd5;
	st.global.f64 	[%rd27], %fd6;
$L__BB2_4:
	setp.eq.s32 	%p3, %r6, 0;
	shr.s32 	%r18, %r20, 1;
	add.s32 	%r19, %r5, 1;
	selp.b32 	%r20, %r18, %r19, %p3;
	bar.sync 	0;
	setp.ne.s32 	%p4, %r20, 1;
	@%p4 bra 	$L__BB2_2;
$L__BB2_5:
	ret;

}
	// .globl	_Z13baricentroAux7FSS_ParPi
.visible .entry _Z13baricentroAux7FSS_ParPi(
	.param .align 8 .b8 _Z13baricentroAux7FSS_ParPi_param_0[240],
	.param .u64 .ptr .align 1 _Z13baricentroAux7FSS_ParPi_param_1
)
{
	.reg .pred 	%p<2>;
	.reg .b32 	%r<3>;
	.reg .b64 	%rd<16>;
	.reg .b64 	%fd<4>;

	ld.param.u64 	%rd5, [_Z13baricentroAux7FSS_ParPi_param_1];
	cvta.to.global.u64 	%rd6, %rd5;
	mov.u32 	%r1, %tid.x;
	ld.param.u64 	%rd7, [_Z13baricentroAux7FSS_ParPi_param_0+184];
	cvta.to.global.u64 	%rd1, %rd7;
	ld.param.u64 	%rd8, [_Z13baricentroAux7FSS_ParPi_param_0+192];
	cvta.to.global.u64 	%rd9, %rd8;
	mul.wide.u32 	%rd10, %r1, 4;
	add.s64 	%rd11, %rd6, %rd10;
	ld.global.u32 	%r2, [%rd11];
	mul.wide.s32 	%rd12, %r2, 8;
	add.s64 	%rd13, %rd9, %rd12;
	ld.global.f64 	%fd1, [%rd13];
	ld.global.u64 	%rd15, [%rd1];
$L__BB3_1:
	mov.b64 	%fd2, %rd15;
	add.f64 	%fd3, %fd1, %fd2;
	mov.b64 	%rd14, %fd3;
	atom.relaxed.global.cas.b64 	%rd4, [%rd1], %rd15, %rd14;
	setp.ne.s64 	%p1, %rd15, %rd4;
	mov.u64 	%rd15, %rd4;
	@%p1 bra 	$L__BB3_1;
	ret;

}
	// .globl	_Z10baricentro7FSS_ParPi
.visible .entry _Z10baricentro7FSS_ParPi(
	.param .align 8 .b8 _Z10baricentro7FSS_ParPi_param_0[240],
	.param .u64 .ptr .align 1 _Z10baricentro7FSS_ParPi_param_1
)
{
	.reg .pred 	%p<5>;
	.reg .b32 	%r<22>;
	.reg .b64 	%rd<31>;
	.reg .b64 	%fd<7>;

	mov.b64 	%rd5, _Z10baricentro7FSS_ParPi_param_0;
	ld.param.u64 	%rd6, [_Z10baricentro7FSS_ParPi_param_1];
	mov.u64 	%rd1, %rd5;
	cvta.to.global.u64 	%rd2, %rd6;
	ld.param.u64 	%rd7, [_Z10baricentro7FSS_ParPi_param_0+144];
	cvta.to.global.u64 	%rd8, %rd7;
	ld.global.u32 	%r21, [%rd8];
	mov.u32 	%r2, %tid.x;
	mov.u32 	%r3, %ctaid.x;
	ld.param.u64 	%rd9, [_Z10baricentro7FSS_ParPi_param_0+200];
	cvta.to.global.u64 	%rd10, %rd9;
	mul.wide.u32 	%rd11, %r2, 4;
	add.s64 	%rd3, %rd2, %rd11;
	ld.global.u32 	%r8, [%rd3];
	mul.wide.s32 	%rd12, %r8, 8;
	add.s64 	%rd13, %rd10, %rd12;
	mov.b64 	%rd14, 0;
	st.global.u64 	[%rd13], %rd14;
	ld.param.u64 	%rd15, [_Z10baricentro7FSS_ParPi_param_0+192];
	cvta.to.global.u64 	%rd16, %rd15;
	ld.global.u32 	%r9, [%rd3];
	mul.wide.s32 	%rd17, %r9, 8;
	add.s64 	%rd18, %rd16, %rd17;
	ld.global.f64 	%fd1, [%rd18];
	ld.param.u64 	%rd19, [_Z10baricentro7FSS_ParPi_param_0+208];
	cvta.to.global.u64 	%rd20, %rd19;
	mad.lo.s32 	%r10, %r9, 30, %r3;
	mul.wide.s32 	%rd21, %r10, 8;
	add.s64 	%rd22, %rd20, %rd21;
	ld.global.f64 	%fd2, [%rd22];
	mul.f64 	%fd3, %fd1, %fd2;
	add.s64 	%rd23, %rd10, %rd21;
	st.global.f64 	[%rd23], %fd3;
	bar.sync 	0;
	setp.eq.s32 	%p1, %r21, 1;
	@%p1 bra 	$L__BB4_5;
	ld.param.u64 	%rd24, [%rd1+200];
	cvta.to.global.u64 	%rd4, %rd24;
$L__BB4_2:
	shr.u32 	%r11, %r21, 31;
	add.s32 	%r12, %r21, %r11;
	shr.s32 	%r5, %r12, 1;
	and.b32  	%r6, %r21, 1;
	setp.ge.s32 	%p2, %r2, %r5;
	@%p2 bra 	$L__BB4_4;
	add.s32 	%r13, %r5, %r2;
	add.s32 	%r14, %r13, %r6;
	mul.wide.s32 	%rd25, %r14, 4;
	add.s64 	%rd26, %rd2, %rd25;
	ld.global.u32 	%r15, [%rd26];
	mad.lo.s32 	%r16, %r15, 30, %r3;
	mul.wide.s32 	%rd27, %r16, 8;
	add.s64 	%rd28, %rd4, %rd27;
	ld.global.f64 	%fd4, [%rd28];
	ld.global.u32 	%r17, [%rd3];
	mad.lo.s32 	%r18, %r17, 30, %r3;
	mul.wide.s32 	%rd29, %r18, 8;
	add.s64 	%rd30, %rd4, %rd29;
	ld.global.f64 	%fd5, [%rd30];
	add.f64 	%fd6, %fd4, %fd5;
	st.global.f64 	[%rd30], %fd6;
$L__BB4_4:
	setp.eq.s32 	%p3, %r6, 0;
	shr.s32 	%r19, %r21, 1;
	add.s32 	%r20, %r5, 1;
	selp.b32 	%r21, %r19, %r20, %p3;
	bar.sync 	0;
	setp.ne.s32 	%p4, %r21, 1;
	@%p4 bra 	$L__BB4_2;
$L__BB4_5:
	ret;

}
	// .globl	_Z14baricentroAux27FSS_ParPi
.visible .entry _Z14baricentroAux27FSS_ParPi(
	.param .align 8 .b8 _Z14baricentroAux27FSS_ParPi_param_0[240],
	.param .u64 .ptr .align 1 _Z14baricentroAux27FSS_ParPi_param_1
)
{
	.reg .pred 	%p<2>;
	.reg .b32 	%r<4>;
	.reg .b64 	%rd<13>;
	.reg .b64 	%fd<4>;

	mov.b64 	%rd3, _Z14baricentroAux27FSS_ParPi_param_0;
	ld.param.u64 	%rd2, [_Z14baricentroAux27FSS_ParPi_param_1];
	mov.u64 	%rd1, %rd3;
	ld.param.u64 	%rd4, [_Z14baricentroAux27FSS_ParPi_param_0+184];
	cvta.to.global.u64 	%rd5, %rd4;
	ld.global.f64 	%fd1, [%rd5];
	setp.eq.f64 	%p1, %fd1, 0d0000000000000000;
	@%p1 bra 	$L__BB5_2;
	cvta.to.global.u64 	%rd6, %rd2;
	mov.u32 	%r1, %tid.x;
	ld.param.u64 	%rd7, [%rd1+200];
	cvta.to.global.u64 	%rd8, %rd7;
	ld.global.u32 	%r2, [%rd6];
	mad.lo.s32 	%r3, %r2, 30, %r1;
	mul.wide.s32 	%rd9, %r3, 8;
	add.s64 	%rd10, %rd8, %rd9;
	ld.global.f64 	%fd2, [%rd10];
	div.rn.f64 	%fd3, %fd2, %fd1;
	mul.wide.u32 	%rd11, %r1, 8;
	add.s64 	%rd12, %rd8, %rd11;
	st.global.f64 	[%rd12], %fd3;
$L__BB5_2:
	ret;

}
	// .globl	_Z9maiorPeso7FSS_ParPi
.visible .entry _Z9maiorPeso7FSS_ParPi(
	.param .align 8 .b8 _Z9maiorPeso7FSS_ParPi_param_0[240],
	.param .u64 .ptr .align 1 _Z9maiorPeso7FSS_ParPi_param_1
)
{
	.reg .pred 	%p<7>;
	.reg .b16 	%rs<3>;
	.reg .b32 	%r<18>;
	.reg .b64 	%rd<32>;
	.reg .b64 	%fd<7>;

	mov.b64 	%rd5, _Z9maiorPeso7FSS_ParPi_param_0;
	ld.param.u64 	%rd6, [_Z9maiorPeso7FSS_ParPi_param_1];
	mov.u64 	%rd1, %rd5;
	cvta.to.global.u64 	%rd2, %rd6;
	ld.param.u64 	%rd7, [_Z9maiorPeso7FSS_ParPi_param_0+144];
	cvta.to.global.u64 	%rd8, %rd7;
	ld.global.u32 	%r17, [%rd8];
	mov.u32 	%r2, %tid.x;
	mul.wide.u32 	%rd9, %r2, 4;
	add.s64 	%rd3, %rd2, %rd9;
	ld.global.u32 	%r3, [%rd3];
	ld.param.u64 	%rd10, [_Z9maiorPeso7FSS_ParPi_param_0+224];
	cvta.to.global.u64 	%rd11, %rd10;
	ld.global.f64 	%fd1, [%rd11];
	ld.param.u64 	%rd12, [_Z9maiorPeso7FSS_ParPi_param_0+192];
	cvta.to.global.u64 	%rd13, %rd12;
	mul.wide.s32 	%rd14, %r3, 8;
	add.s64 	%rd15, %rd13, %rd14;
	ld.global.f64 	%fd2, [%rd15];
	add.s64 	%rd16, %rd11, %rd14;
	st.global.f64 	[%rd16], %fd2;
	bar.sync 	0;
	setp.eq.s32 	%p1, %r17, 1;
	@%p1 bra 	$L__BB6_5;
	ld.param.u64 	%rd17, [%rd1+224];
	cvta.to.global.u64 	%rd4, %rd17;
$L__BB6_2:
	shr.u32 	%r8, %r17, 31;
	add.s32 	%r9, %r17, %r8;
	shr.s32 	%r5, %r9, 1;
	and.b32  	%r6, %r17, 1;
	setp.ge.s32 	%p2, %r2, %r5;
	@%p2 bra 	$L__BB6_4;
	add.s32 	%r10, %r5, %r2;
	add.s32 	%r11, %r10, %r6;
	mul.wide.s32 	%rd18, %r11, 4;
	add.s64 	%rd19, %rd2, %rd18;
	ld.global.u32 	%r12, [%rd19];
	mul.wide.s32 	%rd20, %r12, 8;
	add.s64 	%rd21, %rd4, %rd20;
	ld.global.f64 	%fd3, [%rd21];
	ld.global.u32 	%r13, [%rd3];
	mul.wide.s32 	%rd22, %r13, 8;
	add.s64 	%rd23, %rd4, %rd22;
	ld.global.f64 	%fd4, [%rd23];
	add.f64 	%fd5, %fd3, %fd4;
	st.global.f64 	[%rd23], %fd5;
$L__BB6_4:
	setp.eq.s32 	%p3, %r6, 0;
	shr.s32 	%r14, %r17, 1;
	add.s32 	%r15, %r5, 1;
	selp.b32 	%r17, %r14, %r15, %p3;
	bar.sync 	0;
	setp.ne.s32 	%p4, %r17, 1;
	@%p4 bra 	$L__BB6_2;
$L__BB6_5:
	bar.sync 	0;
	setp.ne.s32 	%p5, %r2, 0;
	@%p5 bra 	$L__BB6_9;
	ld.param.u64 	%rd24, [%rd1+224];
	cvta.to.global.u64 	%rd25, %rd24;
	ld.global.u32 	%r16, [%rd2];
	mul.wide.s32 	%rd26, %r16, 8;
	add.s64 	%rd27, %rd25, %rd26;
	ld.global.f64 	%fd6, [%rd27];
	st.global.f64 	[%rd25], %fd6;
	setp.leu.f64 	%p6, %fd6, %fd1;
	@%p6 bra 	$L__BB6_8;
	ld.param.u64 	%rd30, [%rd1+216];
	cvta.to.global.u64 	%rd31, %rd30;
	mov.b16 	%rs2, 0;
	st.global.u8 	[%rd31], %rs2;
	bra.uni 	$L__BB6_9;
$L__BB6_8:
	ld.param.u64 	%rd28, [%rd1+216];
	cvta.to.global.u64 	%rd29, %rd28;
	mov.b16 	%rs1, 1;
	st.global.u8 	[%rd29], %rs1;
$L__BB6_9:
	st.global.u32 	[%rd3], %r3;
	ret;

}
	// .globl	_Z10bestResult7FSS_ParPi
.visible .entry _Z10bestResult7FSS_ParPi(
	.param .align 8 .b8 _Z10bestResult7FSS_ParPi_param_0[240],
	.param .u64 .ptr .align 1 _Z10bestResult7FSS_ParPi_param_1
)
{
	.reg .pred 	%p<8>;
	.reg .b32 	%r<19>;
	.reg .b64 	%rd<23>;
	.reg .b64 	%fd<5>;

	mov.b64 	%rd6, _Z10bestResult7FSS_ParPi_param_0;
	ld.param.u64 	%rd7, [_Z10bestResult7FSS_ParPi_param_1];
	mov.u64 	%rd1, %rd6;
	cvta.to.global.u64 	%rd2, %rd7;
	ld.param.u64 	%rd8, [_Z10bestResult7FSS_ParPi_param_0+144];
	cvta.to.global.u64 	%rd9, %rd8;
	ld.global.u32 	%r18, [%rd9];
	mov.u32 	%r2, %tid.x;
	mul.wide.u32 	%rd10, %r2, 4;
	add.s64 	%rd3, %rd2, %rd10;
	ld.global.u32 	%r3, [%rd3];
	bar.sync 	0;
	setp.eq.s32 	%p1, %r18, 1;
	@%p1 bra 	$L__BB7_5;
	ld.param.u64 	%rd11, [%rd1+160];
	cvta.to.global.u64 	%rd4, %rd11;
$L__BB7_2:
	shr.u32 	%r8, %r18, 31;
	add.s32 	%r9, %r18, %r8;
	shr.s32 	%r5, %r9, 1;
	and.b32  	%r6, %r18, 1;
	setp.ge.s32 	%p2, %r2, %r5;
	@%p2 bra 	$L__BB7_4;
	ld.global.u32 	%r10, [%rd3];
	mul.wide.s32 	%rd12, %r10, 8;
	add.s64 	%rd13, %rd4, %rd12;
	ld.global.f64 	%fd2, [%rd13];
	add.s32 	%r11, %r5, %r2;
	add.s32 	%r12, %r11, %r6;
	mul.wide.s32 	%rd14, %r12, 4;
	add.s64 	%rd15, %rd2, %rd14;
	ld.global.u32 	%r13, [%rd15];
	mul.wide.s32 	%rd16, %r13, 8;
	add.s64 	%rd17, %rd4, %rd16;
	ld.global.f64 	%fd3, [%rd17];
	setp.gt.f64 	%p3, %fd2, %fd3;
	selp.b32 	%r14, %r10, %r13, %p3;
	st.global.u32 	[%rd3], %r14;
$L__BB7_4:
	setp.eq.s32 	%p4, %r6, 0;
	shr.s32 	%r15, %r18, 1;
	add.s32 	%r16, %r5, 1;
	selp.b32 	%r18, %r15, %r16, %p4;
	bar.sync 	0;
	setp.ne.s32 	%p5, %r18, 1;
	@%p5 bra 	$L__BB7_2;
$L__BB7_5:
	bar.sync 	0;
	setp.ne.s32 	%p6, %r2, 0;
	@%p6 bra 	$L__BB7_8;
	ld.param.u64 	%rd18, [%rd1+160];
	cvta.to.global.u64 	%rd19, %rd18;
	ld.global.u32 	%r17, [%rd2];
	mul.wide.s32 	%rd20, %r17, 8;
	add.s64 	%rd21, %rd19, %rd20;
	ld.global.f64 	%fd1, [%rd21];
	ld.param.u64 	%rd22, [%rd1+168];
	cvta.to.global.u64 	%rd5, %rd22;
	ld.global.f64 	%fd4, [%rd5];
	setp.leu.f64 	%p7, %fd1, %fd4;
	@%p7 bra 	$L__BB7_8;
	st.global.f64 	[%rd5], %fd1;
$L__BB7_8:
	st.global.u32 	[%rd3], %r3;
	ret;

}
	// .globl	_Z11maiorDifFit7FSS_ParPi
.visible .entry _Z11maiorDifFit7FSS_ParPi(
	.param .align 8 .b8 _Z11maiorDifFit7FSS_ParPi_param_0[240],
	.param .u64 .ptr .align 1 _Z11maiorDifFit7FSS_ParPi_param_1
)
{
	.reg .pred 	%p<7>;
	.reg .b32 	%r<19>;
	.reg .b64 	%rd<23>;
	.reg .b64 	%fd<4>;

	mov.b64 	%rd5, _Z11maiorDifFit7FSS_ParPi_param_0;
	ld.param.u64 	%rd6, [_Z11maiorDifFit7FSS_ParPi_param_1];
	mov.u64 	%rd1, %rd5;
	cvta.to.global.u64 	%rd2, %rd6;
	ld.param.u64 	%rd7, [_Z11maiorDifFit7FSS_ParPi_param_0+144];
	cvta.to.global.u64 	%rd8, %rd7;
	ld.global.u32 	%r18, [%rd8];
	mov.u32 	%r2, %tid.x;
	mul.wide.u32 	%rd9, %r2, 4;
	add.s64 	%rd3, %rd2, %rd9;
	ld.global.u32 	%r3, [%rd3];
	bar.sync 	0;
	setp.eq.s32 	%p1, %r18, 1;
	@%p1 bra 	$L__BB8_5;
	ld.param.u64 	%rd10, [%rd1+136];
	cvta.to.global.u64 	%rd4, %rd10;
$L__BB8_2:
	shr.u32 	%r8, %r18, 31;
	add.s32 	%r9, %r18, %r8;
	shr.s32 	%r5, %r9, 1;
	and.b32  	%r6, %r18, 1;
	setp.ge.s32 	%p2, %r2, %r5;
	@%p2 bra 	$L__BB8_4;
	ld.global.u32 	%r10, [%rd3];
	mul.wide.s32 	%rd11, %r10, 8;
	add.s64 	%rd12, %rd4, %rd11;
	ld.global.f64 	%fd1, [%rd12];
	add.s32 	%r11, %r5, %r2;
	add.s32 	%r12, %r11, %r6;
	mul.wide.s32 	%rd13, %r12, 4;
	add.s64 	%rd14, %rd2, %rd13;
	ld.global.u32 	%r13, [%rd14];
	mul.wide.s32 	%rd15, %r13, 8;
	add.s64 	%rd16, %rd4, %rd15;
	ld.global.f64 	%fd2, [%rd16];
	setp.gt.f64 	%p3, %fd1, %fd2;
	selp.b32 	%r14, %r10, %r13, %p3;
	st.global.u32 	[%rd3], %r14;
$L__BB8_4:
	setp.eq.s32 	%p4, %r6, 0;
	shr.s32 	%r15, %r18, 1;
	add.s32 	%r16, %r5, 1;
	selp.b32 	%r18, %r15, %r16, %p4;
	bar.sync 	0;
	setp.ne.s32 	%p5, %r18, 1;
	@%p5 bra 	$L__BB8_2;
$L__BB8_5:
	bar.sync 	0;
	setp.ne.s32 	%p6, %r2, 0;
	@%p6 bra 	$L__BB8_7;
	ld.param.u64 	%rd17, [%rd1+136];
	cvta.to.global.u64 	%rd18, %rd17;
	ld.global.u32 	%r17, [%rd2];
	mul.wide.s32 	%rd19, %r17, 8;
	add.s64 	%rd20, %rd18, %rd19;
	ld.global.f64 	%fd3, [%rd20];
	ld.param.u64 	%rd21, [%rd1+176];
	cvta.to.global.u64 	%rd22, %rd21;
	st.global.f64 	[%rd22], %fd3;
$L__BB8_7:
	st.global.u32 	[%rd3], %r3;
	ret;

}
	// .globl	_Z12nPeixes_glob7FSS_Pari
.visible .entry _Z12nPeixes_glob7FSS_Pari(
	.param .align 8 .b8 _Z12nPeixes_glob7FSS_Pari_param_0[240],
	.param .u32 _Z12nPeixes_glob7FSS_Pari_param_1
)
{
	.reg .b32 	%r<2>;
	.reg .b64 	%rd<3>;

	ld.param.u32 	%r1, [_Z12nPeixes_glob7FSS_Pari_param_1];
	ld.param.u64 	%rd1, [_Z12nPeixes_glob7FSS_Pari_param_0+144];
	cvta.to.global.u64 	%rd2, %rd1;
	st.global.u32 	[%rd2], %r1;
	ret;

}
	// .globl	_Z11movInd_glob7FSS_ParjPii
.visible .entry _Z11movInd_glob7FSS_ParjPii(
	.param .align 8 .b8 _Z11movInd_glob7FSS_ParjPii_param_0[240],
	.param .u32 _Z11movInd_glob7FSS_ParjPii_param_1,
	.param .u64 .ptr .align 1 _Z11movInd_glob7FSS_ParjPii_param_2,
	.param .u32 _Z11movInd_glob7FSS_ParjPii_param_3
)
{
	.reg .pred 	%p<130>;
	.reg .b32 	%r<225>;
	.reg .b32 	%f<649>;
	.reg .b64 	%rd<109>;
	.reg .b64 	%fd<358>;

	mov.b64 	%rd7, _Z11movInd_glob7FSS_ParjPii_param_0;
	ld.param.u32 	%r54, [_Z11movInd_glob7FSS_ParjPii_param_1];
	ld.param.u64 	%rd8, [_Z11movInd_glob7FSS_ParjPii_param_2];
	ld.param.u32 	%r53, [_Z11movInd_glob7FSS_ParjPii_param_3];
	mov.u64 	%rd1, %rd7;
	cvta.to.global.u64 	%rd9, %rd8;
	mov.u32 	%r1, %tid.x;
	mov.u32 	%r55, %ctaid.x;
	mul.wide.u32 	%rd10, %r55, 4;
	add.s64 	%rd11, %rd9, %rd10;
	ld.global.u32 	%r2, [%rd11];
	add.s32 	%r56, %r54, %r1;
	xor.b32  	%r3, %r56, -1429050551;
	setp.ne.s32 	%p1, %r1, 0;
	@%p1 bra 	$L__BB10_53;
	ld.param.u64 	%rd12, [%rd1+208];
	cvta.to.global.u64 	%rd2, %rd12;
	setp.gt.s32 	%p2, %r53, 1;
	@%p2 bra 	$L__BB10_8;
	setp.eq.s32 	%p5, %r53, 0;
	@%p5 bra 	$L__BB10_14;
	setp.eq.s32 	%p6, %r53, 1;
	@%p6 bra 	$L__BB10_4;
	bra.uni 	$L__BB10_51;
$L__BB10_4:
	mul.lo.s32 	%r205, %r2, 30;
	add.s64 	%rd3, %rd2, 8;
	mov.f64 	%fd340, 0d0000000000000000;
	mov.b32 	%r206, 0;
$L__BB10_5:
	mul.wide.s32 	%rd25, %r205, 8;
	add.s64 	%rd26, %rd3, %rd25;
	ld.global.f64 	%fd3, [%rd26];
	ld.global.f64 	%fd4, [%rd26+-8];
	cvt.rn.f32.f64 	%f1, %fd4;
	abs.f32 	%f2, %f1;
	setp.eq.f32 	%p35, %f1, 0f3F800000;
	mov.f32 	%f639, 0f3F800000;
	@%p35 bra 	$L__BB10_17;
	setp.num.f32 	%p36, %f2, %f2;
	@%p36 bra 	$L__BB10_15;
	mov.f32 	%f236, 0f40000000;
	add.rn.f32 	%f639, %f1, %f236;
	bra.uni 	$L__BB10_17;
$L__BB10_8:
	setp.eq.s32 	%p3, %r53, 2;
	@%p3 bra 	$L__BB10_29;
	setp.ne.s32 	%p4, %r53, 3;
	@%p4 bra 	$L__BB10_51;
	mul.lo.s32 	%r211, %r2, 30;
	mov.f64 	%fd345, 0d3FF0000000000000;
	mov.f64 	%fd344, 0d0000000000000000;
	mov.b32 	%r212, 1;
	mov.u64 	%rd17, __cudart_sin_cos_coeffs;
$L__BB10_11:
	mul.wide.s32 	%rd13, %r211, 8;
	add.s64 	%rd14, %rd2, %rd13;
	ld.global.f64 	%fd20, [%rd14];
	cvt.rn.f32.f64 	%f26, %fd20;
	abs.f32 	%f27, %f26;
	setp.eq.f32 	%p7, %f26, 0f3F800000;
	mov.f32 	%f643, 0f3F800000;
	@%p7 bra 	$L__BB10_44;
	setp.num.f32 	%p8, %f27, %f27;
	@%p8 bra 	$L__BB10_42;
	mov.f32 	%f119, 0f40000000;
	add.rn.f32 	%f643, %f26, %f119;
	bra.uni 	$L__BB10_44;
$L__BB10_14:
	mul.lo.s32 	%r125, %r2, 30;
	mul.wide.s32 	%rd27, %r125, 8;
	add.s64 	%rd28, %rd2, %rd27;
	ld.global.f64 	%fd136, [%rd28];
	ld.global.f64 	%fd137, [%rd28+8];
	mul.f64 	%fd138, %fd137, %fd137;
	fma.rn.f64 	%fd139, %fd136, %fd136, %fd138;
	ld.global.f64 	%fd140, [%rd28+16];
	fma.rn.f64 	%fd141, %fd140, %fd140, %fd139;
	ld.global.f64 	%fd142, [%rd28+24];
	fma.rn.f64 	%fd143, %fd142, %fd142, %fd141;
	ld.global.f64 	%fd144, [%rd28+32];
	fma.rn.f64 	%fd145, %fd144, %fd144, %fd143;
	ld.global.f64 	%fd146, [%rd28+40];
	fma.rn.f64 	%fd147, %fd146, %fd146, %fd145;
	ld.global.f64 	%fd148, [%rd28+48];
	fma.rn.f64 	%fd149, %fd148, %fd148, %fd147;
	ld.global.f64 	%fd150, [%rd28+56];
	fma.rn.f64 	%fd151, %fd150, %fd150, %fd149;
	ld.global.f64 	%fd152, [%rd28+64];
	fma.rn.f64 	%fd153, %fd152, %fd152, %fd151;
	ld.global.f64 	%fd154, [%rd28+72];
	fma.rn.f64 	%fd155, %fd154, %fd154, %fd153;
	ld.global.f64 	%fd156, [%rd28+80];
	fma.rn.f64 	%fd157, %fd156, %fd156, %fd155;
	ld.global.f64 	%fd158, [%rd28+88];
	fma.rn.f64 	%fd159, %fd158, %fd158, %fd157;
	ld.global.f64 	%fd160, [%rd28+96];
	fma.rn.f64 	%fd161, %fd160, %fd160, %fd159;
	ld.global.f64 	%fd162, [%rd28+104];
	fma.rn.f64 	%fd163, %fd162, %fd162, %fd161;
	ld.global.f64 	%fd164, [%rd28+112];
	fma.rn.f64 	%fd165, %fd164, %fd164, %fd163;
	ld.global.f64 	%fd166, [%rd28+120];
	fma.rn.f64 	%fd167, %fd166, %fd166, %fd165;
	ld.global.f64 	%fd168, [%rd28+128];
	fma.rn.f64 	%fd169, %fd168, %fd168, %fd167;
	ld.global.f64 	%fd170, [%rd28+136];
	fma.rn.f64 	%fd171, %fd170, %fd170, %fd169;
	ld.global.f64 	%fd172, [%rd28+144];
	fma.rn.f64 	%fd173, %fd172, %fd172, %fd171;
	ld.global.f64 	%fd174, [%rd28+152];
	fma.rn.f64 	%fd175, %fd174, %fd174, %fd173;
	ld.global.f64 	%fd176, [%rd28+160];
	fma.rn.f64 	%fd177, %fd176, %fd176, %fd175;
	ld.global.f64 	%fd178, [%rd28+168];
	fma.rn.f64 	%fd179, %fd178, %fd178, %fd177;
	ld.global.f64 	%fd180, [%rd28+176];
	fma.rn.f64 	%fd181, %fd180, %fd180, %fd179;
	ld.global.f64 	%fd182, [%rd28+184];
	fma.rn.f64 	%fd183, %fd182, %fd182, %fd181;
	ld.global.f64 	%fd184, [%rd28+192];
	fma.rn.f64 	%fd185, %fd184, %fd184, %fd183;
	ld.global.f64 	%fd186, [%rd28+200];
	fma.rn.f64 	%fd187, %fd186, %fd186, %fd185;
	ld.global.f64 	%fd188, [%rd28+208];
	fma.rn.f64 	%fd189, %fd188, %fd188, %fd187;
	ld.global.f64 	%fd190, [%rd28+216];
	fma.rn.f64 	%fd191, %fd190, %fd190, %fd189;
	ld.global.f64 	%fd192, [%rd28+224];
	fma.rn.f64 	%fd193, %fd192, %fd192, %fd191;
	ld.global.f64 	%fd194, [%rd28+232];
	fma.rn.f64 	%fd195, %fd194, %fd194, %fd193;
	neg.f64 	%fd348, %fd195;
	bra.uni 	$L__BB10_52;
$L__BB10_15:
	setp.lt.f32 	%p37, %f2, 0f00800000;
	mul.f32 	%f181, %f2, 0f4B800000;
	selp.f32 	%f182, %f181, %f2, %p37;
	mov.b32 	%r92, %f182;
	add.s32 	%r93, %r92, -1060439283;
	and.b32  	%r94, %r93, -8388608;
	sub.s32 	%r95, %r92, %r94;
	mov.b32 	%f183, %r95;
	cvt.rn.f32.s32 	%f184, %r94;
	selp.f32 	%f185, 0fC1C00000, 0f00000000, %p37;
	fma.rn.f32 	%f186, %f184, 0f34000000, %f185;
	add.f32 	%f187, %f183, 0fBF800000;
	add.f32 	%f188, %f183, 0f3F800000;
	rcp.approx.ftz.f32 	%f189, %f188;
	add.f32 	%f190, %f187, %f187;
	mul.f32 	%f191, %f190, %f189;
	mul.f32 	%f192, %f191, %f191;
	neg.f32 	%f193, %f191;
	sub.f32 	%f194, %f187, %f191;
	add.f32 	%f195, %f194, %f194;
	fma.rn.f32 	%f196, %f193, %f187, %f195;
	mul.rn.f32 	%f197, %f189, %f196;
	fma.rn.f32 	%f198, %f192, 0f3A2C32E4, 0f3B52E7DB;
	fma.rn.f32 	%f199, %f198, %f192, 0f3C93BB73;
	fma.rn.f32 	%f200, %f199, %f192, 0f3DF6384F;
	mul.rn.f32 	%f201, %f200, %f192;
	fma.rn.f32 	%f202, %f191, 0f3FB8AA3B, %f186;
	mul.f32 	%f203, %f201, 0f40400000;
	sub.f32 	%f204, %f186, %f202;
	fma.rn.f32 	%f205, %f191, 0f3FB8AA3B, %f204;
	fma.rn.f32 	%f206, %f197, 0f3FB8AA3B, %f205;
	fma.rn.f32 	%f207, %f191, 0f32A55E34, %f206;
	fma.rn.f32 	%f208, %f203, %f197, %f207;
	fma.rn.f32 	%f209, %f201, %f191, %f208;
	add.rn.f32 	%f210, %f202, %f209;
	mov.f32 	%f211, 0f40000000;
	mul.rn.f32 	%f212, %f210, %f211;
	cvt.rni.f32.f32 	%f213, %f212;
	sub.f32 	%f214, %f212, %f213;
	neg.f32 	%f215, %f212;
	fma.rn.f32 	%f216, %f210, 0f40000000, %f215;
	neg.f32 	%f217, %f202;
	add.rn.f32 	%f218, %f210, %f217;
	neg.f32 	%f219, %f218;
	add.rn.f32 	%f220, %f209, %f219;
	fma.rn.f32 	%f221, %f220, 0f40000000, %f216;
	add.f32 	%f222, %f214, %f221;
	setp.gt.f32 	%p38, %f213, 0f00000000;
	selp.b32 	%r96, 0, -2097152000, %p38;
	setp.neu.f32 	%p39, %f1, 0f00000000;
	setp.neu.f32 	%p40, %f2, 0f7F800000;
	setp.lt.f32 	%p41, %f212, 0f00000000;
	selp.f32 	%f223, 0f00000000, 0f7F800000, %p41;
	abs.f32 	%f224, %f212;
	setp.gt.f32 	%p42, %f224, 0f43180000;
	cvt.rzi.s32.f32 	%r97, %f213;
	shl.b32 	%r98, %r97, 23;
	sub.s32 	%r99, %r98, %r96;
	mov.b32 	%f225, %r99;
	add.s32 	%r100, %r96, 2130706432;
	mov.b32 	%f226, %r100;
	fma.rn.f32 	%f227, %f222, 0f391FCB8E, 0f3AAF85ED;
	fma.rn.f32 	%f228, %f227, %f222, 0f3C1D9856;
	fma.rn.f32 	%f229, %f228, %f222, 0f3D6357BB;
	fma.rn.f32 	%f230, %f229, %f222, 0f3E75FDEC;
	fma.rn.f32 	%f231, %f230, %f222, 0f3F317218;
	fma.rn.f32 	%f232, %f231, %f222, 0f3F800000;
	mul.f32 	%f233, %f232, %f226;
	mul.f32 	%f234, %f233, %f225;
	selp.f32 	%f639, %f223, %f234, %p42;
	and.pred  	%p43, %p39, %p40;
	@%p43 bra 	$L__BB10_17;
	add.f32 	%f235, %f1, %f1;
	mov.b32 	%r101, %f235;
	and.b32  	%r102, %r101, 2147483647;
	mov.b32 	%f639, %r102;
$L__BB10_17:
	cvt.f64.f32 	%fd129, %f639;
	sub.f64 	%fd130, %fd3, %fd129;
	cvt.rn.f32.f64 	%f7, %fd130;
	abs.f32 	%f8, %f7;
	setp.eq.f32 	%p44, %f7, 0f3F800000;
	mov.f32 	%f640, 0f3F800000;
	@%p44 bra 	$L__BB10_22;
	setp.num.f32 	%p45, %f8, %f8;
	@%p45 bra 	$L__BB10_20;
	mov.f32 	%f293, 0f40000000;
	add.rn.f32 	%f640, %f7, %f293;
	bra.uni 	$L__BB10_22;
$L__BB10_20:
	setp.lt.f32 	%p46, %f8, 0f00800000;
	mul.f32 	%f238, %f8, 0f4B800000;
	selp.f32 	%f239, %f238, %f8, %p46;
	mov.b32 	%r103, %f239;
	add.s32 	%r104, %r103, -1060439283;
	and.b32  	%r105, %r104, -8388608;
	sub.s32 	%r106, %r103, %r105;
	mov.b32 	%f240, %r106;
	cvt.rn.f32.s32 	%f241, %r105;
	selp.f32 	%f242, 0fC1C00000, 0f00000000, %p46;
	fma.rn.f32 	%f243, %f241, 0f34000000, %f242;
	add.f32 	%f244, %f240, 0fBF800000;
	add.f32 	%f245, %f240, 0f3F800000;
	rcp.approx.ftz.f32 	%f246, %f245;
	add.f32 	%f247, %f244, %f244;
	mul.f32 	%f248, %f247, %f246;
	mul.f32 	%f249, %f248, %f248;
	neg.f32 	%f250, %f248;
	sub.f32 	%f251, %f244, %f248;
	add.f32 	%f252, %f251, %f251;
	fma.rn.f32 	%f253, %f250, %f244, %f252;
	mul.rn.f32 	%f254, %f246, %f253;
	fma.rn.f32 	%f255, %f249, 0f3A2C32E4, 0f3B52E7DB;
	fma.rn.f32 	%f256, %f255, %f249, 0f3C93BB73;
	fma.rn.f32 	%f257, %f256, %f249, 0f3DF6384F;
	mul.rn.f32 	%f258, %f257, %f249;
	fma.rn.f32 	%f259, %f248, 0f3FB8AA3B, %f243;
	mul.f32 	%f260, %f258, 0f40400000;
	sub.f32 	%f261, %f243, %f259;
	fma.rn.f32 	%f262, %f248, 0f3FB8AA3B, %f261;
	fma.rn.f32 	%f263, %f254, 0f3FB8AA3B, %f262;
	fma.rn.f32 	%f264, %f248, 0f32A55E34, %f263;
	fma.rn.f32 	%f265, %f260, %f254, %f264;
	fma.rn.f32 	%f266, %f258, %f248, %f265;
	add.rn.f32 	%f267, %f259, %f266;
	mov.f32 	%f268, 0f40000000;
	mul.rn.f32 	%f269, %f267, %f268;
	cvt.rni.f32.f32 	%f270, %f269;
	sub.f32 	%f271, %f269, %f270;
	neg.f32 	%f272, %f269;
	fma.rn.f32 	%f273, %f267, 0f40000000, %f272;
	neg.f32 	%f274, %f259;
	add.rn.f32 	%f275, %f267, %f274;
	neg.f32 	%f276, %f275;
	add.rn.f32 	%f277, %f266, %f276;
	fma.rn.f32 	%f278, %f277, 0f40000000, %f273;
	add.f32 	%f279, %f271, %f278;
	setp.gt.f32 	%p47, %f270, 0f00000000;
	selp.b32 	%r107, 0, -2097152000, %p47;
	setp.neu.f32 	%p48, %f7, 0f00000000;
	setp.neu.f32 	%p49, %f8, 0f7F800000;
	setp.lt.f32 	%p50, %f269, 0f00000000;
	selp.f32 	%f280, 0f00000000, 0f7F800000, %p50;
	abs.f32 	%f281, %f269;
	setp.gt.f32 	%p51, %f281, 0f43180000;
	cvt.rzi.s32.f32 	%r108, %f270;
	shl.b32 	%r109, %r108, 23;
	sub.s32 	%r110, %r109, %r107;
	mov.b32 	%f282, %r110;
	add.s32 	%r111, %r107, 2130706432;
	mov.b32 	%f283, %r111;
	fma.rn.f32 	%f284, %f279, 0f391FCB8E, 0f3AAF85ED;
	fma.rn.f32 	%f285, %f284, %f279, 0f3C1D9856;
	fma.rn.f32 	%f286, %f285, %f279, 0f3D6357BB;
	fma.rn.f32 	%f287, %f286, %f279, 0f3E75FDEC;
	fma.rn.f32 	%f288, %f287, %f279, 0f3F317218;
	fma.rn.f32 	%f289, %f288, %f279, 0f3F800000;
	mul.f32 	%f290, %f289, %f283;
	mul.f32 	%f291, %f290, %f282;
	selp.f32 	%f640, %f280, %f291, %p51;
	and.pred  	%p52, %p48, %p49;
	@%p52 bra 	$L__BB10_22;
	add.f32 	%f292, %f7, %f7;
	mov.b32 	%r112, %f292;
	and.b32  	%r113, %r112, 2147483647;
	mov.b32 	%f640, %r113;
$L__BB10_22:
	mul.f32 	%f13, %f640, 0f42C80000;
	mov.f64 	%fd131, 0d3FF0000000000000;
	sub.f64 	%fd132, %fd131, %fd4;
	cvt.rn.f32.f64 	%f14, %fd132;
	abs.f32 	%f15, %f14;
	setp.eq.f32 	%p53, %f14, 0f3F800000;
	mov.f32 	%f641, 0f3F800000;
	@%p53 bra 	$L__BB10_27;
	setp.num.f32 	%p54, %f15, %f15;
	@%p54 bra 	$L__BB10_25;
	mov.f32 	%f350, 0f40000000;
	add.rn.f32 	%f641, %f14, %f350;
	bra.uni 	$L__BB10_27;
$L__BB10_25:
	setp.lt.f32 	%p55, %f15, 0f00800000;
	mul.f32 	%f295, %f15, 0f4B800000;
	selp.f32 	%f296, %f295, %f15, %p55;
	mov.b32 	%r114, %f296;
	add.s32 	%r115, %r114, -1060439283;
	and.b32  	%r116, %r115, -8388608;
	sub.s32 	%r117, %r114, %r116;
	mov.b32 	%f297, %r117;
	cvt.rn.f32.s32 	%f298, %r116;
	selp.f32 	%f299, 0fC1C00000, 0f00000000, %p55;
	fma.rn.f32 	%f300, %f298, 0f34000000, %f299;
	add.f32 	%f301, %f297, 0fBF800000;
	add.f32 	%f302, %f297, 0f3F800000;
	rcp.approx.ftz.f32 	%f303, %f302;
	add.f32 	%f304, %f301, %f301;
	mul.f32 	%f305, %f304, %f303;
	mul.f32 	%f306, %f305, %f305;
	neg.f32 	%f307, %f305;
	sub.f32 	%f308, %f301, %f305;
	add.f32 	%f309, %f308, %f308;
	fma.rn.f32 	%f310, %f307, %f301, %f309;
	mul.rn.f32 	%f311, %f303, %f310;
	fma.rn.f32 	%f312, %f306, 0f3A2C32E4, 0f3B52E7DB;
	fma.rn.f32 	%f313, %f312, %f306, 0f3C93BB73;
	fma.rn.f32 	%f314, %f313, %f306, 0f3DF6384F;
	mul.rn.f32 	%f315, %f314, %f306;
	fma.rn.f32 	%f316, %f305, 0f3FB8AA3B, %f300;
	mul.f32 	%f317, %f315, 0f40400000;
	sub.f32 	%f318, %f300, %f316;
	fma.rn.f32 	%f319, %f305, 0f3FB8AA3B, %f318;
	fma.rn.f32 	%f320, %f311, 0f3FB8AA3B, %f319;
	fma.rn.f32 	%f321, %f305, 0f32A55E34, %f320;
	fma.rn.f32 	%f322, %f317, %f311, %f321;
	fma.rn.f32 	%f323, %f315, %f305, %f322;
	add.rn.f32 	%f324, %f316, %f323;
	mov.f32 	%f325, 0f40000000;
	mul.rn.f32 	%f326, %f324, %f325;
	cvt.rni.f32.f32 	%f327, %f326;
	sub.f32 	%f328, %f326, %f327;
	neg.f32 	%f329, %f326;
	fma.rn.f32 	%f330, %f324, 0f40000000, %f329;
	neg.f32 	%f331, %f316;
	add.rn.f32 	%f332, %f324, %f331;
	neg.f32 	%f333, %f332;
	add.rn.f32 	%f334, %f323, %f333;
	fma.rn.f32 	%f335, %f334, 0f40000000, %f330;
	add.f32 	%f336, %f328, %f335;
	setp.gt.f32 	%p56, %f327, 0f00000000;
	selp.b32 	%r118, 0, -2097152000, %p56;
	setp.neu.f32 	%p57, %f14, 0f00000000;
	setp.neu.f32 	%p58, %f15, 0f7F800000;
	setp.lt.f32 	%p59, %f326, 0f00000000;
	selp.f32 	%f337, 0f00000000, 0f7F800000, %p59;
	abs.f32 	%f338, %f326;
	setp.gt.f32 	%p60, %f338, 0f43180000;
	cvt.rzi.s32.f32 	%r119, %f327;
	shl.b32 	%r120, %r119, 23;
	sub.s32 	%r121, %r120, %r118;
	mov.b32 	%f339, %r121;
	add.s32 	%r122, %r118, 2130706432;
	mov.b32 	%f340, %r122;
	fma.rn.f32 	%f341, %f336, 0f391FCB8E, 0f3AAF85ED;
	fma.rn.f32 	%f342, %f341, %f336, 0f3C1D9856;
	fma.rn.f32 	%f343, %f342, %f336, 0f3D6357BB;
	fma.rn.f32 	%f344, %f343, %f336, 0f3E75FDEC;
	fma.rn.f32 	%f345, %f344, %f336, 0f3F317218;
	fma.rn.f32 	%f346, %f345, %f336, 0f3F800000;
	mul.f32 	%f347, %f346, %f340;
	mul.f32 	%f348, %f347, %f339;
	selp.f32 	%f641, %f337, %f348, %p60;
	and.pred  	%p61, %p57, %p58;
	@%p61 bra 	$L__BB10_27;
	add.f32 	%f349, %f14, %f14;
	mov.b32 	%r123, %f349;
	and.b32  	%r124, %r123, 2147483647;
	mov.b32 	%f641, %r124;
$L__BB10_27:
	cvt.f64.f32 	%fd133, %f641;
	cvt.f64.f32 	%fd134, %f13;
	add.f64 	%fd135, %fd134, %fd133;
	add.f64 	%fd340, %fd340, %fd135;
	add.s32 	%r206, %r206, 1;
	add.s32 	%r205, %r205, 1;
	setp.ne.s32 	%p62, %r206, 29;
	@%p62 bra 	$L__BB10_5;
	neg.f64 	%fd348, %fd340;
	bra.uni 	$L__BB10_52;
$L__BB10_29:
	mul.lo.s32 	%r207, %r2, 30;
	mov.f64 	%fd341, 0d0000000000000000;
	mov.b32 	%r208, 0;
	mov.u64 	%rd23, __cudart_sin_cos_coeffs;
$L__BB10_30:
	mul.wide.s32 	%rd19, %r207, 8;
	add.s64 	%rd20, %rd2, %rd19;
	ld.global.f64 	%fd8, [%rd20];
	cvt.rn.f32.f64 	%f20, %fd8;
	abs.f32 	%f21, %f20;
	setp.eq.f32 	%p21, %f20, 0f3F800000;
	mov.f32 	%f642, 0f3F800000;
	@%p21 bra 	$L__BB10_35;
	setp.num.f32 	%p22, %f21, %f21;
	@%p22 bra 	$L__BB10_33;
	mov.f32 	%f179, 0f40000000;
	add.rn.f32 	%f642, %f20, %f179;
	bra.uni 	$L__BB10_35;
$L__BB10_33:
	setp.lt.f32 	%p23, %f21, 0f00800000;
	mul.f32 	%f124, %f21, 0f4B800000;
	selp.f32 	%f125, %f124, %f21, %p23;
	mov.b32 	%r75, %f125;
	add.s32 	%r76, %r75, -1060439283;
	and.b32  	%r77, %r76, -8388608;
	sub.s32 	%r78, %r75, %r77;
	mov.b32 	%f126, %r78;
	cvt.rn.f32.s32 	%f127, %r77;
	selp.f32 	%f128, 0fC1C00000, 0f00000000, %p23;
	fma.rn.f32 	%f129, %f127, 0f34000000, %f128;
	add.f32 	%f130, %f126, 0fBF800000;
	add.f32 	%f131, %f126, 0f3F800000;
	rcp.approx.ftz.f32 	%f132, %f131;
	add.f32 	%f133, %f130, %f130;
	mul.f32 	%f134, %f133, %f132;
	mul.f32 	%f135, %f134, %f134;
	neg.f32 	%f136, %f134;
	sub.f32 	%f137, %f130, %f134;
	add.f32 	%f138, %f137, %f137;
	fma.rn.f32 	%f139, %f136, %f130, %f138;
	mul.rn.f32 	%f140, %f132, %f139;
	fma.rn.f32 	%f141, %f135, 0f3A2C32E4, 0f3B52E7DB;
	fma.rn.f32 	%f142, %f141, %f135, 0f3C93BB73;
	fma.rn.f32 	%f143, %f142, %f135, 0f3DF6384F;
	mul.rn.f32 	%f144, %f143, %f135;
	fma.rn.f32 	%f145, %f134, 0f3FB8AA3B, %f129;
	mul.f32 	%f146, %f144, 0f40400000;
	sub.f32 	%f147, %f129, %f145;
	fma.rn.f32 	%f148, %f134, 0f3FB8AA3B, %f147;
	fma.rn.f32 	%f149, %f140, 0f3FB8AA3B, %f148;
	fma.rn.f32 	%f150, %f134, 0f32A55E34, %f149;
	fma.rn.f32 	%f151, %f146, %f140, %f150;
	fma.rn.f32 	%f152, %f144, %f134, %f151;
	add.rn.f32 	%f153, %f145, %f152;
	mov.f32 	%f154, 0f40000000;
	mul.rn.f32 	%f155, %f153, %f154;
	cvt.rni.f32.f32 	%f156, %f155;
	sub.f32 	%f157, %f155, %f156;
	neg.f32 	%f158, %f155;
	fma.rn.f32 	%f159, %f153, 0f40000000, %f158;
	neg.f32 	%f160, %f145;
	add.rn.f32 	%f161, %f153, %f160;
	neg.f32 	%f162, %f161;
	add.rn.f32 	%f163, %f152, %f162;
	fma.rn.f32 	%f164, %f163, 0f40000000, %f159;
	add.f32 	%f165, %f157, %f164;
	setp.gt.f32 	%p24, %f156, 0f00000000;
	selp.b32 	%r79, 0, -2097152000, %p24;
	setp.neu.f32 	%p25, %f20, 0f00000000;
	setp.neu.f32 	%p26, %f21, 0f7F800000;
	setp.lt.f32 	%p27, %f155, 0f00000000;
	selp.f32 	%f166, 0f00000000, 0f7F800000, %p27;
	abs.f32 	%f167, %f155;
	setp.gt.f32 	%p28, %f167, 0f43180000;
	cvt.rzi.s32.f32 	%r80, %f156;
	shl.b32 	%r81, %r80, 23;
	sub.s32 	%r82, %r81, %r79;
	mov.b32 	%f168, %r82;
	add.s32 	%r83, %r79, 2130706432;
	mov.b32 	%f169, %r83;
	fma.rn.f32 	%f170, %f165, 0f391FCB8E, 0f3AAF85ED;
	fma.rn.f32 	%f171, %f170, %f165, 0f3C1D9856;
	fma.rn.f32 	%f172, %f171, %f165, 0f3D6357BB;
	fma.rn.f32 	%f173, %f172, %f165, 0f3E75FDEC;
	fma.rn.f32 	%f174, %f173, %f165, 0f3F317218;
	fma.rn.f32 	%f175, %f174, %f165, 0f3F800000;
	mul.f32 	%f176, %f175, %f169;
	mul.f32 	%f177, %f176, %f168;
	selp.f32 	%f642, %f166, %f177, %p28;
	and.pred  	%p29, %p25, %p26;
	@%p29 bra 	$L__BB10_35;
	add.f32 	%f178, %f20, %f20;
	mov.b32 	%r84, %f178;
	and.b32  	%r85, %r84, 2147483647;
	mov.b32 	%f642, %r85;
$L__BB10_35:
	mul.f64 	%fd9, %fd8, 0d401921FB54442EEA;
	abs.f64 	%fd10, %fd9;
	setp.neu.f64 	%p30, %fd10, 0d7FF0000000000000;
	@%p30 bra 	$L__BB10_37;
	mov.f64 	%fd104, 0d0000000000000000;
	mul.rn.f64 	%fd343, %fd9, %fd104;
	mov.b32 	%r210, 1;
	bra.uni 	$L__BB10_40;
$L__BB10_37:
	mul.f64 	%fd99, %fd9, 0d3FE45F306DC9C883;
	cvt.rni.s32.f64 	%r209, %fd99;
	cvt.rn.f64.s32 	%fd100, %r209;
	fma.rn.f64 	%fd101, %fd100, 0dBFF921FB54442D18, %fd9;
	fma.rn.f64 	%fd102, %fd100, 0dBC91A62633145C00, %fd101;
	fma.rn.f64 	%fd343, %fd100, 0dB97B839A252049C0, %fd102;
	setp.ltu.f64 	%p31, %fd10, 0d41E0000000000000;
	@%p31 bra 	$L__BB10_39;
	{ // callseq 1, 0
	.param .b64 param0;
	st.param.f64 	[param0], %fd9;
	.param .align 16 .b8 retval0[16];
	call.uni (retval0), 
	__internal_trig_reduction_slowpathd, 
	(
	param0
	);
	ld.param.f64 	%fd343, [retval0];
	ld.param.b32 	%r209, [retval0+8];
	} // callseq 1
$L__BB10_39:
	add.s32 	%r210, %r209, 1;
$L__BB10_40:
	shl.b32 	%r88, %r210, 6;
	cvt.u64.u32 	%rd21, %r88;
	and.b64  	%rd22, %rd21, 64;
	add.s64 	%rd24, %rd23, %rd22;
	mul.rn.f64 	%fd105, %fd343, %fd343;
	and.b32  	%r89, %r210, 1;
	setp.eq.b32 	%p32, %r89, 1;
	selp.f64 	%fd106, 0dBDA8FF8320FD8164, 0d3DE5DB65F9785EBA, %p32;
	ld.global.nc.v2.f64 	{%fd107, %fd108}, [%rd24];
	fma.rn.f64 	%fd109, %fd106, %fd105, %fd107;
	fma.rn.f64 	%fd110, %fd109, %fd105, %fd108;
	ld.global.nc.v2.f64 	{%fd111, %fd112}, [%rd24+16];
	fma.rn.f64 	%fd113, %fd110, %fd105, %fd111;
	fma.rn.f64 	%fd114, %fd113, %fd105, %fd112;
	ld.global.nc.v2.f64 	{%fd115, %fd116}, [%rd24+32];
	fma.rn.f64 	%fd117, %fd114, %fd105, %fd115;
	fma.rn.f64 	%fd118, %fd117, %fd105, %fd116;
	fma.rn.f64 	%fd119, %fd118, %fd343, %fd343;
	fma.rn.f64 	%fd120, %fd118, %fd105, 0d3FF0000000000000;
	selp.f64 	%fd121, %fd120, %fd119, %p32;
	and.b32  	%r90, %r210, 2;
	setp.eq.s32 	%p33, %r90, 0;
	mov.f64 	%fd122, 0d0000000000000000;
	sub.f64 	%fd123, %fd122, %fd121;
	selp.f64 	%fd124, %fd121, %fd123, %p33;
	cvt.f64.f32 	%fd125, %f642;
	fma.rn.f64 	%fd126, %fd124, 0dC024000000000000, %fd125;
	add.f64 	%fd341, %fd341, %fd126;
	add.s32 	%r208, %r208, 1;
	add.s32 	%r207, %r207, 1;
	setp.ne.s32 	%p34, %r208, 30;
	@%p34 bra 	$L__BB10_30;
	add.f64 	%fd127, %fd341, 0d4072C00000000000;
	neg.f64 	%fd348, %fd127;
	bra.uni 	$L__BB10_52;
$L__BB10_42:
	setp.lt.f32 	%p9, %f27, 0f00800000;
	mul.f32 	%f64, %f27, 0f4B800000;
	selp.f32 	%f65, %f64, %f27, %p9;
	mov.b32 	%r58, %f65;
	add.s32 	%r59, %r58, -1060439283;
	and.b32  	%r60, %r59, -8388608;
	sub.s32 	%r61, %r58, %r60;
	mov.b32 	%f66, %r61;
	cvt.rn.f32.s32 	%f67, %r60;
	selp.f32 	%f68, 0fC1C00000, 0f00000000, %p9;
	fma.rn.f32 	%f69, %f67, 0f34000000, %f68;
	add.f32 	%f70, %f66, 0fBF800000;
	add.f32 	%f71, %f66, 0f3F800000;
	rcp.approx.ftz.f32 	%f72, %f71;
	add.f32 	%f73, %f70, %f70;
	mul.f32 	%f74, %f73, %f72;
	mul.f32 	%f75, %f74, %f74;
	neg.f32 	%f76, %f74;
	sub.f32 	%f77, %f70, %f74;
	add.f32 	%f78, %f77, %f77;
	fma.rn.f32 	%f79, %f76, %f70, %f78;
	mul.rn.f32 	%f80, %f72, %f79;
	fma.rn.f32 	%f81, %f75, 0f3A2C32E4, 0f3B52E7DB;
	fma.rn.f32 	%f82, %f81, %f75, 0f3C93BB73;
	fma.rn.f32 	%f83, %f82, %f75, 0f3DF6384F;
	mul.rn.f32 	%f84, %f83, %f75;
	fma.rn.f32 	%f85, %f74, 0f3FB8AA3B, %f69;
	mul.f32 	%f86, %f84, 0f40400000;
	sub.f32 	%f87, %f69, %f85;
	fma.rn.f32 	%f88, %f74, 0f3FB8AA3B, %f87;
	fma.rn.f32 	%f89, %f80, 0f3FB8AA3B, %f88;
	fma.rn.f32 	%f90, %f74, 0f32A55E34, %f89;
	fma.rn.f32 	%f91, %f86, %f80, %f90;
	fma.rn.f32 	%f92, %f84, %f74, %f91;
	add.rn.f32 	%f93, %f85, %f92;
	mov.f32 	%f94, 0f40000000;
	mul.rn.f32 	%f95, %f93, %f94;
	cvt.rni.f32.f32 	%f96, %f95;
	sub.f32 	%f97, %f95, %f96;
	neg.f32 	%f98, %f95;
	fma.rn.f32 	%f99, %f93, 0f40000000, %f98;
	neg.f32 	%f100, %f85;
	add.rn.f32 	%f101, %f93, %f100;
	neg.f32 	%f102, %f101;
	add.rn.f32 	%f103, %f92, %f102;
	fma.rn.f32 	%f104, %f103, 0f40000000, %f99;
	add.f32 	%f105, %f97, %f104;
	setp.gt.f32 	%p10, %f96, 0f00000000;
	selp.b32 	%r62, 0, -2097152000, %p10;
	setp.neu.f32 	%p11, %f26, 0f00000000;
	setp.neu.f32 	%p12, %f27, 0f7F800000;
	setp.lt.f32 	%p13, %f95, 0f00000000;
	selp.f32 	%f106, 0f00000000, 0f7F800000, %p13;
	abs.f32 	%f107, %f95;
	setp.gt.f32 	%p14, %f107, 0f43180000;
	cvt.rzi.s32.f32 	%r63, %f96;
	shl.b32 	%r64, %r63, 23;
	sub.s32 	%r65, %r64, %r62;
	mov.b32 	%f108, %r65;
	add.s32 	%r66, %r62, 2130706432;
	mov.b32 	%f109, %r66;
	fma.rn.f32 	%f110, %f105, 0f391FCB8E, 0f3AAF85ED;
	fma.rn.f32 	%f111, %f110, %f105, 0f3C1D9856;
	fma.rn.f32 	%f112, %f111, %f105, 0f3D6357BB;
	fma.rn.f32 	%f113, %f112, %f105, 0f3E75FDEC;
	fma.rn.f32 	%f114, %f113, %f105, 0f3F317218;
	fma.rn.f32 	%f115, %f114, %f105, 0f3F800000;
	mul.f32 	%f116, %f115, %f109;
	mul.f32 	%f117, %f116, %f108;
	selp.f32 	%f643, %f106, %f117, %p14;
	and.pred  	%p15, %p11, %p12;
	@%p15 bra 	$L__BB10_44;
	add.f32 	%f118, %f26, %f26;
	mov.b32 	%r67, %f118;
	and.b32  	%r68, %r67, 2147483647;
	mov.b32 	%f643, %r68;
$L__BB10_44:
	div.rn.f32 	%f120, %f643, 0f457A0000;
	cvt.f64.f32 	%fd68, %f120;
	add.f64 	%fd344, %fd344, %fd68;
	cvt.rn.f32.u32 	%f121, %r212;
	sqrt.rn.f32 	%f122, %f121;
	cvt.f64.f32 	%fd69, %f122;
	div.rn.f64 	%fd22, %fd20, %fd69;
	abs.f64 	%fd23, %fd22;
	setp.neu.f64 	%p16, %fd23, 0d7FF0000000000000;
	@%p16 bra 	$L__BB10_46;
	mov.f64 	%fd75, 0d0000000000000000;
	mul.rn.f64 	%fd347, %fd22, %fd75;
	mov.b32 	%r214, 1;
	bra.uni 	$L__BB10_49;
$L__BB10_46:
	mul.f64 	%fd70, %fd22, 0d3FE45F306DC9C883;
	cvt.rni.s32.f64 	%r213, %fd70;
	cvt.rn.f64.s32 	%fd71, %r213;
	fma.rn.f64 	%fd72, %fd71, 0dBFF921FB54442D18, %fd22;
	fma.rn.f64 	%fd73, %fd71, 0dBC91A62633145C00, %fd72;
	fma.rn.f64 	%fd347, %fd71, 0dB97B839A252049C0, %fd73;
	setp.ltu.f64 	%p17, %fd23, 0d41E0000000000000;
	@%p17 bra 	$L__BB10_48;
	{ // callseq 0, 0
	.param .b64 param0;
	st.param.f64 	[param0], %fd22;
	.param .align 16 .b8 retval0[16];
	call.uni (retval0), 
	__internal_trig_reduction_slowpathd, 
	(
	param0
	);
	ld.param.f64 	%fd347, [retval0];
	ld.param.b32 	%r213, [retval0+8];
	} // callseq 0
$L__BB10_48:
	add.s32 	%r214, %r213, 1;
$L__BB10_49:
	shl.b32 	%r71, %r214, 6;
	cvt.u64.u32 	%rd15, %r71;
	and.b64  	%rd16, %rd15, 64;
	add.s64 	%rd18, %rd17, %rd16;
	mul.rn.f64 	%fd76, %fd347, %fd347;
	and.b32  	%r72, %r214, 1;
	setp.eq.b32 	%p18, %r72, 1;
	selp.f64 	%fd77, 0dBDA8FF8320FD8164, 0d3DE5DB65F9785EBA, %p18;
	ld.global.nc.v2.f64 	{%fd78, %fd79}, [%rd18];
	fma.rn.f64 	%fd80, %fd77, %fd76, %fd78;
	fma.rn.f64 	%fd81, %fd80, %fd76, %fd79;
	ld.global.nc.v2.f64 	{%fd82, %fd83}, [%rd18+16];
	fma.rn.f64 	%fd84, %fd81, %fd76, %fd82;
	fma.rn.f64 	%fd85, %fd84, %fd76, %fd83;
	ld.global.nc.v2.f64 	{%fd86, %fd87}, [%rd18+32];
	fma.rn.f64 	%fd88, %fd85, %fd76, %fd86;
	fma.rn.f64 	%fd89, %fd88, %fd76, %fd87;
	fma.rn.f64 	%fd90, %fd89, %fd347, %fd347;
	fma.rn.f64 	%fd91, %fd89, %fd76, 0d3FF0000000000000;
	selp.f64 	%fd92, %fd91, %fd90, %p18;
	and.b32  	%r73, %r214, 2;
	setp.eq.s32 	%p19, %r73, 0;
	mov.f64 	%fd93, 0d0000000000000000;
	sub.f64 	%fd94, %fd93, %fd92;
	selp.f64 	%fd95, %fd92, %fd94, %p19;
	mul.f64 	%fd345, %fd345, %fd95;
	add.s32 	%r212, %r212, 1;
	add.s32 	%r211, %r211, 1;
	setp.ne.s32 	%p20, %r212, 31;
	@%p20 bra 	$L__BB10_11;
	add.f64 	%fd96, %fd344, 0d3FF0000000000000;
	sub.f64 	%fd97, %fd96, %fd345;
	neg.f64 	%fd348, %fd97;
	bra.uni 	$L__BB10_52;
$L__BB10_51:
	mov.u64 	%rd29, $str;
	cvta.global.u64 	%rd30, %rd29;
	{ // callseq 2, 0
	.param .b64 param0;
	st.param.b64 	[param0], %rd30;
	.param .b64 param1;
	st.param.b64 	[param1], 0;
	.param .b32 retval0;
	call.uni (retval0), 
	vprintf, 
	(
	param0, 
	param1
	);
	ld.param.b32 	%r126, [retval0];
	} // callseq 2
	mov.f64 	%fd348, 0d0000000000000000;
$L__BB10_52:
	ld.param.u64 	%rd31, [%rd1+160];
	cvta.to.global.u64 	%rd32, %rd31;
	mul.wide.s32 	%rd33, %r2, 8;
	add.s64 	%rd34, %rd32, %rd33;
	st.global.f64 	[%rd34], %fd348;
$L__BB10_53:
	mul.lo.s32 	%r128, %r3, 1099087573;
	add.s32 	%r129, %r128, 123456789;
	shr.u32 	%r130, %r129, 2;
	xor.b32  	%r131, %r128, %r130;
	xor.b32  	%r132, %r131, %r129;
	add.s32 	%r133, %r132, %r128;
	and.b32  	%r134, %r133, 1;
	cvt.rn.f64.u32 	%fd197, %r134;
	setp.eq.s32 	%p63, %r134, 0;
	selp.f64 	%fd198, 0dBFF0000000000000, %fd197, %p63;
	ld.param.u64 	%rd35, [%rd1+208];
	cvta.to.global.u64 	%rd36, %rd35;
	mul.lo.s32 	%r29, %r2, 30;
	add.s32 	%r30, %r29, %r1;
	mul.wide.s32 	%rd37, %r30, 8;
	add.s64 	%rd38, %rd36, %rd37;
	ld.global.f64 	%fd199, [%rd38];
	ld.param.u64 	%rd39, [%rd1+72];
	cvta.to.global.u64 	%rd40, %rd39;
	ld.global.f64 	%fd200, [%rd40];
	fma.rn.f64 	%fd201, %fd198, %fd200, %fd199;
	ld.param.u64 	%rd41, [%rd1+104];
	cvta.to.global.u64 	%rd42, %rd41;
	add.s64 	%rd43, %rd42, %rd37;
	st.global.f64 	[%rd43], %fd201;
	ld.param.u64 	%rd44, [%rd1+24];
	cvta.to.global.u64 	%rd45, %rd44;
	ld.global.f64 	%fd32, [%rd45];
	setp.leu.f64 	%p64, %fd201, %fd32;
	@%p64 bra 	$L__BB10_55;
	cvta.to.global.u64 	%rd52, %rd41;
	add.s64 	%rd54, %rd52, %rd37;
	st.global.f64 	[%rd54], %fd32;
	bra.uni 	$L__BB10_57;
$L__BB10_55:
	cvta.to.global.u64 	%rd47, %rd41;
	add.s64 	%rd4, %rd47, %rd37;
	ld.global.f64 	%fd202, [%rd4];
	ld.param.u64 	%rd49, [%rd1+32];
	cvta.to.global.u64 	%rd50, %rd49;
	ld.global.f64 	%fd33, [%rd50];
	setp.geu.f64 	%p65, %fd202, %fd33;
	@%p65 bra 	$L__BB10_57;
	st.global.f64 	[%rd4], %fd33;
$L__BB10_57:
	setp.ne.s32 	%p66, %r1, 0;
	bar.sync 	0;
	@%p66 bra 	$L__BB10_112;
	cvta.to.global.u64 	%rd5, %rd41;
	setp.gt.s32 	%p67, %r53, 1;
	@%p67 bra 	$L__BB10_65;
	setp.eq.s32 	%p70, %r53, 0;
	@%p70 bra 	$L__BB10_71;
	setp.eq.s32 	%p71, %r53, 1;
	@%p71 bra 	$L__BB10_61;
	bra.uni 	$L__BB10_108;
$L__BB10_61:
	add.s64 	%rd6, %rd5, 8;
	mov.f64 	%fd349, 0d0000000000000000;
	mov.b32 	%r216, 0;
$L__BB10_62:
	mul.wide.s32 	%rd68, %r29, 8;
	add.s64 	%rd69, %rd6, %rd68;
	ld.global.f64 	%fd36, [%rd69];
	ld.global.f64 	%fd37, [%rd69+-8];
	cvt.rn.f32.f64 	%f32, %fd37;
	abs.f32 	%f33, %f32;
	setp.eq.f32 	%p100, %f32, 0f3F800000;
	mov.f32 	%f644, 0f3F800000;
	@%p100 bra 	$L__BB10_74;
	setp.num.f32 	%p101, %f33, %f33;
	@%p101 bra 	$L__BB10_72;
	mov.f32 	%f524, 0f40000000;
	add.rn.f32 	%f644, %f32, %f524;
	bra.uni 	$L__BB10_74;
$L__BB10_65:
	setp.eq.s32 	%p68, %r53, 3;
	@%p68 bra 	$L__BB10_95;
	setp.ne.s32 	%p69, %r53, 2;
	@%p69 bra 	$L__BB10_108;
	mov.f64 	%fd350, 0d0000000000000000;
	mov.b32 	%r218, 0;
	mov.u64 	%rd66, __cudart_sin_cos_coeffs;
$L__BB10_68:
	mul.wide.s32 	%rd62, %r29, 8;
	add.s64 	%rd63, %rd5, %rd62;
	ld.global.f64 	%fd41, [%rd63];
	cvt.rn.f32.f64 	%f51, %fd41;
	abs.f32 	%f52, %f51;
	setp.eq.f32 	%p86, %f51, 0f3F800000;
	mov.f32 	%f647, 0f3F800000;
	@%p86 bra 	$L__BB10_88;
	setp.num.f32 	%p87, %f52, %f52;
	@%p87 bra 	$L__BB10_86;
	mov.f32 	%f467, 0f40000000;
	add.rn.f32 	%f647, %f51, %f467;
	bra.uni 	$L__BB10_88;
$L__BB10_71:
	mul.wide.s32 	%rd70, %r29, 8;
	add.s64 	%rd71, %rd5, %rd70;
	ld.global.f64 	%fd273, [%rd71];
	ld.global.f64 	%fd274, [%rd71+8];
	mul.f64 	%fd275, %fd274, %fd274;
	fma.rn.f64 	%fd276, %fd273, %fd273, %fd275;
	ld.global.f64 	%fd277, [%rd71+16];
	fma.rn.f64 	%fd278, %fd277, %fd277, %fd276;
	ld.global.f64 	%fd279, [%rd71+24];
	fma.rn.f64 	%fd280, %fd279, %fd279, %fd278;
	ld.global.f64 	%fd281, [%rd71+32];
	fma.rn.f64 	%fd282, %fd281, %fd281, %fd280;
	ld.global.f64 	%fd283, [%rd71+40];
	fma.rn.f64 	%fd284, %fd283, %fd283, %fd282;
	ld.global.f64 	%fd285, [%rd71+48];
	fma.rn.f64 	%fd286, %fd285, %fd285, %fd284;
	ld.global.f64 	%fd287, [%rd71+56];
	fma.rn.f64 	%fd288, %fd287, %fd287, %fd286;
	ld.global.f64 	%fd289, [%rd71+64];
	fma.rn.f64 	%fd290, %fd289, %fd289, %fd288;
	ld.global.f64 	%fd291, [%rd71+72];
	fma.rn.f64 	%fd292, %fd291, %fd291, %fd290;
	ld.global.f64 	%fd293, [%rd71+80];
	fma.rn.f64 	%fd294, %fd293, %fd293, %fd292;
	ld.global.f64 	%fd295, [%rd71+88];
	fma.rn.f64 	%fd296, %fd295, %fd295, %fd294;
	ld.global.f64 	%fd297, [%rd71+96];
	fma.rn.f64 	%fd298, %fd297, %fd297, %fd296;
	ld.global.f64 	%fd299, [%rd71+104];
	fma.rn.f64 	%fd300, %fd299, %fd299, %fd298;
	ld.global.f64 	%fd301, [%rd71+112];
	fma.rn.f64 	%fd302, %fd301, %fd301, %fd300;
	ld.global.f64 	%fd303, [%rd71+120];
	fma.rn.f64 	%fd304, %fd303, %fd303, %fd302;
	ld.global.f64 	%fd305, [%rd71+128];
	fma.rn.f64 	%fd306, %fd305, %fd305, %fd304;
	ld.global.f64 	%fd307, [%rd71+136];
	fma.rn.f64 	%fd308, %fd307, %fd307, %fd306;
	ld.global.f64 	%fd309, [%rd71+144];
	fma.rn.f64 	%fd310, %fd309, %fd309, %fd308;
	ld.global.f64 	%fd311, [%rd71+152];
	fma.rn.f64 	%fd312, %fd311, %fd311, %fd310;
	ld.global.f64 	%fd313, [%rd71+160];
	fma.rn.f64 	%fd314, %fd313, %fd313, %fd312;
	ld.global.f64 	%fd315, [%rd71+168];
	fma.rn.f64 	%fd316, %fd315, %fd315, %fd314;
	ld.global.f64 	%fd317, [%rd71+176];
	fma.rn.f64 	%fd318, %fd317, %fd317, %fd316;
	ld.global.f64 	%fd319, [%rd71+184];
	fma.rn.f64 	%fd320, %fd319, %fd319, %fd318;
	ld.global.f64 	%fd321, [%rd71+192];
	fma.rn.f64 	%fd322, %fd321, %fd321, %fd320;
	ld.global.f64 	%fd323, [%rd71+200];
	fma.rn.f64 	%fd324, %fd323, %fd323, %fd322;
	ld.global.f64 	%fd325, [%rd71+208];
	fma.rn.f64 	%fd326, %fd325, %fd325, %fd324;
	ld.global.f64 	%fd327, [%rd71+216];
	fma.rn.f64 	%fd328, %fd327, %fd327, %fd326;
	ld.global.f64 	%fd329, [%rd71+224];
	fma.rn.f64 	%fd330, %fd329, %fd329, %fd328;
	ld.global.f64 	%fd331, [%rd71+232];
	fma.rn.f64 	%fd332, %fd331, %fd331, %fd330;
	neg.f64 	%fd357, %fd332;
	bra.uni 	$L__BB10_109;
$L__BB10_72:
	setp.lt.f32 	%p102, %f33, 0f00800000;
	mul.f32 	%f469, %f33, 0f4B800000;
	selp.f32 	%f470, %f469, %f33, %p102;
	mov.b32 	%r170, %f470;
	add.s32 	%r171, %r170, -1060439283;
	and.b32  	%r172, %r171, -8388608;
	sub.s32 	%r173, %r170, %r172;
	mov.b32 	%f471, %r173;
	cvt.rn.f32.s32 	%f472, %r172;
	selp.f32 	%f473, 0fC1C00000, 0f00000000, %p102;
	fma.rn.f32 	%f474, %f472, 0f34000000, %f473;
	add.f32 	%f475, %f471, 0fBF800000;
	add.f32 	%f476, %f471, 0f3F800000;
	rcp.approx.ftz.f32 	%f477, %f476;
	add.f32 	%f478, %f475, %f475;
	mul.f32 	%f479, %f478, %f477;
	mul.f32 	%f480, %f479, %f479;
	neg.f32 	%f481, %f479;
	sub.f32 	%f482, %f475, %f479;
	add.f32 	%f483, %f482, %f482;
	fma.rn.f32 	%f484, %f481, %f475, %f483;
	mul.rn.f32 	%f485, %f477, %f484;
	fma.rn.f32 	%f486, %f480, 0f3A2C32E4, 0f3B52E7DB;
	fma.rn.f32 	%f487, %f486, %f480, 0f3C93BB73;
	fma.rn.f32 	%f488, %f487, %f480, 0f3DF6384F;
	mul.rn.f32 	%f489, %f488, %f480;
	fma.rn.f32 	%f490, %f479, 0f3FB8AA3B, %f474;
	mul.f32 	%f491, %f489, 0f40400000;
	sub.f32 	%f492, %f474, %f490;
	fma.rn.f32 	%f493, %f479, 0f3FB8AA3B, %f492;
	fma.rn.f32 	%f494, %f485, 0f3FB8AA3B, %f493;
	fma.rn.f32 	%f495, %f479, 0f32A55E34, %f494;
	fma.rn.f32 	%f496, %f491, %f485, %f495;
	fma.rn.f32 	%f497, %f489, %f479, %f496;
	add.rn.f32 	%f498, %f490, %f497;
	mov.f32 	%f499, 0f40000000;
	mul.rn.f32 	%f500, %f498, %f499;
	cvt.rni.f32.f32 	%f501, %f500;
	sub.f32 	%f502, %f500, %f501;
	neg.f32 	%f503, %f500;
	fma.rn.f32 	%f504, %f498, 0f40000000, %f503;
	neg.f32 	%f505, %f490;
	add.rn.f32 	%f506, %f498, %f505;
	neg.f32 	%f507, %f506;
	add.rn.f32 	%f508, %f497, %f507;
	fma.rn.f32 	%f509, %f508, 0f40000000, %f504;
	add.f32 	%f510, %f502, %f509;
	setp.gt.f32 	%p103, %f501, 0f00000000;
	selp.b32 	%r174, 0, -2097152000, %p103;
	setp.neu.f32 	%p104, %f32, 0f00000000;
	setp.neu.f32 	%p105, %f33, 0f7F800000;
	setp.lt.f32 	%p106, %f500, 0f00000000;
	selp.f32 	%f511, 0f00000000, 0f7F800000, %p106;
	abs.f32 	%f512, %f500;
	setp.gt.f32 	%p107, %f512, 0f43180000;
	cvt.rzi.s32.f32 	%r175, %f501;
	shl.b32 	%r176, %r175, 23;
	sub.s32 	%r177, %r176, %r174;
	mov.b32 	%f513, %r177;
	add.s32 	%r178, %r174, 2130706432;
	mov.b32 	%f514, %r178;
	fma.rn.f32 	%f515, %f510, 0f391FCB8E, 0f3AAF85ED;
	fma.rn.f32 	%f516, %f515, %f510, 0f3C1D9856;
	fma.rn.f32 	%f517, %f516, %f510, 0f3D6357BB;
	fma.rn.f32 	%f518, %f517, %f510, 0f3E75FDEC;
	fma.rn.f32 	%f519, %f518, %f510, 0f3F317218;
	fma.rn.f32 	%f520, %f519, %f510, 0f3F800000;
	mul.f32 	%f521, %f520, %f514;
	mul.f32 	%f522, %f521, %f513;
	selp.f32 	%f644, %f511, %f522, %p107;
	and.pred  	%p108, %p104, %p105;
	@%p108 bra 	$L__BB10_74;
	add.f32 	%f523, %f32, %f32;
	mov.b32 	%r179, %f523;
	and.b32  	%r180, %r179, 2147483647;
	mov.b32 	%f644, %r180;
$L__BB10_74:
	cvt.f64.f32 	%fd266, %f644;
	sub.f64 	%fd267, %fd36, %fd266;
	cvt.rn.f32.f64 	%f38, %fd267;
	abs.f32 	%f39, %f38;
	setp.eq.f32 	%p109, %f38, 0f3F800000;
	mov.f32 	%f645, 0f3F800000;
	@%p109 bra 	$L__BB10_79;
	setp.num.f32 	%p110, %f39, %f39;
	@%p110 bra 	$L__BB10_77;
	mov.f32 	%f581, 0f40000000;
	add.rn.f32 	%f645, %f38, %f581;
	bra.uni 	$L__BB10_79;
$L__BB10_77:
	setp.lt.f32 	%p111, %f39, 0f00800000;
	mul.f32 	%f526, %f39, 0f4B800000;
	selp.f32 	%f527, %f526, %f39, %p111;
	mov.b32 	%r181, %f527;
	add.s32 	%r182, %r181, -1060439283;
	and.b32  	%r183, %r182, -8388608;
	sub.s32 	%r184, %r181, %r183;
	mov.b32 	%f528, %r184;
	cvt.rn.f32.s32 	%f529, %r183;
	selp.f32 	%f530, 0fC1C00000, 0f00000000, %p111;
	fma.rn.f32 	%f531, %f529, 0f34000000, %f530;
	add.f32 	%f532, %f528, 0fBF800000;
	add.f32 	%f533, %f528, 0f3F800000;
	rcp.approx.ftz.f32 	%f534, %f533;
	add.f32 	%f535, %f532, %f532;
	mul.f32 	%f536, %f535, %f534;
	mul.f32 	%f537, %f536, %f536;
	neg.f32 	%f538, %f536;
	sub.f32 	%f539, %f532, %f536;
	add.f32 	%f540, %f539, %f539;
	fma.rn.f32 	%f541, %f538, %f532, %f540;
	mul.rn.f32 	%f542, %f534, %f541;
	fma.rn.f32 	%f543, %f537, 0f3A2C32E4, 0f3B52E7DB;
	fma.rn.f32 	%f544, %f543, %f537, 0f3C93BB73;
	fma.rn.f32 	%f545, %f544, %f537, 0f3DF6384F;
	mul.rn.f32 	%f546, %f545, %f537;
	fma.rn.f32 	%f547, %f536, 0f3FB8AA3B, %f531;
	mul.f32 	%f548, %f546, 0f40400000;
	sub.f32 	%f549, %f531, %f547;
	fma.rn.f32 	%f550, %f536, 0f3FB8AA3B, %f549;
	fma.rn.f32 	%f551, %f542, 0f3FB8AA3B, %f550;
	fma.rn.f32 	%f552, %f536, 0f32A55E34, %f551;
	fma.rn.f32 	%f553, %f548, %f542, %f552;
	fma.rn.f32 	%f554, %f546, %f536, %f553;
	add.rn.f32 	%f555, %f547, %f554;
	mov.f32 	%f556, 0f40000000;
	mul.rn.f32 	%f557, %f555, %f556;
	cvt.rni.f32.f32 	%f558, %f557;
	sub.f32 	%f559, %f557, %f558;
	neg.f32 	%f560, %f557;
	fma.rn.f32 	%f561, %f555, 0f40000000, %f560;
	neg.f32 	%f562, %f547;
	add.rn.f32 	%f563, %f555, %f562;
	neg.f32 	%f564, %f563;
	add.rn.f32 	%f565, %f554, %f564;
	fma.rn.f32 	%f566, %f565, 0f40000000, %f561;
	add.f32 	%f567, %f559, %f566;
	setp.gt.f32 	%p112, %f558, 0f00000000;
	selp.b32 	%r185, 0, -2097152000, %p112;
	setp.neu.f32 	%p113, %f38, 0f00000000;
	setp.neu.f32 	%p114, %f39, 0f7F800000;
	setp.lt.f32 	%p115, %f557, 0f00000000;
	selp.f32 	%f568, 0f00000000, 0f7F800000, %p115;
	abs.f32 	%f569, %f557;
	setp.gt.f32 	%p116, %f569, 0f43180000;
	cvt.rzi.s32.f32 	%r186, %f558;
	shl.b32 	%r187, %r186, 23;
	sub.s32 	%r188, %r187, %r185;
	mov.b32 	%f570, %r188;
	add.s32 	%r189, %r185, 2130706432;
	mov.b32 	%f571, %r189;
	fma.rn.f32 	%f572, %f567, 0f391FCB8E, 0f3AAF85ED;
	fma.rn.f32 	%f573, %f572, %f567, 0f3C1D9856;
	fma.rn.f32 	%f574, %f573, %f567, 0f3D6357BB;
	fma.rn.f32 	%f575, %f574, %f567, 0f3E75FDEC;
	fma.rn.f32 	%f576, %f575, %f567, 0f3F317218;
	fma.rn.f32 	%f577, %f576, %f567, 0f3F800000;
	mul.f32 	%f578, %f577, %f571;
	mul.f32 	%f579, %f578, %f570;
	selp.f32 	%f645, %f568, %f579, %p116;
	and.pred  	%p117, %p113, %p114;
	@%p117 bra 	$L__BB10_79;
	add.f32 	%f580, %f38, %f38;
	mov.b32 	%r190, %f580;
	and.b32  	%r191, %r190, 2147483647;
	mov.b32 	%f645, %r191;
$L__BB10_79:
	mul.f32 	%f44, %f645, 0f42C80000;
	mov.f64 	%fd268, 0d3FF0000000000000;
	sub.f64 	%fd269, %fd268, %fd37;
	cvt.rn.f32.f64 	%f45, %fd269;
	abs.f32 	%f46, %f45;
	setp.eq.f32 	%p118, %f45, 0f3F800000;
	mov.f32 	%f646, 0f3F800000;
	@%p118 bra 	$L__BB10_84;
	setp.num.f32 	%p119, %f46, %f46;
	@%p119 bra 	$L__BB10_82;
	mov.f32 	%f638, 0f40000000;
	add.rn.f32 	%f646, %f45, %f638;
	bra.uni 	$L__BB10_84;
$L__BB10_82:
	setp.lt.f32 	%p120, %f46, 0f00800000;
	mul.f32 	%f583, %f46, 0f4B800000;
	selp.f32 	%f584, %f583, %f46, %p120;
	mov.b32 	%r192, %f584;
	add.s32 	%r193, %r192, -1060439283;
	and.b32  	%r194, %r193, -8388608;
	sub.s32 	%r195, %r192, %r194;
	mov.b32 	%f585, %r195;
	cvt.rn.f32.s32 	%f586, %r194;
	selp.f32 	%f587, 0fC1C00000, 0f00000000, %p120;
	fma.rn.f32 	%f588, %f586, 0f34000000, %f587;
	add.f32 	%f589, %f585, 0fBF800000;
	add.f32 	%f590, %f585, 0f3F800000;
	rcp.approx.ftz.f32 	%f591, %f590;
	add.f32 	%f592, %f589, %f589;
	mul.f32 	%f593, %f592, %f591;
	mul.f32 	%f594, %f593, %f593;
	neg.f32 	%f595, %f593;
	sub.f32 	%f596, %f589, %f593;
	add.f32 	%f597, %f596, %f596;
	fma.rn.f32 	%f598, %f595, %f589, %f597;
	mul.rn.f32 	%f599, %f591, %f598;
	fma.rn.f32 	%f600, %f594, 0f3A2C32E4, 0f3B52E7DB;
	fma.rn.f32 	%f601, %f600, %f594, 0f3C93BB73;
	fma.rn.f32 	%f602, %f601, %f594, 0f3DF6384F;
	mul.rn.f32 	%f603, %f602, %f594;
	fma.rn.f32 	%f604, %f593, 0f3FB8AA3B, %f588;
	mul.f32 	%f605, %f603, 0f40400000;
	sub.f32 	%f606, %f588, %f604;
	fma.rn.f32 	%f607, %f593, 0f3FB8AA3B, %f606;
	fma.rn.f32 	%f608, %f599, 0f3FB8AA3B, %f607;
	fma.rn.f32 	%f609, %f593, 0f32A55E34, %f608;
	fma.rn.f32 	%f610, %f605, %f599, %f609;
	fma.rn.f32 	%f611, %f603, %f593, %f610;
	add.rn.f32 	%f612, %f604, %f611;
	mov.f32 	%f613, 0f40000000;
	mul.rn.f32 	%f614, %f612, %f613;
	cvt.rni.f32.f32 	%f615, %f614;
	sub.f32 	%f616, %f614, %f615;
	neg.f32 	%f617, %f614;
	fma.rn.f32 	%f618, %f612, 0f40000000, %f617;
	neg.f32 	%f619, %f604;
	add.rn.f32 	%f620, %f612, %f619;
	neg.f32 	%f621, %f620;
	add.rn.f32 	%f622, %f611, %f621;
	fma.rn.f32 	%f623, %f622, 0f40000000, %f618;
	add.f32 	%f624, %f616, %f623;
	setp.gt.f32 	%p121, %f615, 0f00000000;
	selp.b32 	%r196, 0, -2097152000, %p121;
	setp.neu.f32 	%p122, %f45, 0f00000000;
	setp.neu.f32 	%p123, %f46, 0f7F800000;
	setp.lt.f32 	%p124, %f614, 0f00000000;
	selp.f32 	%f625, 0f00000000, 0f7F800000, %p124;
	abs.f32 	%f626, %f614;
	setp.gt.f32 	%p125, %f626, 0f43180000;
	cvt.rzi.s32.f32 	%r197, %f615;
	shl.b32 	%r198, %r197, 23;
	sub.s32 	%r199, %r198, %r196;
	mov.b32 	%f627, %r199;
	add.s32 	%r200, %r196, 2130706432;
	mov.b32 	%f628, %r200;
	fma.rn.f32 	%f629, %f624, 0f391FCB8E, 0f3AAF85ED;
	fma.rn.f32 	%f630, %f629, %f624, 0f3C1D9856;
	fma.rn.f32 	%f631, %f630, %f624, 0f3D6357BB;
	fma.rn.f32 	%f632, %f631, %f624, 0f3E75FDEC;
	fma.rn.f32 	%f633, %f632, %f624, 0f3F317218;
	fma.rn.f32 	%f634, %f633, %f624, 0f3F800000;
	mul.f32 	%f635, %f634, %f628;
	mul.f32 	%f636, %f635, %f627;
	selp.f32 	%f646, %f625, %f636, %p125;
	and.pred  	%p126, %p122, %p123;
	@%p126 bra 	$L__BB10_84;
	add.f32 	%f637, %f45, %f45;
	mov.b32 	%r201, %f637;
	and.b32  	%r202, %r201, 2147483647;
	mov.b32 	%f646, %r202;
$L__BB10_84:
	cvt.f64.f32 	%fd270, %f646;
	cvt.f64.f32 	%fd271, %f44;
	add.f64 	%fd272, %fd271, %fd270;
	add.f64 	%fd349, %fd349, %fd272;
	add.s32 	%r216, %r216, 1;
	add.s32 	%r29, %r29, 1;
	setp.ne.s32 	%p127, %r216, 29;
	@%p127 bra 	$L__BB10_62;
	neg.f64 	%fd357, %fd349;
	bra.uni 	$L__BB10_109;
$L__BB10_86:
	setp.lt.f32 	%p88, %f52, 0f00800000;
	mul.f32 	%f412, %f52, 0f4B800000;
	selp.f32 	%f413, %f412, %f52, %p88;
	mov.b32 	%r153, %f413;
	add.s32 	%r154, %r153, -1060439283;
	and.b32  	%r155, %r154, -8388608;
	sub.s32 	%r156, %r153, %r155;
	mov.b32 	%f414, %r156;
	cvt.rn.f32.s32 	%f415, %r155;
	selp.f32 	%f416, 0fC1C00000, 0f00000000, %p88;
	fma.rn.f32 	%f417, %f415, 0f34000000, %f416;
	add.f32 	%f418, %f414, 0fBF800000;
	add.f32 	%f419, %f414, 0f3F800000;
	rcp.approx.ftz.f32 	%f420, %f419;
	add.f32 	%f421, %f418, %f418;
	mul.f32 	%f422, %f421, %f420;
	mul.f32 	%f423, %f422, %f422;
	neg.f32 	%f424, %f422;
	sub.f32 	%f425, %f418, %f422;
	add.f32 	%f426, %f425, %f425;
	fma.rn.f32 	%f427, %f424, %f418, %f426;
	mul.rn.f32 	%f428, %f420, %f427;
	fma.rn.f32 	%f429, %f423, 0f3A2C32E4, 0f3B52E7DB;
	fma.rn.f32 	%f430, %f429, %f423, 0f3C93BB73;
	fma.rn.f32 	%f431, %f430, %f423, 0f3DF6384F;
	mul.rn.f32 	%f432, %f431, %f423;
	fma.rn.f32 	%f433, %f422, 0f3FB8AA3B, %f417;
	mul.f32 	%f434, %f432, 0f40400000;
	sub.f32 	%f435, %f417, %f433;
	fma.rn.f32 	%f436, %f422, 0f3FB8AA3B, %f435;
	fma.rn.f32 	%f437, %f428, 0f3FB8AA3B, %f436;
	fma.rn.f32 	%f438, %f422, 0f32A55E34, %f437;
	fma.rn.f32 	%f439, %f434, %f428, %f438;
	fma.rn.f32 	%f440, %f432, %f422, %f439;
	add.rn.f32 	%f441, %f433, %f440;
	mov.f32 	%f442, 0f40000000;
	mul.rn.f32 	%f443, %f441, %f442;
	cvt.rni.f32.f32 	%f444, %f443;
	sub.f32 	%f445, %f443, %f444;
	neg.f32 	%f446, %f443;
	fma.rn.f32 	%f447, %f441, 0f40000000, %f446;
	neg.f32 	%f448, %f433;
	add.rn.f32 	%f449, %f441, %f448;
	neg.f32 	%f450, %f449;
	add.rn.f32 	%f451, %f440, %f450;
	fma.rn.f32 	%f452, %f451, 0f40000000, %f447;
	add.f32 	%f453, %f445, %f452;
	setp.gt.f32 	%p89, %f444, 0f00000000;
	selp.b32 	%r157, 0, -2097152000, %p89;
	setp.neu.f32 	%p90, %f51, 0f00000000;
	setp.neu.f32 	%p91, %f52, 0f7F800000;
	setp.lt.f32 	%p92, %f443, 0f00000000;
	selp.f32 	%f454, 0f00000000, 0f7F800000, %p92;
	abs.f32 	%f455, %f443;
	setp.gt.f32 	%p93, %f455, 0f43180000;
	cvt.rzi.s32.f32 	%r158, %f444;
	shl.b32 	%r159, %r158, 23;
	sub.s32 	%r160, %r159, %r157;
	mov.b32 	%f456, %r160;
	add.s32 	%r161, %r157, 2130706432;
	mov.b32 	%f457, %r161;
	fma.rn.f32 	%f458, %f453, 0f391FCB8E, 0f3AAF85ED;
	fma.rn.f32 	%f459, %f458, %f453, 0f3C1D9856;
	fma.rn.f32 	%f460, %f459, %f453, 0f3D6357BB;
	fma.rn.f32 	%f461, %f460, %f453, 0f3E75FDEC;
	fma.rn.f32 	%f462, %f461, %f453, 0f3F317218;
	fma.rn.f32 	%f463, %f462, %f453, 0f3F800000;
	mul.f32 	%f464, %f463, %f457;
	mul.f32 	%f465, %f464, %f456;
	selp.f32 	%f647, %f454, %f465, %p93;
	and.pred  	%p94, %p90, %p91;
	@%p94 bra 	$L__BB10_88;
	add.f32 	%f466, %f51, %f51;
	mov.b32 	%r162, %f466;
	and.b32  	%r163, %r162, 2147483647;
	mov.b32 	%f647, %r163;
$L__BB10_88:
	mul.f64 	%fd42, %fd41, 0d401921FB54442EEA;
	abs.f64 	%fd43, %fd42;
	setp.neu.f64 	%p95, %fd43, 0d7FF0000000000000;
	@%p95 bra 	$L__BB10_90;
	mov.f64 	%fd241, 0d0000000000000000;
	mul.rn.f64 	%fd352, %fd42, %fd241;
	mov.b32 	%r220, 1;
	bra.uni 	$L__BB10_93;
$L__BB10_90:
	mul.f64 	%fd236, %fd42, 0d3FE45F306DC9C883;
	cvt.rni.s32.f64 	%r219, %fd236;
	cvt.rn.f64.s32 	%fd237, %r219;
	fma.rn.f64 	%fd238, %fd237, 0dBFF921FB54442D18, %fd42;
	fma.rn.f64 	%fd239, %fd237, 0dBC91A62633145C00, %fd238;
	fma.rn.f64 	%fd352, %fd237, 0dB97B839A252049C0, %fd239;
	setp.ltu.f64 	%p96, %fd43, 0d41E0000000000000;
	@%p96 bra 	$L__BB10_92;
	{ // callseq 4, 0
	.param .b64 param0;
	st.param.f64 	[param0], %fd42;
	.param .align 16 .b8 retval0[16];
	call.uni (retval0), 
	__internal_trig_reduction_slowpathd, 
	(
	param0
	);
	ld.param.f64 	%fd352, [retval0];
	ld.param.b32 	%r219, [retval0+8];
	} // callseq 4
$L__BB10_92:
	add.s32 	%r220, %r219, 1;
$L__BB10_93:
	shl.b32 	%r166, %r220, 6;
	cvt.u64.u32 	%rd64, %r166;
	and.b64  	%rd65, %rd64, 64;
	add.s64 	%rd67, %rd66, %rd65;
	mul.rn.f64 	%fd242, %fd352, %fd352;
	and.b32  	%r167, %r220, 1;
	setp.eq.b32 	%p97, %r167, 1;
	selp.f64 	%fd243, 0dBDA8FF8320FD8164, 0d3DE5DB65F9785EBA, %p97;
	ld.global.nc.v2.f64 	{%fd244, %fd245}, [%rd67];
	fma.rn.f64 	%fd246, %fd243, %fd242, %fd244;
	fma.rn.f64 	%fd247, %fd246, %fd242, %fd245;
	ld.global.nc.v2.f64 	{%fd248, %fd249}, [%rd67+16];
	fma.rn.f64 	%fd250, %fd247, %fd242, %fd248;
	fma.rn.f64 	%fd251, %fd250, %fd242, %fd249;
	ld.global.nc.v2.f64 	{%fd252, %fd253}, [%rd67+32];
	fma.rn.f64 	%fd254, %fd251, %fd242, %fd252;
	fma.rn.f64 	%fd255, %fd254, %fd242, %fd253;
	fma.rn.f64 	%fd256, %fd255, %fd352, %fd352;
	fma.rn.f64 	%fd257, %fd255, %fd242, 0d3FF0000000000000;
	selp.f64 	%fd258, %fd257, %fd256, %p97;
	and.b32  	%r168, %r220, 2;
	setp.eq.s32 	%p98, %r168, 0;
	mov.f64 	%fd259, 0d0000000000000000;
	sub.f64 	%fd260, %fd259, %fd258;
	selp.f64 	%fd261, %fd258, %fd260, %p98;
	cvt.f64.f32 	%fd262, %f647;
	fma.rn.f64 	%fd263, %fd261, 0dC024000000000000, %fd262;
	add.f64 	%fd350, %fd350, %fd263;
	add.s32 	%r218, %r218, 1;
	add.s32 	%r29, %r29, 1;
	setp.ne.s32 	%p99, %r218, 30;
	@%p99 bra 	$L__BB10_68;
	add.f64 	%fd264, %fd350, 0d4072C00000000000;
	neg.f64 	%fd357, %fd264;
	bra.uni 	$L__BB10_109;
$L__BB10_95:
	mov.f64 	%fd354, 0d3FF0000000000000;
	mov.f64 	%fd353, 0d0000000000000000;
	mov.b32 	%r222, 1;
	mov.u64 	%rd60, __cudart_sin_cos_coeffs;
$L__BB10_96:
	mul.wide.s32 	%rd56, %r29, 8;
	add.s64 	%rd57, %rd5, %rd56;
	ld.global.f64 	%fd53, [%rd57];
	cvt.rn.f32.f64 	%f57, %fd53;
	abs.f32 	%f58, %f57;
	setp.eq.f32 	%p72, %f57, 0f3F800000;
	mov.f32 	%f648, 0f3F800000;
	@%p72 bra 	$L__BB10_101;
	setp.num.f32 	%p73, %f58, %f58;
	@%p73 bra 	$L__BB10_99;
	mov.f32 	%f407, 0f40000000;
	add.rn.f32 	%f648, %f57, %f407;
	bra.uni 	$L__BB10_101;
$L__BB10_99:
	setp.lt.f32 	%p74, %f58, 0f00800000;
	mul.f32 	%f352, %f58, 0f4B800000;
	selp.f32 	%f353, %f352, %f58, %p74;
	mov.b32 	%r136, %f353;
	add.s32 	%r137, %r136, -1060439283;
	and.b32  	%r138, %r137, -8388608;
	sub.s32 	%r139, %r136, %r138;
	mov.b32 	%f354, %r139;
	cvt.rn.f32.s32 	%f355, %r138;
	selp.f32 	%f356, 0fC1C00000, 0f00000000, %p74;
	fma.rn.f32 	%f357, %f355, 0f34000000, %f356;
	add.f32 	%f358, %f354, 0fBF800000;
	add.f32 	%f359, %f354, 0f3F800000;
	rcp.approx.ftz.f32 	%f360, %f359;
	add.f32 	%f361, %f358, %f358;
	mul.f32 	%f362, %f361, %f360;
	mul.f32 	%f363, %f362, %f362;
	neg.f32 	%f364, %f362;
	sub.f32 	%f365, %f358, %f362;
	add.f32 	%f366, %f365, %f365;
	fma.rn.f32 	%f367, %f364, %f358, %f366;
	mul.rn.f32 	%f368, %f360, %f367;
	fma.rn.f32 	%f369, %f363, 0f3A2C32E4, 0f3B52E7DB;
	fma.rn.f32 	%f370, %f369, %f363, 0f3C93BB73;
	fma.rn.f32 	%f371, %f370, %f363, 0f3DF6384F;
	mul.rn.f32 	%f372, %f371, %f363;
	fma.rn.f32 	%f373, %f362, 0f3FB8AA3B, %f357;
	mul.f32 	%f374, %f372, 0f40400000;
	sub.f32 	%f375, %f357, %f373;
	fma.rn.f32 	%f376, %f362, 0f3FB8AA3B, %f375;
	fma.rn.f32 	%f377, %f368, 0f3FB8AA3B, %f376;
	fma.rn.f32 	%f378, %f362, 0f32A55E34, %f377;
	fma.rn.f32 	%f379, %f374, %f368, %f378;
	fma.rn.f32 	%f380, %f372, %f362, %f379;
	add.rn.f32 	%f381, %f373, %f380;
	mov.f32 	%f382, 0f40000000;
	mul.rn.f32 	%f383, %f381, %f382;
	cvt.rni.f32.f32 	%f384, %f383;
	sub.f32 	%f385, %f383, %f384;
	neg.f32 	%f386, %f383;
	fma.rn.f32 	%f387, %f381, 0f40000000, %f386;
	neg.f32 	%f388, %f373;
	add.rn.f32 	%f389, %f381, %f388;
	neg.f32 	%f390, %f389;
	add.rn.f32 	%f391, %f380, %f390;
	fma.rn.f32 	%f392, %f391, 0f40000000, %f387;
	add.f32 	%f393, %f385, %f392;
	setp.gt.f32 	%p75, %f384, 0f00000000;
	selp.b32 	%r140, 0, -2097152000, %p75;
	setp.neu.f32 	%p76, %f57, 0f00000000;
	setp.neu.f32 	%p77, %f58, 0f7F800000;
	setp.lt.f32 	%p78, %f383, 0f00000000;
	selp.f32 	%f394, 0f00000000, 0f7F800000, %p78;
	abs.f32 	%f395, %f383;
	setp.gt.f32 	%p79, %f395, 0f43180000;
	cvt.rzi.s32.f32 	%r141, %f384;
	shl.b32 	%r142, %r141, 23;
	sub.s32 	%r143, %r142, %r140;
	mov.b32 	%f396, %r143;
	add.s32 	%r144, %r140, 2130706432;
	mov.b32 	%f397, %r144;
	fma.rn.f32 	%f398, %f393, 0f391FCB8E, 0f3AAF85ED;
	fma.rn.f32 	%f399, %f398, %f393, 0f3C1D9856;
	fma.rn.f32 	%f400, %f399, %f393, 0f3D6357BB;
	fma.rn.f32 	%f401, %f400, %f393, 0f3E75FDEC;
	fma.rn.f32 	%f402, %f401, %f393, 0f3F317218;
	fma.rn.f32 	%f403, %f402, %f393, 0f3F800000;
	mul.f32 	%f404, %f403, %f397;
	mul.f32 	%f405, %f404, %f396;
	selp.f32 	%f648, %f394, %f405, %p79;
	and.pred  	%p80, %p76, %p77;
	@%p80 bra 	$L__BB10_101;
	add.f32 	%f406, %f57, %f57;
	mov.b32 	%r145, %f406;
	and.b32  	%r146, %r145, 2147483647;
	mov.b32 	%f648, %r146;
$L__BB10_101:
	div.rn.f32 	%f408, %f648, 0f457A0000;
	cvt.f64.f32 	%fd205, %f408;
	add.f64 	%fd353, %fd353, %fd205;
	cvt.rn.f32.u32 	%f409, %r222;
	sqrt.rn.f32 	%f410, %f409;
	cvt.f64.f32 	%fd206, %f410;
	div.rn.f64 	%fd55, %fd53, %fd206;
	abs.f64 	%fd56, %fd55;
	setp.neu.f64 	%p81, %fd56, 0d7FF0000000000000;
	@%p81 bra 	$L__BB10_103;
	mov.f64 	%fd212, 0d0000000000000000;
	mul.rn.f64 	%fd356, %fd55, %fd212;
	mov.b32 	%r224, 1;
	bra.uni 	$L__BB10_106;
$L__BB10_103:
	mul.f64 	%fd207, %fd55, 0d3FE45F306DC9C883;
	cvt.rni.s32.f64 	%r223, %fd207;
	cvt.rn.f64.s32 	%fd208, %r223;
	fma.rn.f64 	%fd209, %fd208, 0dBFF921FB54442D18, %fd55;
	fma.rn.f64 	%fd210, %fd208, 0dBC91A62633145C00, %fd209;
	fma.rn.f64 	%fd356, %fd208, 0dB97B839A252049C0, %fd210;
	setp.ltu.f64 	%p82, %fd56, 0d41E0000000000000;
	@%p82 bra 	$L__BB10_105;
	{ // callseq 3, 0
	.param .b64 param0;
	st.param.f64 	[param0], %fd55;
	.param .align 16 .b8 retval0[16];
	call.uni (retval0), 
	__internal_trig_reduction_slowpathd, 
	(
	param0
	);
	ld.param.f64 	%fd356, [retval0];
	ld.param.b32 	%r223, [retval0+8];
	} // callseq 3
$L__BB10_105:
	add.s32 	%r224, %r223, 1;
$L__BB10_106:
	shl.b32 	%r149, %r224, 6;
	cvt.u64.u32 	%rd58, %r149;
	and.b64  	%rd59, %rd58, 64;
	add.s64 	%rd61, %rd60, %rd59;
	mul.rn.f64 	%fd213, %fd356, %fd356;
	and.b32  	%r150, %r224, 1;
	setp.eq.b32 	%p83, %r150, 1;
	selp.f64 	%fd214, 0dBDA8FF8320FD8164, 0d3DE5DB65F9785EBA, %p83;
	ld.global.nc.v2.f64 	{%fd215, %fd216}, [%rd61];
	fma.rn.f64 	%fd217, %fd214, %fd213, %fd215;
	fma.rn.f64 	%fd218, %fd217, %fd213, %fd216;
	ld.global.nc.v2.f64 	{%fd219, %fd220}, [%rd61+16];
	fma.rn.f64 	%fd221, %fd218, %fd213, %fd219;
	fma.rn.f64 	%fd222, %fd221, %fd213, %fd220;
	ld.global.nc.v2.f64 	{%fd223, %fd224}, [%rd61+32];
	fma.rn.f64 	%fd225, %fd222, %fd213, %fd223;
	fma.rn.f64 	%fd226, %fd225, %fd213, %fd224;
	fma.rn.f64 	%fd227, %fd226, %fd356, %fd356;
	fma.rn.f64 	%fd228, %fd226, %fd213, 0d3FF0000000000000;
	selp.f64 	%fd229, %fd228, %fd227, %p83;
	and.b32  	%r151, %r224, 2;
	setp.eq.s32 	%p84, %r151, 0;
	mov.f64 	%fd230, 0d0000000000000000;
	sub.f64 	%fd231, %fd230, %fd229;
	selp.f64 	%fd232, %fd229, %fd231, %p84;
	mul.f64 	%fd354, %fd354, %fd232;
	add.s32 	%r222, %r222, 1;
	add.s32 	%r29, %r29, 1;
	setp.ne.s32 	%p85, %r222, 31;
	@%p85 bra 	$L__BB10_96;
	add.f64 	%fd233, %fd353, 0d3FF0000000000000;
	sub.f64 	%fd234, %fd233, %fd354;
	neg.f64 	%fd357, %fd234;
	bra.uni 	$L__BB10_109;
$L__BB10_108:
	mov.u64 	%rd72, $str;
	cvta.global.u64 	%rd73, %rd72;
	{ // callseq 5, 0
	.param .b64 param0;
	st.param.b64 	[param0], %rd73;
	.param .b64 param1;
	st.param.b64 	[param1], 0;
	.param .b32 retval0;
	call.uni (retval0), 
	vprintf, 
	(
	param0, 
	param1
	);
	ld.param.b32 	%r203, [retval0];
	} // callseq 5
	mov.f64 	%fd357, 0d0000000000000000;
$L__BB10_109:
	ld.param.u64 	%rd74, [%rd1+160];
	cvta.to.global.u64 	%rd75, %rd74;
	mul.wide.s32 	%rd76, %r2, 8;
	add.s64 	%rd77, %rd75, %rd76;
	ld.global.f64 	%fd65, [%rd77];
	setp.leu.f64 	%p128, %fd357, %fd65;
	@%p128 bra 	$L__BB10_111;
	sub.f64 	%fd334, %fd357, %fd65;
	ld.param.u64 	%rd83, [%rd1+136];
	cvta.to.global.u64 	%rd84, %rd83;
	add.s64 	%rd86, %rd84, %rd76;
	st.global.f64 	[%rd86], %fd334;
	cvta.to.global.u64 	%rd88, %rd74;
	add.s64 	%rd89, %rd88, %rd76;
	st.global.f64 	[%rd89], %fd357;
	bra.uni 	$L__BB10_112;
$L__BB10_111:
	ld.param.u64 	%rd78, [%rd1+136];
	cvta.to.global.u64 	%rd79, %rd78;
	add.s64 	%rd81, %rd79, %rd76;
	mov.b64 	%rd82, 0;
	st.global.u64 	[%rd81], %rd82;
$L__BB10_112:
	bar.sync 	0;
	ld.param.u64 	%rd90, [%rd1+136];
	cvta.to.global.u64 	%rd91, %rd90;
	mul.wide.s32 	%rd92, %r2, 8;
	add.s64 	%rd93, %rd91, %rd92;
	ld.global.f64 	%fd335, [%rd93];
	setp.neu.f64 	%p129, %fd335, 0d0000000000000000;
	@%p129 bra 	$L__BB10_114;
	ld.param.u64 	%rd104, [%rd1+152];
	cvta.to.global.u64 	%rd105, %rd104;
	add.s64 	%rd107, %rd105, %rd37;
	mov.b64 	%rd108, 0;
	st.global.u64 	[%rd107], %rd108;
	bra.uni 	$L__BB10_115;
$L__BB10_114:
	cvta.to.global.u64 	%rd95, %rd41;
	add.s64 	%rd97, %rd95, %rd37;
	ld.global.f64 	%fd336, [%rd97];
	ld.param.u64 	%rd98, [%rd1+208];
	cvta.to.global.u64 	%rd99, %rd98;
	add.s64 	%rd100, %rd99, %rd37;
	ld.global.f64 	%fd337, [%rd100];
	sub.f64 	%fd338, %fd336, %fd337;
	ld.param.u64 	%rd101, [%rd1+152];
	cvta.to.global.u64 	%rd102, %rd101;
	add.s64 	%rd103, %rd102, %rd37;
	st.global.f64 	[%rd103], %fd338;
	ld.global.f64 	%fd339, [%rd97];
	st.global.f64 	[%rd100], %fd339;
$L__BB10_115:
	ret;

}
	// .globl	_Z12movInst_glob7FSS_ParPi
.visible .entry _Z12movInst_glob7FSS_ParPi(
	.param .align 8 .b8 _Z12movInst_glob7FSS_ParPi_param_0[240],
	.param .u64 .ptr .align 1 _Z12movInst_glob7FSS_ParPi_param_1
)
{
	.reg .pred 	%p<3>;
	.reg .b32 	%r<5>;
	.reg .b64 	%rd<19>;
	.reg .b64 	%fd<6>;

	mov.b64 	%rd3, _Z12movInst_glob7FSS_ParPi_param_0;
	ld.param.u64 	%rd4, [_Z12movInst_glob7FSS_ParPi_param_1];
	mov.u64 	%rd1, %rd3;
	cvta.to.global.u64 	%rd5, %rd4;
	mov.u32 	%r1, %tid.x;
	mov.u32 	%r2, %ctaid.x;
	mul.wide.u32 	%rd6, %r2, 4;
	add.s64 	%rd7, %rd5, %rd6;
	ld.global.u32 	%r3, [%rd7];
	ld.param.u64 	%rd8, [_Z12movInst_glob7FSS_ParPi_param_0+120];
	cvta.to.global.u64 	%rd9, %rd8;
	mul.wide.u32 	%rd10, %r1, 8;
	add.s64 	%rd11, %rd9, %rd10;
	ld.global.f64 	%fd4, [%rd11];
	ld.param.u64 	%rd12, [_Z12movInst_glob7FSS_ParPi_param_0+208];
	cvta.to.global.u64 	%rd13, %rd12;
	mad.lo.s32 	%r4, %r3, 30, %r1;
	mul.wide.s32 	%rd14, %r4, 8;
	add.s64 	%rd2, %rd13, %rd14;
	ld.global.f64 	%fd5, [%rd2];
	add.f64 	%fd1, %fd4, %fd5;
	st.global.f64 	[%rd2], %fd1;
	ld.param.u64 	%rd15, [_Z12movInst_glob7FSS_ParPi_param_0+24];
	cvta.to.global.u64 	%rd16, %rd15;
	ld.global.f64 	%fd2, [%rd16];
	setp.leu.f64 	%p1, %fd1, %fd2;
	@%p1 bra 	$L__BB11_2;
	st.global.f64 	[%rd2], %fd2;
	bra.uni 	$L__BB11_4;
$L__BB11_2:
	ld.param.u64 	%rd17, [%rd1+32];
	cvta.to.global.u64 	%rd18, %rd17;
	ld.global.f64 	%fd3, [%rd18];
	setp.geu.f64 	%p2, %fd1, %fd3;
	@%p2 bra 	$L__BB11_4;
	st.global.f64 	[%rd2], %fd3;
$L__BB11_4:
	ret;

}
	// .globl	_Z11movVol_glob7FSS_ParjPi
.visible .entry _Z11movVol_glob7FSS_ParjPi(
	.param .align 8 .b8 _Z11movVol_glob7FSS_ParjPi_param_0[240],
	.param .u32 _Z11movVol_glob7FSS_ParjPi_param_1,
	.param .u64 .ptr .align 1 _Z11movVol_glob7FSS_ParjPi_param_2
)
{
	.reg .pred 	%p<8>;
	.reg .b16 	%rs<2>;
	.reg .b32 	%r<16>;
	.reg .b64 	%rd<62>;
	.reg .b64 	%fd<30>;

	mov.b64 	%rd4, _Z11movVol_glob7FSS_ParjPi_param_0;
	ld.param.u32 	%r4, [_Z11movVol_glob7FSS_ParjPi_param_1];
	ld.param.u64 	%rd5, [_Z11movVol_glob7FSS_ParjPi_param_2];
	mov.u64 	%rd1, %rd4;
	cvta.to.global.u64 	%rd6, %rd5;
	mov.u32 	%r5, %tid.x;
	mov.u32 	%r6, %ctaid.x;
	mul.wide.u32 	%rd7, %r6, 4;
	add.s64 	%rd8, %rd6, %rd7;
	ld.global.u32 	%r7, [%rd8];
	add.s32 	%r8, %r4, %r5;
	xor.b32  	%r9, %r8, -1429050551;
	mul.lo.s32 	%r10, %r9, 1099087573;
	add.s32 	%r11, %r10, 123456789;
	shr.u32 	%r12, %r11, 2;
	xor.b32  	%r13, %r10, %r12;
	xor.b32  	%r14, %r13, %r11;
	add.s32 	%r15, %r14, %r10;
	and.b32  	%r1, %r15, 1;
	bar.sync 	0;
	ld.param.u64 	%rd9, [_Z11movVol_glob7FSS_ParjPi_param_0+208];
	cvta.to.global.u64 	%rd10, %rd9;
	mul.lo.s32 	%r2, %r7, 30;
	add.s32 	%r3, %r2, %r5;
	mul.wide.s32 	%rd11, %r3, 8;
	add.s64 	%rd12, %rd10, %rd11;
	ld.global.f64 	%fd9, [%rd12];
	ld.param.u64 	%rd13, [_Z11movVol_glob7FSS_ParjPi_param_0+200];
	cvta.to.global.u64 	%rd14, %rd13;
	mul.wide.u32 	%rd15, %r5, 8;
	add.s64 	%rd16, %rd14, %rd15;
	ld.global.f64 	%fd10, [%rd16];
	sub.f64 	%fd11, %fd9, %fd10;
	ld.param.u64 	%rd17, [_Z11movVol_glob7FSS_ParjPi_param_0+112];
	cvta.to.global.u64 	%rd18, %rd17;
	add.s64 	%rd19, %rd18, %rd11;
	st.global.f64 	[%rd19], %fd11;
	ld.param.u64 	%rd20, [_Z11movVol_glob7FSS_ParjPi_param_0+216];
	cvta.to.global.u64 	%rd21, %rd20;
	ld.global.u8 	%rs1, [%rd21];
	setp.eq.s16 	%p1, %rs1, 0;
	@%p1 bra 	$L__BB12_7;
	ld.param.u64 	%rd22, [%rd1+232];
	cvta.to.global.u64 	%rd23, %rd22;
	mul.wide.s32 	%rd24, %r2, 8;
	add.s64 	%rd25, %rd23, %rd24;
	ld.global.f64 	%fd1, [%rd25];
	setp.eq.f64 	%p2, %fd1, 0d0000000000000000;
	@%p2 bra 	$L__BB12_3;
	ld.param.u64 	%rd26, [%rd1+208];
	cvta.to.global.u64 	%rd27, %rd26;
	add.s64 	%rd29, %rd27, %rd11;
	ld.global.f64 	%fd12, [%rd29];
	ld.param.u64 	%rd30, [%rd1+72];
	cvta.to.global.u64 	%rd31, %rd30;
	ld.global.f64 	%fd13, [%rd31];
	add.f64 	%fd14, %fd13, %fd13;
	cvt.rn.f64.u32 	%fd15, %r1;
	mul.f64 	%fd16, %fd14, %fd15;
	ld.param.u64 	%rd32, [%rd1+112];
	cvta.to.global.u64 	%rd33, %rd32;
	add.s64 	%rd34, %rd33, %rd11;
	ld.global.f64 	%fd17, [%rd34];
	mul.f64 	%fd18, %fd16, %fd17;
	div.rn.f64 	%fd19, %fd18, %fd1;
	add.f64 	%fd20, %fd12, %fd19;
	st.global.f64 	[%rd29], %fd20;
$L__BB12_3:
	ld.param.u64 	%rd35, [%rd1+208];
	cvta.to.global.u64 	%rd36, %rd35;
	add.s64 	%rd2, %rd36, %rd11;
	ld.global.f64 	%fd2, [%rd2];
	ld.param.u64 	%rd38, [%rd1+24];
	cvta.to.global.u64 	%rd39, %rd38;
	ld.global.f64 	%fd3, [%rd39];
	setp.leu.f64 	%p3, %fd2, %fd3;
	@%p3 bra 	$L__BB12_5;
	st.global.f64 	[%rd2], %fd3;
	bra.uni 	$L__BB12_13;
$L__BB12_5:
	ld.param.u64 	%rd40, [%rd1+32];
	cvta.to.global.u64 	%rd41, %rd40;
	ld.global.f64 	%fd4, [%rd41];
	setp.geu.f64 	%p4, %fd2, %fd4;
	@%p4 bra 	$L__BB12_13;
	st.global.f64 	[%rd2], %fd4;
	bra.uni 	$L__BB12_13;
$L__BB12_7:
	ld.param.u64 	%rd42, [%rd1+232];
	cvta.to.global.u64 	%rd43, %rd42;
	mul.wide.s32 	%rd44, %r2, 8;
	add.s64 	%rd45, %rd43, %rd44;
	ld.global.f64 	%fd5, [%rd45];
	setp.eq.f64 	%p5, %fd5, 0d0000000000000000;
	@%p5 bra 	$L__BB12_9;
	ld.param.u64 	%rd46, [%rd1+208];
	cvta.to.global.u64 	%rd47, %rd46;
	add.s64 	%rd49, %rd47, %rd11;
	ld.global.f64 	%fd21, [%rd49];
	ld.param.u64 	%rd50, [%rd1+72];
	cvta.to.global.u64 	%rd51, %rd50;
	ld.global.f64 	%fd22, [%rd51];
	add.f64 	%fd23, %fd22, %fd22;
	cvt.rn.f64.u32 	%fd24, %r1;
	mul.f64 	%fd25, %fd23, %fd24;
	ld.param.u64 	%rd52, [%rd1+112];
	cvta.to.global.u64 	%rd53, %rd52;
	add.s64 	%rd54, %rd53, %rd11;
	ld.global.f64 	%fd26, [%rd54];
	mul.f64 	%fd27, %fd25, %fd26;
	div.rn.f64 	%fd28, %fd27, %fd5;
	sub.f64 	%fd29, %fd21, %fd28;
	st.global.f64 	[%rd49], %fd29;
$L__BB12_9:
	ld.param.u64 	%rd55, [%rd1+208];
	cvta.to.global.u64 	%rd56, %rd55;
	add.s64 	%rd3, %rd56, %rd11;
	ld.global.f64 	%fd6, [%rd3];
	ld.param.u64 	%rd58, [%rd1+24];
	cvta.to.global.u64 	%rd59, %rd58;
	ld.global.f64 	%fd7, [%rd59];
	setp.leu.f64 	%p6, %fd6, %fd7;
	@%p6 bra 	$L__BB12_11;
	st.global.f64 	[%rd3], %fd7;
	bra.uni 	$L__BB12_13;
$L__BB12_11:
	ld.param.u64 	%rd60, [%rd1+32];
	cvta.to.global.u64 	%rd61, %rd60;
	ld.global.f64 	%fd8, [%rd61];
	setp.geu.f64 	%p7, %fd6, %fd8;
	@%p7 bra 	$L__BB12_13;
	st.global.f64 	[%rd3], %fd8;
$L__BB12_13:
	ret;

}
	// .globl	_Z12attStep_glob7FSS_ParPi
.visible .entry _Z12attStep_glob7FSS_ParPi(
	.param .align 8 .b8 _Z12attStep_glob7FSS_ParPi_param_0[240],
	.param .u64 .ptr .align 1 _Z12attStep_glob7FSS_ParPi_param_1
)
{
	.reg .b32 	%r<2>;
	.reg .b64 	%rd<9>;
	.reg .b64 	%fd<10>;

	ld.param.u64 	%rd1, [_Z12attStep_glob7FSS_ParPi_param_0+24];
	cvta.to.global.u64 	%rd2, %rd1;
	ld.global.f64 	%fd1, [%rd2];
	ld.param.u64 	%rd3, [_Z12attStep_glob7FSS_ParPi_param_0+32];
	cvta.to.global.u64 	%rd4, %rd3;
	ld.global.f64 	%fd2, [%rd4];
	sub.f64 	%fd3, %fd1, %fd2;
	mul.f64 	%fd4, %fd3, 0dBF1A36E2EB1C432D;
	fma.rn.f64 	%fd5, %fd3, 0d3FB999999999999A, %fd4;
	ld.param.u64 	%rd5, [_Z12attStep_glob7FSS_ParPi_param_0+48];
	cvta.to.global.u64 	%rd6, %rd5;
	ld.global.u32 	%r1, [%rd6];
	cvt.rn.f64.s32 	%fd6, %r1;
	div.rn.f64 	%fd7, %fd5, %fd6;
	ld.param.u64 	%rd7, [_Z12attStep_glob7FSS_ParPi_param_0+72];
	cvta.to.global.u64 	%rd8, %rd7;
	ld.global.f64 	%fd8, [%rd8];
	sub.f64 	%fd9, %fd8, %fd7;
	st.global.f64 	[%rd8], %fd9;
	ret;

}
	// .globl	_Z12feeding_glob7FSS_ParPi
.visible .entry _Z12feeding_glob7FSS_ParPi(
	.param .align 8 .b8 _Z12feeding_glob7FSS_ParPi_param_0[240],
	.param .u64 .ptr .align 1 _Z12feeding_glob7FSS_ParPi_param_1
)
{
	.reg .pred 	%p<2>;
	.reg .b32 	%r<3>;
	.reg .b64 	%rd<16>;
	.reg .b64 	%fd<6>;

	mov.b64 	%rd3, _Z12feeding_glob7FSS_ParPi_param_0;
	ld.param.u64 	%rd2, [_Z12feeding_glob7FSS_ParPi_param_1];
	mov.u64 	%rd1, %rd3;
	ld.param.u64 	%rd4, [_Z12feeding_glob7FSS_ParPi_param_0+176];
	cvta.to.global.u64 	%rd5, %rd4;
	ld.global.f64 	%fd1, [%rd5];
	setp.eq.f64 	%p1, %fd1, 0d0000000000000000;
	@%p1 bra 	$L__BB14_2;
	cvta.to.global.u64 	%rd6, %rd2;
	mov.u32 	%r1, %tid.x;
	ld.param.u64 	%rd7, [%rd1+136];
	cvta.to.global.u64 	%rd8, %rd7;
	mul.wide.u32 	%rd9, %r1, 4;
	add.s64 	%rd10, %rd6, %rd9;
	ld.global.u32 	%r2, [%rd10];
	mul.wide.s32 	%rd11, %r2, 8;
	add.s64 	%rd12, %rd8, %rd11;
	ld.global.f64 	%fd2, [%rd12];
	div.rn.f64 	%fd3, %fd2, %fd1;
	ld.param.u64 	%rd13, [%rd1+192];
	cvta.to.global.u64 	%rd14, %rd13;
	add.s64 	%rd15, %rd14, %rd11;
	ld.global.f64 	%fd4, [%rd15];
	add.f64 	%fd5, %fd3, %fd4;
	st.global.f64 	[%rd15], %fd5;
$L__BB14_2:
	ret;

}
	// .globl	_Z9distancia7FSS_ParPi
.visible .entry _Z9distancia7FSS_ParPi(
	.param .align 8 .b8 _Z9distancia7FSS_ParPi_param_0[240],
	.param .u64 .ptr .align 1 _Z9distancia7FSS_ParPi_param_1
)
{
	.reg .pred 	%p<16>;
	.reg .b32 	%r<41>;
	.reg .b32 	%f<67>;
	.reg .b64 	%rd<50>;
	.reg .b64 	%fd<22>;

	mov.b64 	%rd5, _Z9distancia7FSS_ParPi_param_0;
	ld.param.u64 	%rd6, [_Z9distancia7FSS_ParPi_param_1];
	mov.u64 	%rd1, %rd5;
	cvta.to.global.u64 	%rd7, %rd6;
	mov.u32 	%r3, %tid.x;
	mov.u32 	%r4, %ctaid.x;
	ld.param.u64 	%rd8, [_Z9distancia7FSS_ParPi_param_0+208];
	cvta.to.global.u64 	%rd9, %rd8;
	mul.wide.u32 	%rd10, %r4, 4;
	add.s64 	%rd2, %rd7, %rd10;
	ld.global.u32 	%r5, [%rd2];
	mad.lo.s32 	%r1, %r5, 30, %r3;
	mul.wide.s32 	%rd11, %r1, 8;
	add.s64 	%rd12, %rd9, %rd11;
	ld.global.f64 	%fd1, [%rd12];
	ld.param.u64 	%rd13, [_Z9distancia7FSS_ParPi_param_0+200];
	cvta.to.global.u64 	%rd14, %rd13;
	cvt.u64.u32 	%rd3, %r3;
	mul.wide.u32 	%rd15, %r3, 8;
	add.s64 	%rd16, %rd14, %rd15;
	ld.global.f64 	%fd2, [%rd16];
	sub.f64 	%fd3, %fd1, %fd2;
	cvt.rn.f32.f64 	%f1, %fd3;
	abs.f32 	%f2, %f1;
	setp.eq.f32 	%p1, %f1, 0f3F800000;
	mov.f32 	%f66, 0f3F800000;
	@%p1 bra 	$L__BB15_5;
	setp.num.f32 	%p2, %f2, %f2;
	@%p2 bra 	$L__BB15_3;
	mov.f32 	%f63, 0f40000000;
	add.rn.f32 	%f66, %f1, %f63;
	bra.uni 	$L__BB15_5;
$L__BB15_3:
	setp.lt.f32 	%p3, %f2, 0f00800000;
	mul.f32 	%f8, %f2, 0f4B800000;
	selp.f32 	%f9, %f8, %f2, %p3;
	mov.b32 	%r6, %f9;
	add.s32 	%r7, %r6, -1060439283;
	and.b32  	%r8, %r7, -8388608;
	sub.s32 	%r9, %r6, %r8;
	mov.b32 	%f10, %r9;
	cvt.rn.f32.s32 	%f11, %r8;
	selp.f32 	%f12, 0fC1C00000, 0f00000000, %p3;
	fma.rn.f32 	%f13, %f11, 0f34000000, %f12;
	add.f32 	%f14, %f10, 0fBF800000;
	add.f32 	%f15, %f10, 0f3F800000;
	rcp.approx.ftz.f32 	%f16, %f15;
	add.f32 	%f17, %f14, %f14;
	mul.f32 	%f18, %f17, %f16;
	mul.f32 	%f19, %f18, %f18;
	neg.f32 	%f20, %f18;
	sub.f32 	%f21, %f14, %f18;
	add.f32 	%f22, %f21, %f21;
	fma.rn.f32 	%f23, %f20, %f14, %f22;
	mul.rn.f32 	%f24, %f16, %f23;
	fma.rn.f32 	%f25, %f19, 0f3A2C32E4, 0f3B52E7DB;
	fma.rn.f32 	%f26, %f25, %f19, 0f3C93BB73;
	fma.rn.f32 	%f27, %f26, %f19, 0f3DF6384F;
	mul.rn.f32 	%f28, %f27, %f19;
	fma.rn.f32 	%f29, %f18, 0f3FB8AA3B, %f13;
	mul.f32 	%f30, %f28, 0f40400000;
	sub.f32 	%f31, %f13, %f29;
	fma.rn.f32 	%f32, %f18, 0f3FB8AA3B, %f31;
	fma.rn.f32 	%f33, %f24, 0f3FB8AA3B, %f32;
	fma.rn.f32 	%f34, %f18, 0f32A55E34, %f33;
	fma.rn.f32 	%f35, %f30, %f24, %f34;
	fma.rn.f32 	%f36, %f28, %f18, %f35;
	add.rn.f32 	%f37, %f29, %f36;
	mov.f32 	%f38, 0f40000000;
	mul.rn.f32 	%f39, %f37, %f38;
	cvt.rni.f32.f32 	%f40, %f39;
	sub.f32 	%f41, %f39, %f40;
	neg.f32 	%f42, %f39;
	fma.rn.f32 	%f43, %f37, 0f40000000, %f42;
	neg.f32 	%f44, %f29;
	add.rn.f32 	%f45, %f37, %f44;
	neg.f32 	%f46, %f45;
	add.rn.f32 	%f47, %f36, %f46;
	fma.rn.f32 	%f48, %f47, 0f40000000, %f43;
	add.f32 	%f49, %f41, %f48;
	setp.gt.f32 	%p4, %f40, 0f00000000;
	selp.b32 	%r10, 0, -2097152000, %p4;
	setp.neu.f32 	%p5, %f1, 0f00000000;
	setp.neu.f32 	%p6, %f2, 0f7F800000;
	setp.lt.f32 	%p7, %f39, 0f00000000;
	selp.f32 	%f50, 0f00000000, 0f7F800000, %p7;
	abs.f32 	%f51, %f39;
	setp.gt.f32 	%p8, %f51, 0f43180000;
	cvt.rzi.s32.f32 	%r11, %f40;
	shl.b32 	%r12, %r11, 23;
	sub.s32 	%r13, %r12, %r10;
	mov.b32 	%f52, %r13;
	add.s32 	%r14, %r10, 2130706432;
	mov.b32 	%f53, %r14;
	fma.rn.f32 	%f54, %f49, 0f391FCB8E, 0f3AAF85ED;
	fma.rn.f32 	%f55, %f54, %f49, 0f3C1D9856;
	fma.rn.f32 	%f56, %f55, %f49, 0f3D6357BB;
	fma.rn.f32 	%f57, %f56, %f49, 0f3E75FDEC;
	fma.rn.f32 	%f58, %f57, %f49, 0f3F317218;
	fma.rn.f32 	%f59, %f58, %f49, 0f3F800000;
	mul.f32 	%f60, %f59, %f53;
	mul.f32 	%f61, %f60, %f52;
	selp.f32 	%f66, %f50, %f61, %p8;
	and.pred  	%p9, %p5, %p6;
	@%p9 bra 	$L__BB15_5;
	add.f32 	%f62, %f1, %f1;
	mov.b32 	%r15, %f62;
	and.b32  	%r16, %r15, 2147483647;
	mov.b32 	%f66, %r16;
$L__BB15_5:
	cvt.u32.u64 	%r17, %rd3;
	cvt.f64.f32 	%fd4, %f66;
	ld.param.u64 	%rd17, [%rd1+232];
	cvta.to.global.u64 	%rd4, %rd17;
	add.s64 	%rd19, %rd4, %rd11;
	st.global.f64 	[%rd19], %fd4;
	bar.sync 	0;
	setp.gt.u32 	%p10, %r17, 14;
	@%p10 bra 	$L__BB15_7;
	ld.global.u32 	%r19, [%rd2];
	mul.lo.s32 	%r20, %r19, 30;
	cvt.s64.s32 	%rd20, %r20;
	add.s64 	%rd21, %rd3, %rd20;
	shl.b64 	%rd22, %rd21, 3;
	add.s64 	%rd23, %rd4, %rd22;
	ld.global.f64 	%fd5, [%rd23+120];
	add.s32 	%r21, %r20, %r17;
	mul.wide.s32 	%rd24, %r21, 8;
	add.s64 	%rd25, %rd4, %rd24;
	ld.global.f64 	%fd6, [%rd25];
	add.f64 	%fd7, %fd5, %fd6;
	st.global.f64 	[%rd25], %fd7;
$L__BB15_7:
	bar.sync 	0;
	setp.gt.u32 	%p11, %r17, 6;
	@%p11 bra 	$L__BB15_9;
	ld.global.u32 	%r24, [%rd2];
	mul.lo.s32 	%r25, %r24, 30;
	cvt.s64.s32 	%rd26, %r25;
	add.s64 	%rd27, %rd3, %rd26;
	shl.b64 	%rd28, %rd27, 3;
	add.s64 	%rd29, %rd4, %rd28;
	ld.global.f64 	%fd8, [%rd29+64];
	add.s32 	%r26, %r25, %r17;
	mul.wide.s32 	%rd30, %r26, 8;
	add.s64 	%rd31, %rd4, %rd30;
	ld.global.f64 	%fd9, [%rd31];
	add.f64 	%fd10, %fd8, %fd9;
	st.global.f64 	[%rd31], %fd10;
$L__BB15_9:
	bar.sync 	0;
	setp.gt.u32 	%p12, %r17, 3;
	@%p12 bra 	$L__BB15_11;
	ld.global.u32 	%r29, [%rd2];
	mul.lo.s32 	%r30, %r29, 30;
	cvt.s64.s32 	%rd32, %r30;
	add.s64 	%rd33, %rd3, %rd32;
	shl.b64 	%rd34, %rd33, 3;
	add.s64 	%rd35, %rd4, %rd34;
	ld.global.f64 	%fd11, [%rd35+32];
	add.s32 	%r31, %r30, %r17;
	mul.wide.s32 	%rd36, %r31, 8;
	add.s64 	%rd37, %rd4, %rd36;
	ld.global.f64 	%fd12, [%rd37];
	add.f64 	%fd13, %fd11, %fd12;
	st.global.f64 	[%rd37], %fd13;
$L__BB15_11:
	bar.sync 	0;
	setp.gt.u32 	%p13, %r17, 1;
	@%p13 bra 	$L__BB15_13;
	ld.global.u32 	%r34, [%rd2];
	mul.lo.s32 	%r35, %r34, 30;
	cvt.s64.s32 	%rd38, %r35;
	add.s64 	%rd39, %rd3, %rd38;
	shl.b64 	%rd40, %rd39, 3;
	add.s64 	%rd41, %rd4, %rd40;
	ld.global.f64 	%fd14, [%rd41+16];
	add.s32 	%r36, %r35, %r17;
	mul.wide.s32 	%rd42, %r36, 8;
	add.s64 	%rd43, %rd4, %rd42;
	ld.global.f64 	%fd15, [%rd43];
	add.f64 	%fd16, %fd14, %fd15;
	st.global.f64 	[%rd43], %fd16;
$L__BB15_13:
	bar.sync 	0;
	setp.ne.s32 	%p14, %r17, 0;
	@%p14 bra 	$L__BB15_15;
	ld.global.u32 	%r37, [%rd2];
	mul.lo.s32 	%r38, %r37, 30;
	mul.wide.s32 	%rd44, %r38, 8;
	add.s64 	%rd45, %rd4, %rd44;
	ld.global.f64 	%fd17, [%rd45+8];
	ld.global.f64 	%fd18, [%rd45];
	add.f64 	%fd19, %fd17, %fd18;
	st.global.f64 	[%rd45], %fd19;
$L__BB15_15:
	setp.ne.s32 	%p15, %r17, 0;
	bar.sync 	0;
	bar.sync 	0;
	@%p15 bra 	$L__BB15_17;
	cvta.to.global.u64 	%rd47, %rd17;
	ld.global.u32 	%r39, [%rd2];
	mul.lo.s32 	%r40, %r39, 30;
	mul.wide.s32 	%rd48, %r40, 8;
	add.s64 	%rd49, %rd47, %rd48;
	ld.global.f64 	%fd20, [%rd49];
	cvt.rn.f32.f64 	%f64, %fd20;
	sqrt.rn.f32 	%f65, %f64;
	cvt.f64.f32 	%fd21, %f65;
	st.global.f64 	[%rd49], %fd21;
$L__BB15_17:
	ret;

}
.func  (.param .align 16 .b8 func_retval0[16]) __internal_trig_reduction_slowpathd(
	.param .b64 __internal_trig_reduction_slowpathd_param_0
)
{
	.local .align 8 .b8 	__local_depot16[40];
	.reg .b64 	%SP;
	.reg .b64 	%SPL;
	.reg .pred 	%p<10>;
	.reg .b32 	%r<47>;
	.reg .b64 	%rd<74>;
	.reg .b64 	%fd<5>;

	mov.u64 	%SPL, __local_depot16;
	ld.param.f64 	%fd4, [__internal_trig_reduction_slowpathd_param_0];
	add.u64 	%rd1, %SPL, 0;
	{
	.reg .b32 %temp; 
	mov.b64 	{%temp, %r1}, %fd4;
	}
	shr.u32 	%r2, %r1, 20;
	and.b32  	%r3, %r2, 2047;
	setp.eq.s32 	%p1, %r3, 2047;
	mov.b32 	%r46, 0;
	@%p1 bra 	$L__BB16_9;
	add.s32 	%r20, %r3, -1024;
	mov.b64 	%rd20, %fd4;
	shl.b64 	%rd2, %rd20, 11;
	shr.u32 	%r4, %r20, 6;
	sub.s32 	%r45, 15, %r4;
	sub.s32 	%r21, 19, %r4;
	setp.lt.u32 	%p2, %r20, 128;
	selp.b32 	%r6, 18, %r21, %p2;
	setp.ge.s32 	%p3, %r45, %r6;
	mov.b64 	%rd70, 0;
	@%p3 bra 	$L__BB16_4;
	add.s32 	%r23, %r6, %r4;
	neg.s32 	%r43, %r23;
	or.b64  	%rd3, %rd2, -9223372036854775808;
	mov.b64 	%rd70, 0;
	mov.b32 	%r42, 0;
	mov.u64 	%rd25, __cudart_i2opi_d;
	mov.u32 	%r44, %r45;
$L__BB16_3:
	.pragma "nounroll";
	mul.wide.s32 	%rd22, %r42, 8;
	add.s64 	%rd23, %rd1, %rd22;
	mul.wide.s32 	%rd24, %r44, 8;
	add.s64 	%rd26, %rd25, %rd24;
	ld.global.nc.u64 	%rd27, [%rd26];
	{
	.reg .u32 %r0, %r1, %r2, %r3, %alo, %ahi, %blo, %bhi, %clo, %chi;
	mov.b64 	{%alo,%ahi}, %rd27;
	mov.b64 	{%blo,%bhi}, %rd3;
	mov.b64 	{%clo,%chi}, %rd70;
	mad.lo.cc.u32 	%r0, %alo, %blo, %clo;
	madc.hi.cc.u32 	%r1, %alo, %blo, %chi;
	madc.hi.u32 	%r2, %alo, %bhi, 0;
	mad.lo.cc.u32 	%r1, %alo, %bhi, %r1;
	madc.hi.cc.u32 	%r2, %ahi, %blo, %r2;
	madc.hi.u32 	%r3, %ahi, %bhi, 0;
	mad.lo.cc.u32 	%r1, %ahi, %blo, %r1;
	madc.lo.cc.u32 	%r2, %ahi, %bhi, %r2;
	addc.u32 	%r3, %r3, 0;
	mov.b64 	%rd28, {%r0,%r1};
	mov.b64 	%rd70, {%r2,%r3};
	}
	st.local.u64 	[%rd23], %rd28;
	add.s32 	%r44, %r44, 1;
	add.s32 	%r43, %r43, 1;
	add.s32 	%r42, %r42, 1;
	setp.ne.s32 	%p4, %r43, -15;
	mov.u32 	%r45, %r6;
	@%p4 bra 	$L__BB16_3;
$L__BB16_4:
	cvt.s64.s32 	%rd29, %r45;
	cvt.u64.u32 	%rd30, %r4;
	add.s64 	%rd31, %rd30, %rd29;
	shl.b64 	%rd32, %rd31, 3;
	add.s64 	%rd33, %rd1, %rd32;
	st.local.u64 	[%rd33+-120], %rd70;
	and.b32  	%r15, %r2, 63;
	ld.local.u64 	%rd72, [%rd1+16];
	ld.local.u64 	%rd71, [%rd1+24];
	setp.eq.s32 	%p5, %r15, 0;
	@%p5 bra 	$L__BB16_6;
	shl.b64 	%rd34, %rd71, %r15;
	shr.u64 	%rd35, %rd72, 1;
	xor.b32  	%r24, %r15, 63;
	shr.u64 	%rd36, %rd35, %r24;
	or.b64  	%rd71, %rd34, %rd36;
	ld.local.u64 	%rd37, [%rd1+8];
	shl.b64 	%rd38, %rd72, %r15;
	shr.u64 	%rd39, %rd37, 1;
	shr.u64 	%rd40, %rd39, %r24;
	or.b64  	%rd72, %rd38, %rd40;
$L__BB16_6:
	and.b32  	%r25, %r1, -2147483648;
	shr.u64 	%rd41, %rd71, 62;
	cvt.u32.u64 	%r26, %rd41;
	mov.b64 	{%r27, %r28}, %rd71;
	mov.b64 	{%r29, %r30}, %rd72;
	shf.l.wrap.b32 	%r31, %r30, %r27, 2;
	shf.l.wrap.b32 	%r32, %r27, %r28, 2;
	mov.b64 	%rd42, {%r31, %r32};
	shl.b64 	%rd43, %rd72, 2;
	shr.u64 	%rd44, %rd42, 63;
	cvt.u32.u64 	%r33, %rd44;
	add.s32 	%r34, %r33, %r26;
	setp.eq.s32 	%p6, %r25, 0;
	neg.s32 	%r35, %r34;
	selp.b32 	%r46, %r34, %r35, %p6;
	setp.gt.s64 	%p7, %rd42, -1;
	mov.b64 	%rd45, 0;
	{
	.reg .u32 %r0, %r1, %r2, %r3, %a0, %a1, %a2, %a3, %b0, %b1, %b2, %b3;
	mov.b64 	{%a0,%a1}, %rd45;
	mov.b64 	{%a2,%a3}, %rd45;
	mov.b64 	{%b0,%b1}, %rd43;
	mov.b64 	{%b2,%b3}, %rd42;
	sub.cc.u32 	%r0, %a0, %b0;
	subc.cc.u32 	%r1, %a1, %b1;
	subc.cc.u32 	%r2, %a2, %b2;
	subc.u32 	%r3, %a3, %b3;
	mov.b64 	%rd46, {%r0,%r1};
	mov.b64 	%rd47, {%r2,%r3};
	}
	xor.b32  	%r36, %r25, -2147483648;
	selp.b64 	%rd73, %rd42, %rd47, %p7;
	selp.b64 	%rd14, %rd43, %rd46, %p7;
	selp.b32 	%r17, %r25, %r36, %p7;
	clz.b64 	%r37, %rd73;
	cvt.u64.u32 	%rd15, %r37;
	setp.eq.s32 	%p8, %r37, 0;
	@%p8 bra 	$L__BB16_8;
	cvt.u32.u64 	%r38, %rd15;
	and.b32  	%r39, %r38, 63;
	shl.b64 	%rd48, %rd73, %r39;
	shr.u64 	%rd49, %rd14, 1;
	not.b32 	%r40, %r38;
	and.b32  	%r41, %r40, 63;
	shr.u64 	%rd50, %rd49, %r41;
	or.b64  	%rd73, %rd48, %rd50;
$L__BB16_8:
	mov.b64 	%rd51, -3958705157555305931;
	{
	.reg .u32 %r0, %r1, %r2, %r3, %alo, %ahi, %blo, %bhi;
	mov.b64 	{%alo,%ahi}, %rd73;
	mov.b64 	{%blo,%bhi}, %rd51;
	mul.lo.u32 	%r0, %alo, %blo;
	mul.hi.u32 	%r1, %alo, %blo;
	mad.lo.cc.u32 	%r1, %alo, %bhi, %r1;
	madc.hi.u32 	%r2, %alo, %bhi, 0;
	mad.lo.cc.u32 	%r1, %ahi, %blo, %r1;
	madc.hi.cc.u32 	%r2, %ahi, %blo, %r2;
	madc.hi.u32 	%r3, %ahi, %bhi, 0;
	mad.lo.cc.u32 	%r2, %ahi, %bhi, %r2;
	addc.u32 	%r3, %r3, 0;
	mov.b64 	%rd52, {%r0,%r1};
	mov.b64 	%rd53, {%r2,%r3};
	}
	setp.gt.s64 	%p9, %rd53, 0;
	{
	.reg .u32 %r0, %r1, %r2, %r3, %a0, %a1, %a2, %a3, %b0, %b1, %b2, %b3;
	mov.b64 	{%a0,%a1}, %rd52;
	mov.b64 	{%a2,%a3}, %rd53;
	mov.b64 	{%b0,%b1}, %rd52;
	mov.b64 	{%b2,%b3}, %rd53;
	add.cc.u32 	%r0, %a0, %b0;
	addc.cc.u32 	%r1, %a1, %b1;
	addc.cc.u32 	%r2, %a2, %b2;
	addc.u32 	%r3, %a3, %b3;
	mov.b64 	%rd54, {%r0,%r1};
	mov.b64 	%rd55, {%r2,%r3};
	}
	selp.b64 	%rd56, %rd55, %rd53, %p9;
	selp.s64 	%rd57, -1, 0, %p9;
	sub.s64 	%rd58, %rd57, %rd15;
	cvt.u64.u32 	%rd59, %r17;
	shl.b64 	%rd60, %rd59, 32;
	add.s64 	%rd61, %rd56, 1;
	shr.u64 	%rd62, %rd61, 10;
	add.s64 	%rd63, %rd62, 1;
	shr.u64 	%rd64, %rd63, 1;
	shl.b64 	%rd65, %rd58, 52;
	add.s64 	%rd66, %rd65, %rd64;
	add.s64 	%rd67, %rd66, 4602678819172646912;
	or.b64  	%rd68, %rd67, %rd60;
	mov.b64 	%fd4, %rd68;
$L__BB16_9:
	st.param.f64 	[func_retval0], %fd4;
	st.param.b32 	[func_retval0+8], %r46;
	ret;

}


// ===== COMPILED SASS (sm_100) =====

	.target	sm_100

	.elftype	@"ET_EXEC"


//--------------------- .note.nv.tkinfo           --------------------------
	.section	.note.nv.tkinfo,"",@"SHT_NOTE"
	.sectionflags	@"SHF_NOTE_NV_TKINFO"
	.tkinfo
        /*0018*/ 	.word	0x00000002
        /*0030*/ 	.string	""
        /*0030*/ 	.string	"ptxas"
        /*0030*/ 	.string	"Cuda compilation tools, release 13.0, V13.0.88"
        /*0030*/ 	.string	"Build cuda_13.0.r13.0/compiler.36424714_0"
        /*0030*/ 	.string	"-arch sm_100 -m 64 "



//--------------------- .note.nv.cuinfo           --------------------------
	.section	.note.nv.cuinfo,"",@"SHT_NOTE"
	.sectionflags	@"SHF_NOTE_NV_CUINFO"
        /*0018*/ 	.short	0x0002
        /*001a*/ 	.short	0x0064
        /*001c*/ 	.short	0x0082
	.zero		2


//--------------------- .nv.info                  --------------------------
	.section	.nv.info,"",@"SHT_CUDA_INFO"
	.align	4


	//----- nvinfo : EIATTR_REGCOUNT
	.align		4
        /*0000*/ 	.byte	0x04, 0x2f
        /*0002*/ 	.short	(.L_13 - .L_12)
	.align		4
.L_12:
        /*0004*/ 	.word	index@(_Z9direcIAux7FSS_ParPi)
        /*0008*/ 	.word	0x0000000e


	//----- nvinfo : EIATTR_FRAME_SIZE
	.align		4
.L_13:
        /*000c*/ 	.byte	0x04, 0x11
        /*000e*/ 	.short	(.L_15 - .L_14)
	.align		4
.L_14:
        /*0010*/ 	.word	index@(_Z9direcIAux7FSS_ParPi)
        /*0014*/ 	.word	0x00000000


	//----- nvinfo : EIATTR_REGCOUNT
	.align		4
.L_15:
        /*0018*/ 	.byte	0x04, 0x2f
        /*001a*/ 	.short	(.L_17 - .L_16)
	.align		4
.L_16:
        /*001c*/ 	.word	index@(_Z10direcIAux27FSS_ParPi)
        /*0020*/ 	.word	0x00000019


	//----- nvinfo : EIATTR_FRAME_SIZE
	.align		4
.L_17:
        /*0024*/ 	.byte	0x04, 0x11
        /*0026*/ 	.short	(.L_19 - .L_18)
	.align		4
.L_18:
        /*0028*/ 	.word	index@($__internal_8_$__cuda_sm20_div_rn_f64_full)
        /*002c*/ 	.word	0x00000000


	//----- nvinfo : EIATTR_FRAME_SIZE
	.align		4
.L_19:
        /*0030*/ 	.byte	0x04, 0x11
        /*0032*/ 	.short	(.L_21 - .L_20)
	.align		4
.L_20:
        /*0034*/ 	.word	index@(_Z10direcIAux27FSS_ParPi)
        /*0038*/ 	.word	0x00000000


	//----- nvinfo : EIATTR_REGCOUNT
	.align		4
.L_21:
        /*003c*/ 	.byte	0x04, 0x2f
        /*003e*/ 	.short	(.L_23 - .L_22)
	.align		4
.L_22:
        /*0040*/ 	.word	index@(_Z6direcI7FSS_ParPi)
        /*0044*/ 	.word	0x00000014


	//----- nvinfo : EIATTR_FRAME_SIZE
	.align		4
.L_23:
        /*0048*/ 	.byte	0x04, 0x11
        /*004a*/ 	.short	(.L_25 - .L_24)
	.align		4
.L_24:
        /*004c*/ 	.word	index@(_Z6direcI7FSS_ParPi)
        /*0050*/ 	.word	0x00000000


	//----- nvinfo : EIATTR_REGCOUNT
	.align		4
.L_25:
        /*0054*/ 	.byte	0x04, 0x2f
        /*0056*/ 	.short	(.L_27 - .L_26)
	.align		4
.L_26:
        /*0058*/ 	.word	index@(_Z13baricentroAux7FSS_ParPi)
        /*005c*/ 	.word	0x0000000e


	//----- nvinfo : EIATTR_FRAME_SIZE
	.align		4
.L_27:
        /*0060*/ 	.byte	0x04, 0x11
        /*0062*/ 	.short	(.L_29 - .L_28)
	.align		4
.L_28:
        /*0064*/ 	.word	index@(_Z13baricentroAux7FSS_ParPi)
        /*0068*/ 	.word	0x00000000


	//----- nvinfo : EIATTR_REGCOUNT
	.align		4
.L_29:
        /*006c*/ 	.byte	0x04, 0x2f
        /*006e*/ 	.short	(.L_31 - .L_30)
	.align		4
.L_30:
        /*0070*/ 	.word	index@(_Z10baricentro7FSS_ParPi)
        /*0074*/ 	.word	0x00000016


	//----- nvinfo : EIATTR_FRAME_SIZE
	.align		4
.L_31:
        /*0078*/ 	.byte	0x04, 0x11
        /*007a*/ 	.short	(.L_33 - .L_32)
	.align		4
.L_32:
        /*007c*/ 	.word	index@(_Z10baricentro7FSS_ParPi)
        /*0080*/ 	.word	0x00000000


	//----- nvinfo : EIATTR_REGCOUNT
	.align		4
.L_33:
        /*0084*/ 	.byte	0x04, 0x2f
        /*0086*/ 	.short	(.L_35 - .L_34)
	.align		4
.L_34:
        /*0088*/ 	.word	index@(_Z14baricentroAux27FSS_ParPi)
        /*008c*/ 	.word	0x00000019


	//----- nvinfo : EIATTR_FRAME_SIZE
	.align		4
.L_35:
        /*0090*/ 	.byte	0x04, 0x11
        /*0092*/ 	.short	(.L_37 - .L_36)
	.align		4
.L_36:
        /*0094*/ 	.word	index@($__internal_7_$__cuda_sm20_div_rn_f64_full)
        /*0098*/ 	.word	0x00000000


	//----- nvinfo : EIATTR_FRAME_SIZE
	.align		4
.L_37:
        /*009c*/ 	.byte	0x04, 0x11
        /*009e*/ 	.short	(.L_39 - .L_38)
	.align		4
.L_38:
        /*00a0*/ 	.word	index@(_Z14baricentroAux27FSS_ParPi)
        /*00a4*/ 	.word	0x00000000


	//----- nvinfo : EIATTR_REGCOUNT
	.align		4
.L_39:
        /*00a8*/ 	.byte	0x04, 0x2f
        /*00aa*/ 	.short	(.L_41 - .L_40)
	.align		4
.L_40:
        /*00ac*/ 	.word	index@(_Z9maiorPeso7FSS_ParPi)
        /*00b0*/ 	.word	0x00000014


	//----- nvinfo : EIATTR_FRAME_SIZE
	.align		4
.L_41:
        /*00b4*/ 	.byte	0x04, 0x11
        /*00b6*/ 	.short	(.L_43 - .L_42)
	.align		4
.L_42:
        /*00b8*/ 	.word	index@(_Z9maiorPeso7FSS_ParPi)
        /*00bc*/ 	.word	0x00000000


	//----- nvinfo : EIATTR_REGCOUNT
	.align		4
.L_43:
        /*00c0*/ 	.byte	0x04, 0x2f
        /*00c2*/ 	.short	(.L_45 - .L_44)
	.align		4
.L_44:
        /*00c4*/ 	.word	index@(_Z10bestResult7FSS_ParPi)
        /*00c8*/ 	.word	0x00000012


	//----- nvinfo : EIATTR_FRAME_SIZE
	.align		4
.L_45:
        /*00cc*/ 	.byte	0x04, 0x11
        /*00ce*/ 	.short	(.L_47 - .L_46)
	.align		4
.L_46:
        /*00d0*/ 	.word	index@(_Z10bestResult7FSS_ParPi)
        /*00d4*/ 	.word	0x00000000


	//----- nvinfo : EIATTR_REGCOUNT
	.align		4
.L_47:
        /*00d8*/ 	.byte	0x04, 0x2f
        /*00da*/ 	.short	(.L_49 - .L_48)
	.align		4
.L_48:
        /*00dc*/ 	.word	index@(_Z11maiorDifFit7FSS_ParPi)
        /*00e0*/ 	.word	0x00000012


	//----- nvinfo : EIATTR_FRAME_SIZE
	.align		4
.L_49:
        /*00e4*/ 	.byte	0x04, 0x11
        /*00e6*/ 	.short	(.L_51 - .L_50)
	.align		4
.L_50:
        /*00e8*/ 	.word	index@(_Z11maiorDifFit7FSS_ParPi)
        /*00ec*/ 	.word	0x00000000


	//----- nvinfo : EIATTR_REGCOUNT
	.align		4
.L_51:
        /*00f0*/ 	.byte	0x04, 0x2f
        /*00f2*/ 	.short	(.L_53 - .L_52)
	.align		4
.L_52:
        /*00f4*/ 	.word	index@(_Z12nPeixes_glob7FSS_Pari)
        /*00f8*/ 	.word	0x00000008


	//----- nvinfo : EIATTR_FRAME_SIZE
	.align		4
.L_53:
        /*00fc*/ 	.byte	0x04, 0x11
        /*00fe*/ 	.short	(.L_55 - .L_54)
	.align		4
.L_54:
        /*0100*/ 	.word	index@(_Z12nPeixes_glob7FSS_Pari)
        /*0104*/ 	.word	0x00000000


	//----- nvinfo : EIATTR_REGCOUNT
	.align		4
.L_55:
        /*0108*/ 	.byte	0x04, 0x2f
        /*010a*/ 	.short	(.L_57 - .L_56)
	.align		4
.L_56:
        /*010c*/ 	.word	index@(_Z11movInd_glob7FSS_ParjPii)
        /*0110*/ 	.word	0x00000022


	//----- nvinfo : EIATTR_FRAME_SIZE
	.align		4
.L_57:
        /*0114*/ 	.byte	0x04, 0x11
        /*0116*/ 	.short	(.L_59 - .L_58)
	.align		4
.L_58:
        /*0118*/ 	.word	index@($_Z11movInd_glob7FSS_ParjPii$__internal_trig_reduction_slowpathd)
        /*011c*/ 	.word	0x00000028


	//----- nvinfo : EIATTR_FRAME_SIZE
	.align		4
.L_59:
        /*0120*/ 	.byte	0x04, 0x11
        /*0122*/ 	.short	(.L_61 - .L_60)
	.align		4
.L_60:
        /*0124*/ 	.word	index@($__internal_6_$__cuda_sm3x_div_rn_noftz_f32_slowpath)
        /*0128*/ 	.word	0x00000028


	//----- nvinfo : EIATTR_FRAME_SIZE
	.align		4
.L_61:
        /*012c*/ 	.byte	0x04, 0x11
        /*012e*/ 	.short	(.L_63 - .L_62)
	.align		4
.L_62:
        /*0130*/ 	.word	index@($__internal_5_$__cuda_sm20_sqrt_rn_f32_slowpath)
        /*0134*/ 	.word	0x00000028


	//----- nvinfo : EIATTR_FRAME_SIZE
	.align		4
.L_63:
        /*0138*/ 	.byte	0x04, 0x11
        /*013a*/ 	.short	(.L_65 - .L_64)
	.align		4
.L_64:
        /*013c*/ 	.word	index@($__internal_4_$__cuda_sm20_div_rn_f64_full)
        /*0140*/ 	.word	0x00000028


	//----- nvinfo : EIATTR_FRAME_SIZE
	.align		4
.L_65:
        /*0144*/ 	.byte	0x04, 0x11
        /*0146*/ 	.short	(.L_67 - .L_66)
	.align		4
.L_66:
        /*0148*/ 	.word	index@(_Z11movInd_glob7FSS_ParjPii)
        /*014c*/ 	.word	0x00000028


	//----- nvinfo : EIATTR_REGCOUNT
	.align		4
.L_67:
        /*0150*/ 	.byte	0x04, 0x2f
        /*0152*/ 	.short	(.L_69 - .L_68)
	.align		4
.L_68:
        /*0154*/ 	.word	index@(_Z12movInst_glob7FSS_ParPi)
        /*0158*/ 	.word	0x0000000e


	//----- nvinfo : EIATTR_FRAME_SIZE
	.align		4
.L_69:
        /*015c*/ 	.byte	0x04, 0x11
        /*015e*/ 	.short	(.L_71 - .L_70)
	.align		4
.L_70:
        /*0160*/ 	.word	index@(_Z12movInst_glob7FSS_ParPi)
        /*0164*/ 	.word	0x00000000


	//----- nvinfo : EIATTR_REGCOUNT
	.align		4
.L_71:
        /*0168*/ 	.byte	0x04, 0x2f
        /*016a*/ 	.short	(.L_73 - .L_72)
	.align		4
.L_72:
        /*016c*/ 	.word	index@(_Z11movVol_glob7FSS_ParjPi)
        /*0170*/ 	.word	0x0000001c


	//----- nvinfo : EIATTR_FRAME_SIZE
	.align		4
.L_73:
        /*0174*/ 	.byte	0x04, 0x11
        /*0176*/ 	.short	(.L_75 - .L_74)
	.align		4
.L_74:
        /*0178*/ 	.word	index@($__internal_3_$__cuda_sm20_div_rn_f64_full)
        /*017c*/ 	.word	0x00000000


	//----- nvinfo : EIATTR_FRAME_SIZE
	.align		4
.L_75:
        /*0180*/ 	.byte	0x04, 0x11
        /*0182*/ 	.short	(.L_77 - .L_76)
	.align		4
.L_76:
        /*0184*/ 	.word	index@(_Z11movVol_glob7FSS_ParjPi)
        /*0188*/ 	.word	0x00000000


	//----- nvinfo : EIATTR_REGCOUNT
	.align		4
.L_77:
        /*018c*/ 	.byte	0x04, 0x2f
        /*018e*/ 	.short	(.L_79 - .L_78)
	.align		4
.L_78:
        /*0190*/ 	.word	index@(_Z12attStep_glob7FSS_ParPi)
        /*0194*/ 	.word	0x00000018


	//----- nvinfo : EIATTR_FRAME_SIZE
	.align		4
.L_79:
        /*0198*/ 	.byte	0x04, 0x11
        /*019a*/ 	.short	(.L_81 - .L_80)
	.align		4
.L_80:
        /*019c*/ 	.word	index@($__internal_2_$__cuda_sm20_div_rn_f64_full)
        /*01a0*/ 	.word	0x00000000


	//----- nvinfo : EIATTR_FRAME_SIZE
	.align		4
.L_81:
        /*01a4*/ 	.byte	0x04, 0x11
        /*01a6*/ 	.short	(.L_83 - .L_82)
	.align		4
.L_82:
        /*01a8*/ 	.word	index@(_Z12attStep_glob7FSS_ParPi)
        /*01ac*/ 	.word	0x00000000


	//----- nvinfo : EIATTR_REGCOUNT
	.align		4
.L_83:
        /*01b0*/ 	.byte	0x04, 0x2f
        /*01b2*/ 	.short	(.L_85 - .L_84)
	.align		4
.L_84:
        /*01b4*/ 	.word	index@(_Z12feeding_glob7FSS_ParPi)
        /*01b8*/ 	.word	0x00000019


	//----- nvinfo : EIATTR_FRAME_SIZE
	.align		4
.L_85:
        /*01bc*/ 	.byte	0x04, 0x11
        /*01be*/ 	.short	(.L_87 - .L_86)
	.align		4
.L_86:
        /*01c0*/ 	.word	index@($__internal_1_$__cuda_sm20_div_rn_f64_full)
        /*01c4*/ 	.word	0x00000000


	//----- nvinfo : EIATTR_FRAME_SIZE
	.align		4
.L_87:
        /*01c8*/ 	.byte	0x04, 0x11
        /*01ca*/ 	.short	(.L_89 - .L_88)
	.align		4
.L_88:
        /*01cc*/ 	.word	index@(_Z12feeding_glob7FSS_ParPi)
        /*01d0*/ 	.word	0x00000000


	//----- nvinfo : EIATTR_REGCOUNT
	.align		4
.L_89:
        /*01d4*/ 	.byte	0x04, 0x2f
        /*01d6*/ 	.short	(.L_91 - .L_90)
	.align		4
.L_90:
        /*01d8*/ 	.word	index@(_Z9distancia7FSS_ParPi)
        /*01dc*/ 	.word	0x00000013


	//----- nvinfo : EIATTR_FRAME_SIZE
	.align		4
.L_91:
        /*01e0*/ 	.byte	0x04, 0x11
        /*01e2*/ 	.short	(.L_93 - .L_92)
	.align		4
.L_92:
        /*01e4*/ 	.word	index@($__internal_0_$__cuda_sm20_sqrt_rn_f32_slowpath)
        /*01e8*/ 	.word	0x00000000


	//----- nvinfo : EIATTR_FRAME_SIZE
	.align		4
.L_93:
        /*01ec*/ 	.byte	0x04, 0x11
        /*01ee*/ 	.short	(.L_95 - .L_94)
	.align		4
.L_94:
        /*01f0*/ 	.word	index@(_Z9distancia7FSS_ParPi)
        /*01f4*/ 	.word	0x00000000


	//----- nvinfo : EIATTR_MIN_STACK_SIZE
	.align		4
.L_95:
        /*01f8*/ 	.byte	0x04, 0x12
        /*01fa*/ 	.short	(.L_97 - .L_96)
	.align		4
.L_96:
        /*01fc*/ 	.word	index@(_Z9distancia7FSS_ParPi)
        /*0200*/ 	.word	0x00000000


	//----- nvinfo : EIATTR_MIN_STACK_SIZE
	.align		4
.L_97:
        /*0204*/ 	.byte	0x04, 0x12
        /*0206*/ 	.short	(.L_99 - .L_98)
	.align		4
.L_98:
        /*0208*/ 	.word	index@(_Z12feeding_glob7FSS_ParPi)
        /*020c*/ 	.word	0x00000000


	//----- nvinfo : EIATTR_MIN_STACK_SIZE
	.align		4
.L_99:
        /*0210*/ 	.byte	0x04, 0x12
        /*0212*/ 	.short	(.L_101 - .L_100)
	.align		4
.L_100:
        /*0214*/ 	.word	index@(_Z12attStep_glob7FSS_ParPi)
        /*0218*/ 	.word	0x00000000


	//----- nvinfo : EIATTR_MIN_STACK_SIZE
	.align		4
.L_101:
        /*021c*/ 	.byte	0x04, 0x12
        /*021e*/ 	.short	(.L_103 - .L_102)
	.align		4
.L_102:
        /*0220*/ 	.word	index@(_Z11movVol_glob7FSS_ParjPi)
        /*0224*/ 	.word	0x00000000


	//----- nvinfo : EIATTR_MIN_STACK_SIZE
	.align		4
.L_103:
        /*0228*/ 	.byte	0x04, 0x12
        /*022a*/ 	.short	(.L_105 - .L_104)
	.align		4
.L_104:
        /*022c*/ 	.word	index@(_Z12movInst_glob7FSS_ParPi)
        /*0230*/ 	.word	0x00000000


	//----- nvinfo : EIATTR_MIN_STACK_SIZE
	.align		4
.L_105:
        /*0234*/ 	.byte	0x04, 0x12
        /*0236*/ 	.short	(.L_107 - .L_106)
	.align		4
.L_106:
        /*0238*/ 	.word	index@(_Z11movInd_glob7FSS_ParjPii)
        /*023c*/ 	.word	0x00000028


	//----- nvinfo : EIATTR_MIN_STACK_SIZE
	.align		4
.L_107:
        /*0240*/ 	.byte	0x04, 0x12
        /*0242*/ 	.short	(.L_109 - .L_108)
	.align		4
.L_108:
        /*0244*/ 	.word	index@(_Z12nPeixes_glob7FSS_Pari)
        /*0248*/ 	.word	0x00000000


	//----- nvinfo : EIATTR_MIN_STACK_SIZE
	.align		4
.L_109:
        /*024c*/ 	.byte	0x04, 0x12
        /*024e*/ 	.short	(.L_111 - .L_110)
	.align		4
.L_110:
        /*0250*/ 	.word	index@(_Z11maiorDifFit7FSS_ParPi)
        /*0254*/ 	.word	0x00000000


	//----- nvinfo : EIATTR_MIN_STACK_SIZE
	.align		4
.L_111:
        /*0258*/ 	.byte	0x04, 0x12
        /*025a*/ 	.short	(.L_113 - .L_112)
	.align		4
.L_112:
        /*025c*/ 	.word	index@(_Z10bestResult7FSS_ParPi)
        /*0260*/ 	.word	0x00000000


	//----- nvinfo : EIATTR_MIN_STACK_SIZE
	.align		4
.L_113:
        /*0264*/ 	.byte	0x04, 0x12
        /*0266*/ 	.short	(.L_115 - .L_114)
	.align		4
.L_114:
        /*0268*/ 	.word	index@(_Z9maiorPeso7FSS_ParPi)
        /*026c*/ 	.word	0x00000000


	//----- nvinfo : EIATTR_MIN_STACK_SIZE
	.align		4
.L_115:
        /*0270*/ 	.byte	0x04, 0x12
        /*0272*/ 	.short	(.L_117 - .L_116)
	.align		4
.L_116:
        /*0274*/ 	.word	index@(_Z14baricentroAux27FSS_ParPi)
        /*0278*/ 	.word	0x00000000


	//----- nvinfo : EIATTR_MIN_STACK_SIZE
	.align		4
.L_117:
        /*027c*/ 	.byte	0x04, 0x12
        /*027e*/ 	.short	(.L_119 - .L_118)
	.align		4
.L_118:
        /*0280*/ 	.word	index@(_Z10baricentro7FSS_ParPi)
        /*0284*/ 	.word	0x00000000


	//----- nvinfo : EIATTR_MIN_STACK_SIZE
	.align		4
.L_119:
        /*0288*/ 	.byte	0x04, 0x12
        /*028a*/ 	.short	(.L_121 - .L_120)
	.align		4
.L_120:
        /*028c*/ 	.word	index@(_Z13baricentroAux7FSS_ParPi)
        /*0290*/ 	.word	0x00000000


	//----- nvinfo : EIATTR_MIN_STACK_SIZE
	.align		4
.L_121:
        /*0294*/ 	.byte	0x04, 0x12
        /*0296*/ 	.short	(.L_123 - .L_122)
	.align		4
.L_122:
        /*0298*/ 	.word	index@(_Z6direcI7FSS_ParPi)
        /*029c*/ 	.word	0x00000000


	//----- nvinfo : EIATTR_MIN_STACK_SIZE
	.align		4
.L_123:
        /*02a0*/ 	.byte	0x04, 0x12
        /*02a2*/ 	.short	(.L_125 - .L_124)
	.align		4
.L_124:
        /*02a4*/ 	.word	index@(_Z10direcIAux27FSS_ParPi)
        /*02a8*/ 	.word	0x00000000


	//----- nvinfo : EIATTR_MIN_STACK_SIZE
	.align		4
.L_125:
        /*02ac*/ 	.byte	0x04, 0x12
        /*02ae*/ 	.short	(.L_127 - .L_126)
	.align		4
.L_126:
        /*02b0*/ 	.word	index@(_Z9direcIAux7FSS_ParPi)
        /*02b4*/ 	.word	0x00000000
.L_127:


//--------------------- .nv.compat                --------------------------
	.section	.nv.compat,"",@"SHT_CUDA_COMPAT_INFO"
	.align	4
        /*0000*/ 	.byte	0x02, 0x09, 0x00, 0x00, 0x02, 0x02, 0x01, 0x00, 0x02, 0x05, 0x05, 0x00, 0x03, 0x07, 0x01, 0x01
        /*0010*/ 	.byte	0x02, 0x03, 0x00, 0x00, 0x02, 0x06, 0x01, 0x00, 0x04, 0x0b, 0x08, 0x00, 0x01, 0x00, 0x00, 0x00
        /*0020*/ 	.byte	0x00, 0x00, 0x00, 0x00


//--------------------- .nv.info._Z9distancia7FSS_ParPi --------------------------
	.section	.nv.info._Z9distancia7FSS_ParPi,"",@"SHT_CUDA_INFO"
	.sectionflags	@""
	.align	4


	//----- nvinfo : EIATTR_CUDA_API_VERSION
	.align		4
        /*0000*/ 	.byte	0x04, 0x37
        /*0002*/ 	.short	(.L_129 - .L_128)
.L_128:
        /*0004*/ 	.word	0x00000082


	//----- nvinfo : EIATTR_KPARAM_INFO
	.align		4
.L_129:
        /*0008*/ 	.byte	0x04, 0x17
        /*000a*/ 	.short	(.L_131 - .L_130)
.L_130:
        /*000c*/ 	.word	0x00000000
        /*0010*/ 	.short	0x0001
        /*0012*/ 	.short	0x00f0
        /*0014*/ 	.byte	0x00, 0xf5, 0x21, 0x00


	//----- nvinfo : EIATTR_KPARAM_INFO
	.align		4
.L_131:
        /*0018*/ 	.byte	0x04, 0x17
        /*001a*/ 	.short	(.L_133 - .L_132)
.L_132:
        /*001c*/ 	.word	0x00000000
        /*0020*/ 	.short	0x0000
        /*0022*/ 	.short	0x0000
        /*0024*/ 	.byte	0x00, 0xf0, 0xc1, 0x03


	//----- nvinfo : EIATTR_SPARSE_MMA_MASK
	.align		4
.L_133:
        /*0028*/ 	.byte	0x03, 0x50
        /*002a*/ 	.short	0x0000


	//----- nvinfo : EIATTR_MAXREG_COUNT
	.align		4
        /*002c*/ 	.byte	0x03, 0x1b
        /*002e*/ 	.short	0x00ff


	//----- nvinfo : EIATTR_NUM_BARRIERS
	.align		4
        /*0030*/ 	.byte	0x02, 0x4c
        /*0032*/ 	.byte	0x01
	.zero		1


	//----- nvinfo : EIATTR_MERCURY_ISA_VERSION
	.align		4
        /*0034*/ 	.byte	0x03, 0x5f
        /*0036*/ 	.short	0x0101


	//----- nvinfo : EIATTR_VRC_CTA_INIT_COUNT
	.align		4
        /*0038*/ 	.byte	0x02, 0x4a
	.zero		1
	.zero		1


	//----- nvinfo : EIATTR_EXIT_INSTR_OFFSETS
	.align		4
        /*003c*/ 	.byte	0x04, 0x1c
        /*003e*/ 	.short	(.L_135 - .L_134)


	//   ....[0]....
.L_134:
        /*0040*/ 	.word	0x00000b00


	//   ....[1]....
        /*0044*/ 	.word	0x00000c40


	//----- nvinfo : EIATTR_CRS_STACK_SIZE
	.align		4
.L_135:
        /*0048*/ 	.byte	0x04, 0x1e
        /*004a*/ 	.short	(.L_137 - .L_136)
.L_136:
        /*004c*/ 	.word	0x00000000


	//----- nvinfo : EIATTR_CBANK_PARAM_SIZE
	.align		4
.L_137:
        /*0050*/ 	.byte	0x03, 0x19
        /*0052*/ 	.short	0x00f8


	//----- nvinfo : EIATTR_PARAM_CBANK
	.align		4
        /*0054*/ 	.byte	0x04, 0x0a
        /*0056*/ 	.short	(.L_139 - .L_138)
	.align		4
.L_138:
        /*0058*/ 	.word	index@(.nv.constant0._Z9distancia7FSS_ParPi)
        /*005c*/ 	.short	0x0380
        /*005e*/ 	.short	0x00f8


	//----- nvinfo : EIATTR_SW_WAR
	.align		4
.L_139:
        /*0060*/ 	.byte	0x04, 0x36
        /*0062*/ 	.short	(.L_141 - .L_140)
.L_140:
        /*0064*/ 	.word	0x00000008
.L_141:


//--------------------- .nv.info._Z12feeding_glob7FSS_ParPi --------------------------
	.section	.nv.info._Z12feeding_glob7FSS_ParPi,"",@"SHT_CUDA_INFO"
	.sectionflags	@""
	.align	4


	//----- nvinfo : EIATTR_CUDA_API_VERSION
	.align		4
        /*0000*/ 	.byte	0x04, 0x37
        /*0002*/ 	.short	(.L_143 - .L_142)
.L_142:
        /*0004*/ 	.word	0x00000082


	//----- nvinfo : EIATTR_KPARAM_INFO
	.align		4
.L_143:
        /*0008*/ 	.byte	0x04, 0x17
        /*000a*/ 	.short	(.L_145 - .L_144)
.L_144:
        /*000c*/ 	.word	0x00000000
        /*0010*/ 	.short	0x0001
        /*0012*/ 	.short	0x00f0
        /*0014*/ 	.byte	0x00, 0xf5, 0x21, 0x00


	//----- nvinfo : EIATTR_KPARAM_INFO
	.align		4
.L_145:
        /*0018*/ 	.byte	0x04, 0x17
        /*001a*/ 	.short	(.L_147 - .L_146)
.L_146:
        /*001c*/ 	.word	0x00000000
        /*0020*/ 	.short	0x0000
        /*0022*/ 	.short	0x0000
        /*0024*/ 	.byte	0x00, 0xf0, 0xc1, 0x03


	//----- nvinfo : EIATTR_SPARSE_MMA_MASK
	.align		4
.L_147:
        /*0028*/ 	.byte	0x03, 0x50
        /*002a*/ 	.short	0x0000


	//----- nvinfo : EIATTR_MAXREG_COUNT
	.align		4
        /*002c*/ 	.byte	0x03, 0x1b
        /*002e*/ 	.short	0x00ff


	//----- nvinfo : EIATTR_MERCURY_ISA_VERSION
	.align		4
        /*0030*/ 	.byte	0x03, 0x5f
        /*0032*/ 	.short	0x0101


	//----- nvinfo : EIATTR_VRC_CTA_INIT_COUNT
	.align		4
        /*0034*/ 	.byte	0x02, 0x4a
	.zero		1
	.zero		1


	//----- nvinfo : EIATTR_EXIT_INSTR_OFFSETS
	.align		4
        /*0038*/ 	.byte	0x04, 0x1c
        /*003a*/ 	.short	(.L_149 - .L_148)


	//   ....[0]....
.L_148:
        /*003c*/ 	.word	0x00000050


	//   ....[1]....
        /*0040*/ 	.word	0x00000240


	//----- nvinfo : EIATTR_CRS_STACK_SIZE
	.align		4
.L_149:
        /*0044*/ 	.byte	0x04, 0x1e
        /*0046*/ 	.short	(.L_151 - .L_150)
.L_150:
        /*0048*/ 	.word	0x00000000


	//----- nvinfo : EIATTR_CBANK_PARAM_SIZE
	.align		4
.L_151:
        /*004c*/ 	.byte	0x03, 0x19
        /*004e*/ 	.short	0x00f8


	//----- nvinfo : EIATTR_PARAM_CBANK
	.align		4
        /*0050*/ 	.byte	0x04, 0x0a
        /*0052*/ 	.short	(.L_153 - .L_152)
	.align		4
.L_152:
        /*0054*/ 	.word	index@(.nv.constant0._Z12feeding_glob7FSS_ParPi)
        /*0058*/ 	.short	0x0380
        /*005a*/ 	.short	0x00f8


	//----- nvinfo : EIATTR_SW_WAR
	.align		4
.L_153:
        /*005c*/ 	.byte	0x04, 0x36
        /*005e*/ 	.short	(.L_155 - .L_154)
.L_154:
        /*0060*/ 	.word	0x00000008
.L_155:


//--------------------- .nv.info._Z12attStep_glob7FSS_ParPi --------------------------
	.section	.nv.info._Z12attStep_glob7FSS_ParPi,"",@"SHT_CUDA_INFO"
	.sectionflags	@""
	.align	4


	//----- nvinfo : EIATTR_CUDA_API_VERSION
	.align		4
        /*0000*/ 	.byte	0x04, 0x37
        /*0002*/ 	.short	(.L_157 - .L_156)
.L_156:
        /*0004*/ 	.word	0x00000082


	//----- nvinfo : EIATTR_KPARAM_INFO
	.align		4
.L_157:
        /*0008*/ 	.byte	0x04, 0x17
        /*000a*/ 	.short	(.L_159 - .L_158)
.L_158:
        /*000c*/ 	.word	0x00000000
        /*0010*/ 	.short	0x0001
        /*0012*/ 	.short	0x00f0
        /*0014*/ 	.byte	0x00, 0xf5, 0x21, 0x00


	//----- nvinfo : EIATTR_KPARAM_INFO
	.align		4
.L_159:
        /*0018*/ 	.byte	0x04, 0x17
        /*001a*/ 	.short	(.L_161 - .L_160)
.L_160:
        /*001c*/ 	.word	0x00000000
        /*0020*/ 	.short	0x0000
        /*0022*/ 	.short	0x0000
        /*0024*/ 	.byte	0x00, 0xf0, 0xc1, 0x03


	//----- nvinfo : EIATTR_SPARSE_MMA_MASK
	.align		4
.L_161:
        /*0028*/ 	.byte	0x03, 0x50
        /*002a*/ 	.short	0x0000


	//----- nvinfo : EIATTR_MAXREG_COUNT
	.align		4
        /*002c*/ 	.byte	0x03, 0x1b
        /*002e*/ 	.short	0x00ff


	//----- nvinfo : EIATTR_MERCURY_ISA_VERSION
	.align		4
        /*0030*/ 	.byte	0x03, 0x5f
        /*0032*/ 	.short	0x0101


	//----- nvinfo : EIATTR_VRC_CTA_INIT_COUNT
	.align		4
        /*0034*/ 	.byte	0x02, 0x4a
	.zero		1
	.zero		1


	//----- nvinfo : EIATTR_EXIT_INSTR_OFFSETS
	.align		4
        /*0038*/ 	.byte	0x04, 0x1c
        /*003a*/ 	.short	(.L_163 - .L_162)


	//   ....[0]....
.L_162:
        /*003c*/ 	.word	0x00000260


	//----- nvinfo : EIATTR_CRS_STACK_SIZE
	.align		4
.L_163:
        /*0040*/ 	.byte	0x04, 0x1e
        /*0042*/ 	.short	(.L_165 - .L_164)
.L_164:
        /*0044*/ 	.word	0x00000000


	//----- nvinfo : EIATTR_CBANK_PARAM_SIZE
	.align		4
.L_165:
        /*0048*/ 	.byte	0x03, 0x19
        /*004a*/ 	.short	0x00f8


	//----- nvinfo : EIATTR_PARAM_CBANK
	.align		4
        /*004c*/ 	.byte	0x04, 0x0a
        /*004e*/ 	.short	(.L_167 - .L_166)
	.align		4
.L_166:
        /*0050*/ 	.word	index@(.nv.constant0._Z12attStep_glob7FSS_ParPi)
        /*0054*/ 	.short	0x0380
        /*0056*/ 	.short	0x00f8


	//----- nvinfo : EIATTR_SW_WAR
	.align		4
.L_167:
        /*0058*/ 	.byte	0x04, 0x36
        /*005a*/ 	.short	(.L_169 - .L_168)
.L_168:
        /*005c*/ 	.word	0x00000008
.L_169:


//--------------------- .nv.info._Z11movVol_glob7FSS_ParjPi --------------------------
	.section	.nv.info._Z11movVol_glob7FSS_ParjPi,"",@"SHT_CUDA_INFO"
	.sectionflags	@""
	.align	4


	//----- nvinfo : EIATTR_CUDA_API_VERSION
	.align		4
        /*0000*/ 	.byte	0x04, 0x37
        /*0002*/ 	.short	(.L_171 - .L_170)
.L_170:
        /*0004*/ 	.word	0x00000082


	//----- nvinfo : EIATTR_KPARAM_INFO
	.align		4
.L_171:
        /*0008*/ 	.byte	0x04, 0x17
        /*000a*/ 	.short	(.L_173 - .L_172)
.L_172:
        /*000c*/ 	.word	0x00000000
        /*0010*/ 	.short	0x0002
        /*0012*/ 	.short	0x00f8
        /*0014*/ 	.byte	0x00, 0xf5, 0x21, 0x00


	//----- nvinfo : EIATTR_KPARAM_INFO
	.align		4
.L_173:
        /*0018*/ 	.byte	0x04, 0x17
        /*001a*/ 	.short	(.L_175 - .L_174)
.L_174:
        /*001c*/ 	.word	0x00000000
        /*0020*/ 	.short	0x0001
        /*0022*/ 	.short	0x00f0
        /*0024*/ 	.byte	0x00, 0xf0, 0x11, 0x00


	//----- nvinfo : EIATTR_KPARAM_INFO
	.align		4
.L_175:
        /*0028*/ 	.byte	0x04, 0x17
        /*002a*/ 	.short	(.L_177 - .L_176)
.L_176:
        /*002c*/ 	.word	0x00000000
        /*0030*/ 	.short	0x0000
        /*0032*/ 	.short	0x0000
        /*0034*/ 	.byte	0x00, 0xf0, 0xc1, 0x03


	//----- nvinfo : EIATTR_SPARSE_MMA_MASK
	.align		4
.L_177:
        /*0038*/ 	.byte	0x03, 0x50
        /*003a*/ 	.short	0x0000


	//----- nvinfo : EIATTR_MAXREG_COUNT
	.align		4
        /*003c*/ 	.byte	0x03, 0x1b
        /*003e*/ 	.short	0x00ff


	//----- nvinfo : EIATTR_NUM_BARRIERS
	.align		4
        /*0040*/ 	.byte	0x02, 0x4c
        /*0042*/ 	.byte	0x01
	.zero		1


	//----- nvinfo : EIATTR_MERCURY_ISA_VERSION
	.align		4
        /*0044*/ 	.byte	0x03, 0x5f
        /*0046*/ 	.short	0x0101


	//----- nvinfo : EIATTR_VRC_CTA_INIT_COUNT
	.align		4
        /*0048*/ 	.byte	0x02, 0x4a
	.zero		1
	.zero		1


	//----- nvinfo : EIATTR_EXIT_INSTR_OFFSETS
	.align		4
        /*004c*/ 	.byte	0x04, 0x1c
        /*004e*/ 	.short	(.L_179 - .L_178)


	//   ....[0]....
.L_178:
        /*0050*/ 	.word	0x000004a0


	//   ....[1]....
        /*0054*/ 	.word	0x000004e0


	//   ....[2]....
        /*0058*/ 	.word	0x00000500


	//   ....[3]....
        /*005c*/ 	.word	0x00000790


	//   ....[4]....
        /*0060*/ 	.word	0x000007d0


	//   ....[5]....
        /*0064*/ 	.word	0x000007f0


	//----- nvinfo : EIATTR_CRS_STACK_SIZE
	.align		4
.L_179:
        /*0068*/ 	.byte	0x04, 0x1e
        /*006a*/ 	.short	(.L_181 - .L_180)
.L_180:
        /*006c*/ 	.word	0x00000000


	//----- nvinfo : EIATTR_CBANK_PARAM_SIZE
	.align		4
.L_181:
        /*0070*/ 	.byte	0x03, 0x19
        /*0072*/ 	.short	0x0100


	//----- nvinfo : EIATTR_PARAM_CBANK
	.align		4
        /*0074*/ 	.byte	0x04, 0x0a
        /*0076*/ 	.short	(.L_183 - .L_182)
	.align		4
.L_182:
        /*0078*/ 	.word	index@(.nv.constant0._Z11movVol_glob7FSS_ParjPi)
        /*007c*/ 	.short	0x0380
        /*007e*/ 	.short	0x0100


	//----- nvinfo : EIATTR_SW_WAR
	.align		4
.L_183:
        /*0080*/ 	.byte	0x04, 0x36
        /*0082*/ 	.short	(.L_185 - .L_184)
.L_184:
        /*0084*/ 	.word	0x00000008
.L_185:


//--------------------- .nv.info._Z12movInst_glob7FSS_ParPi --------------------------
	.section	.nv.info._Z12movInst_glob7FSS_ParPi,"",@"SHT_CUDA_INFO"
	.sectionflags	@""
	.align	4


	//----- nvinfo : EIATTR_CUDA_API_VERSION
	.align		4
        /*0000*/ 	.byte	0x04, 0x37
        /*0002*/ 	.short	(.L_187 - .L_186)
.L_186:
        /*0004*/ 	.word	0x00000082


	//----- nvinfo : EIATTR_KPARAM_INFO
	.align		4
.L_187:
        /*0008*/ 	.byte	0x04, 0x17
        /*000a*/ 	.short	(.L_189 - .L_188)
.L_188:
        /*000c*/ 	.word	0x00000000
        /*0010*/ 	.short	0x0001
        /*0012*/ 	.short	0x00f0
        /*0014*/ 	.byte	0x00, 0xf5, 0x21, 0x00


	//----- nvinfo : EIATTR_KPARAM_INFO
	.align		4
.L_189:
        /*0018*/ 	.byte	0x04, 0x17
        /*001a*/ 	.short	(.L_191 - .L_190)
.L_190:
        /*001c*/ 	.word	0x00000000
        /*0020*/ 	.short	0x0000
        /*0022*/ 	.short	0x0000
        /*0024*/ 	.byte	0x00, 0xf0, 0xc1, 0x03


	//----- nvinfo : EIATTR_SPARSE_MMA_MASK
	.align		4
.L_191:
        /*0028*/ 	.byte	0x03, 0x50
        /*002a*/ 	.short	0x0000


	//----- nvinfo : EIATTR_MAXREG_COUNT
	.align		4
        /*002c*/ 	.byte	0x03, 0x1b
        /*002e*/ 	.short	0x00ff


	//----- nvinfo : EIATTR_MERCURY_ISA_VERSION
	.align		4
        /*0030*/ 	.byte	0x03, 0x5f
        /*0032*/ 	.short	0x0101


	//----- nvinfo : EIATTR_VRC_CTA_INIT_COUNT
	.align		4
        /*0034*/ 	.byte	0x02, 0x4a
	.zero		1
	.zero		1


	//----- nvinfo : EIATTR_EXIT_INSTR_OFFSETS
	.align		4
        /*0038*/ 	.byte	0x04, 0x1c
        /*003a*/ 	.short	(.L_193 - .L_192)


	//   ....[0]....
.L_192:
        /*003c*/ 	.word	0x00000140


	//   ....[1]....
        /*0040*/ 	.word	0x00000180


	//   ....[2]....
        /*0044*/ 	.word	0x000001a0


	//----- nvinfo : EIATTR_CBANK_PARAM_SIZE
	.align		4
.L_193:
        /*0048*/ 	.byte	0x03, 0x19
        /*004a*/ 	.short	0x00f8


	//----- nvinfo : EIATTR_PARAM_CBANK
	.align		4
        /*004c*/ 	.byte	0x04, 0x0a
        /*004e*/ 	.short	(.L_195 - .L_194)
	.align		4
.L_194:
        /*0050*/ 	.word	index@(.nv.constant0._Z12movInst_glob7FSS_ParPi)
        /*0054*/ 	.short	0x0380
        /*0056*/ 	.short	0x00f8


	//----- nvinfo : EIATTR_SW_WAR
	.align		4
.L_195:
        /*0058*/ 	.byte	0x04, 0x36
        /*005a*/ 	.short	(.L_197 - .L_196)
.L_196:
        /*005c*/ 	.word	0x00000008
.L_197:


//--------------------- .nv.info._Z11movInd_glob7FSS_ParjPii --------------------------
	.section	.nv.info._Z11movInd_glob7FSS_ParjPii,"",@"SHT_CUDA_INFO"
	.sectionflags	@""
	.align	4


	//----- nvinfo : EIATTR_CUDA_API_VERSION
	.align		4
        /*0000*/ 	.byte	0x04, 0x37
        /*0002*/ 	.short	(.L_199 - .L_198)
.L_198:
        /*0004*/ 	.word	0x00000082


	//----- nvinfo : EIATTR_KPARAM_INFO
	.align		4
.L_199:
        /*0008*/ 	.byte	0x04, 0x17
        /*000a*/ 	.short	(.L_201 - .L_200)
.L_200:
        /*000c*/ 	.word	0x00000000
        /*0010*/ 	.short	0x0003
        /*0012*/ 	.short	0x0100
        /*0014*/ 	.byte	0x00, 0xf0, 0x11, 0x00


	//----- nvinfo : EIATTR_KPARAM_INFO
	.align		4
.L_201:
        /*0018*/ 	.byte	0x04, 0x17
        /*001a*/ 	.short	(.L_203 - .L_202)
.L_202:
        /*001c*/ 	.word	0x00000000
        /*0020*/ 	.short	0x0002
        /*0022*/ 	.short	0x00f8
        /*0024*/ 	.byte	0x00, 0xf5, 0x21, 0x00


	//----- nvinfo : EIATTR_KPARAM_INFO
	.align		4
.L_203:
        /*0028*/ 	.byte	0x04, 0x17
        /*002a*/ 	.short	(.L_205 - .L_204)
.L_204:
        /*002c*/ 	.word	0x00000000
        /*0030*/ 	.short	0x0001
        /*0032*/ 	.short	0x00f0
        /*0034*/ 	.byte	0x00, 0xf0, 0x11, 0x00


	//----- nvinfo : EIATTR_KPARAM_INFO
	.align		4
.L_205:
        /*0038*/ 	.byte	0x04, 0x17
        /*003a*/ 	.short	(.L_207 - .L_206)
.L_206:
        /*003c*/ 	.word	0x00000000
        /*0040*/ 	.short	0x0000
        /*0042*/ 	.short	0x0000
        /*0044*/ 	.byte	0x00, 0xf0, 0xc1, 0x03


	//----- nvinfo : EIATTR_SPARSE_MMA_MASK
	.align		4
.L_207:
        /*0048*/ 	.byte	0x03, 0x50
        /*004a*/ 	.short	0x0000


	//----- nvinfo : EIATTR_MAXREG_COUNT
	.align		4
        /*004c*/ 	.byte	0x03, 0x1b
        /*004e*/ 	.short	0x00ff


	//----- nvinfo : EIATTR_NUM_BARRIERS
	.align		4
        /*0050*/ 	.byte	0x02, 0x4c
        /*0052*/ 	.byte	0x01
	.zero		1


	//----- nvinfo : EIATTR_EXTERNS
	.align		4
        /*0054*/ 	.byte	0x04, 0x0f
        /*0056*/ 	.short	(.L_209 - .L_208)


	//   ....[0]....
	.align		4
.L_208:
        /*0058*/ 	.word	index@(vprintf)


	//----- nvinfo : EIATTR_MERCURY_ISA_VERSION
	.align		4
.L_209:
        /*005c*/ 	.byte	0x03, 0x5f
        /*005e*/ 	.short	0x0101


	//----- nvinfo : EIATTR_VRC_CTA_INIT_COUNT
	.align		4
        /*0060*/ 	.byte	0x02, 0x4a
	.zero		1
	.zero		1


	//----- nvinfo : EIATTR_SYSCALL_OFFSETS
	.align		4
        /*0064*/ 	.byte	0x04, 0x46
        /*0066*/ 	.short	(.L_211 - .L_210)


	//   ....[0]....
.L_210:
        /*0068*/ 	.word	0x00002130


	//   ....[1]....
        /*006c*/ 	.word	0x000049f0


	//----- nvinfo : EIATTR_EXIT_INSTR_OFFSETS
	.align		4
.L_211:
        /*0070*/ 	.byte	0x04, 0x1c
        /*0072*/ 	.short	(.L_213 - .L_212)


	//   ....[0]....
.L_212:
        /*0074*/ 	.word	0x000057c0


	//   ....[1]....
        /*0078*/ 	.word	0x00005890


	//----- nvinfo : EIATTR_INDIRECT_BRANCH_TARGETS
	.align		4
.L_213:
        /*007c*/ 	.byte	0x04, 0x34
        /*007e*/ 	.short	(.L_215 - .L_214)


	//   ....[0]....
.L_214:
        /*0080*/ 	.word	.L_x_173@srel
        /*0084*/ 	.short	0x0
        /*0086*/ 	.short	0x0
        /*0088*/ 	.word	0x3
        /*008c*/ 	.word	.L_x_174@srel
        /*0090*/ 	.word	.L_x_175@srel
        /*0094*/ 	.word	.L_x_54@srel


	//   ....[1]....
        /*0098*/ 	.word	.L_x_177@srel
        /*009c*/ 	.short	0x0
        /*009e*/ 	.short	0x0
        /*00a0*/ 	.word	0x3
        /*00a4*/ 	.word	.L_x_178@srel
        /*00a8*/ 	.word	.L_x_179@srel
        /*00ac*/ 	.word	.L_x_85@srel


	//----- nvinfo : EIATTR_CRS_STACK_SIZE
	.align		4
.L_215:
        /*00b0*/ 	.byte	0x04, 0x1e
        /*00b2*/ 	.short	(.L_217 - .L_216)
.L_216:
        /*00b4*/ 	.word	0x00000000


	//----- nvinfo : EIATTR_CBANK_PARAM_SIZE
	.align		4
.L_217:
        /*00b8*/ 	.byte	0x03, 0x19
        /*00ba*/ 	.short	0x0104


	//----- nvinfo : EIATTR_PARAM_CBANK
	.align		4
        /*00bc*/ 	.byte	0x04, 0x0a
        /*00be*/ 	.short	(.L_219 - .L_218)
	.align		4
.L_218:
        /*00c0*/ 	.word	index@(.nv.constant0._Z11movInd_glob7FSS_ParjPii)
        /*00c4*/ 	.short	0x0380
        /*00c6*/ 	.short	0x0104


	//----- nvinfo : EIATTR_SW_WAR
	.align		4
.L_219:
        /*00c8*/ 	.byte	0x04, 0x36
        /*00ca*/ 	.short	(.L_221 - .L_220)
.L_220:
        /*00cc*/ 	.word	0x00000008
.L_221:


//--------------------- .nv.info._Z12nPeixes_glob7FSS_Pari --------------------------
	.section	.nv.info._Z12nPeixes_glob7FSS_Pari,"",@"SHT_CUDA_INFO"
	.sectionflags	@""
	.align	4


	//----- nvinfo : EIATTR_CUDA_API_VERSION
	.align		4
        /*0000*/ 	.byte	0x04, 0x37
        /*0002*/ 	.short	(.L_223 - .L_222)
.L_222:
        /*0004*/ 	.word	0x00000082


	//----- nvinfo : EIATTR_KPARAM_INFO
	.align		4
.L_223:
        /*0008*/ 	.byte	0x04, 0x17
        /*000a*/ 	.short	(.L_225 - .L_224)
.L_224:
        /*000c*/ 	.word	0x00000000
        /*0010*/ 	.short	0x0001
        /*0012*/ 	.short	0x00f0
        /*0014*/ 	.byte	0x00, 0xf0, 0x11, 0x00


	//----- nvinfo : EIATTR_KPARAM_INFO
	.align		4
.L_225:
        /*0018*/ 	.byte	0x04, 0x17
        /*001a*/ 	.short	(.L_227 - .L_226)
.L_226:
        /*001c*/ 	.word	0x00000000
        /*0020*/ 	.short	0x0000
        /*0022*/ 	.short	0x0000
        /*0024*/ 	.byte	0x00, 0xf0, 0xc1, 0x03


	//----- nvinfo : EIATTR_SPARSE_MMA_MASK
	.align		4
.L_227:
        /*0028*/ 	.byte	0x03, 0x50
        /*002a*/ 	.short	0x0000


	//----- nvinfo : EIATTR_MAXREG_COUNT
	.align		4
        /*002c*/ 	.byte	0x03, 0x1b
        /*002e*/ 	.short	0x00ff


	//----- nvinfo : EIATTR_MERCURY_ISA_VERSION
	.align		4
        /*0030*/ 	.byte	0x03, 0x5f
        /*0032*/ 	.short	0x0101


	//----- nvinfo : EIATTR_VRC_CTA_INIT_COUNT
	.align		4
        /*0034*/ 	.byte	0x02, 0x4a
	.zero		1
	.zero		1


	//----- nvinfo : EIATTR_EXIT_INSTR_OFFSETS
	.align		4
        /*0038*/ 	.byte	0x04, 0x1c
        /*003a*/ 	.short	(.L_229 - .L_228)


	//   ....[0]....
.L_228:
        /*003c*/ 	.word	0x00000050


	//----- nvinfo : EIATTR_CBANK_PARAM_SIZE
	.align		4
.L_229:
        /*0040*/ 	.byte	0x03, 0x19
        /*0042*/ 	.short	0x00f4


	//----- nvinfo : EIATTR_PARAM_CBANK
	.align		4
        /*0044*/ 	.byte	0x04, 0x0a
        /*0046*/ 	.short	(.L_231 - .L_230)
	.align		4
.L_230:
        /*0048*/ 	.word	index@(.nv.constant0._Z12nPeixes_glob7FSS_Pari)
        /*004c*/ 	.short	0x0380
        /*004e*/ 	.short	0x00f4


	//----- nvinfo : EIATTR_SW_WAR
	.align		4
.L_231:
        /*0050*/ 	.byte	0x04, 0x36
        /*0052*/ 	.short	(.L_233 - .L_232)
.L_232:
        /*0054*/ 	.word	0x00000008
.L_233:


//--------------------- .nv.info._Z11maiorDifFit7FSS_ParPi --------------------------
	.section	.nv.info._Z11maiorDifFit7FSS_ParPi,"",@"SHT_CUDA_INFO"
	.sectionflags	@""
	.align	4


	//----- nvinfo : EIATTR_CUDA_API_VERSION
	.align		4
        /*0000*/ 	.byte	0x04, 0x37
        /*0002*/ 	.short	(.L_235 - .L_234)
.L_234:
        /*0004*/ 	.word	0x00000082


	//----- nvinfo : EIATTR_KPARAM_INFO
	.align		4
.L_235:
        /*0008*/ 	.byte	0x04, 0x17
        /*000a*/ 	.short	(.L_237 - .L_236)
.L_236:
        /*000c*/ 	.word	0x00000000
        /*0010*/ 	.short	0x0001
        /*0012*/ 	.short	0x00f0
        /*0014*/ 	.byte	0x00, 0xf5, 0x21, 0x00


	//----- nvinfo : EIATTR_KPARAM_INFO
	.align		4
.L_237:
        /*0018*/ 	.byte	0x04, 0x17
        /*001a*/ 	.short	(.L_239 - .L_238)
.L_238:
        /*001c*/ 	.word	0x00000000
        /*0020*/ 	.short	0x0000
        /*0022*/ 	.short	0x0000
        /*0024*/ 	.byte	0x00, 0xf0, 0xc1, 0x03


	//----- nvinfo : EIATTR_SPARSE_MMA_MASK
	.align		4
.L_239:
        /*0028*/ 	.byte	0x03, 0x50
        /*002a*/ 	.short	0x0000


	//----- nvinfo : EIATTR_MAXREG_COUNT
	.align		4
        /*002c*/ 	.byte	0x03, 0x1b
        /*002e*/ 	.short	0x00ff


	//----- nvinfo : EIATTR_NUM_BARRIERS
	.align		4
        /*0030*/ 	.byte	0x02, 0x4c
        /*0032*/ 	.byte	0x01
	.zero		1


	//----- nvinfo : EIATTR_MERCURY_ISA_VERSION
	.align		4
        /*0034*/ 	.byte	0x03, 0x5f
        /*0036*/ 	.short	0x0101


	//----- nvinfo : EIATTR_VRC_CTA_INIT_COUNT
	.align		4
        /*0038*/ 	.byte	0x02, 0x4a
	.zero		1
	.zero		1


	//----- nvinfo : EIATTR_EXIT_INSTR_OFFSETS
	.align		4
        /*003c*/ 	.byte	0x04, 0x1c
        /*003e*/ 	.short	(.L_241 - .L_240)


	//   ....[0]....
.L_240:
        /*0040*/ 	.word	0x00000300


	//----- nvinfo : EIATTR_CRS_STACK_SIZE
	.align		4
.L_241:
        /*0044*/ 	.byte	0x04, 0x1e
        /*0046*/ 	.short	(.L_243 - .L_242)
.L_242:
        /*0048*/ 	.word	0x00000000


	//----- nvinfo : EIATTR_CBANK_PARAM_SIZE
	.align		4
.L_243:
        /*004c*/ 	.byte	0x03, 0x19
        /*004e*/ 	.short	0x00f8


	//----- nvinfo : EIATTR_PARAM_CBANK
	.align		4
        /*0050*/ 	.byte	0x04, 0x0a
        /*0052*/ 	.short	(.L_245 - .L_244)
	.align		4
.L_244:
        /*0054*/ 	.word	index@(.nv.constant0._Z11maiorDifFit7FSS_ParPi)
        /*0058*/ 	.short	0x0380
        /*005a*/ 	.short	0x00f8


	//----- nvinfo : EIATTR_SW_WAR
	.align		4
.L_245:
        /*005c*/ 	.byte	0x04, 0x36
        /*005e*/ 	.short	(.L_247 - .L_246)
.L_246:
        /*0060*/ 	.word	0x00000008
.L_247:


//--------------------- .nv.info._Z10bestResult7FSS_ParPi --------------------------
	.section	.nv.info._Z10bestResult7FSS_ParPi,"",@"SHT_CUDA_INFO"
	.sectionflags	@""
	.align	4


	//----- nvinfo : EIATTR_CUDA_API_VERSION
	.align		4
        /*0000*/ 	.byte	0x04, 0x37
        /*0002*/ 	.short	(.L_249 - .L_248)
.L_248:
        /*0004*/ 	.word	0x00000082


	//----- nvinfo : EIATTR_KPARAM_INFO
	.align		4
.L_249:
        /*0008*/ 	.byte	0x04, 0x17
        /*000a*/ 	.short	(.L_251 - .L_250)
.L_250:
        /*000c*/ 	.word	0x00000000
        /*0010*/ 	.short	0x0001
        /*0012*/ 	.short	0x00f0
        /*0014*/ 	.byte	0x00, 0xf5, 0x21, 0x00


	//----- nvinfo : EIATTR_KPARAM_INFO
	.align		4
.L_251:
        /*0018*/ 	.byte	0x04, 0x17
        /*001a*/ 	.short	(.L_253 - .L_252)
.L_252:
        /*001c*/ 	.word	0x00000000
        /*0020*/ 	.short	0x0000
        /*0022*/ 	.short	0x0000
        /*0024*/ 	.byte	0x00, 0xf0, 0xc1, 0x03


	//----- nvinfo : EIATTR_SPARSE_MMA_MASK
	.align		4
.L_253:
        /*0028*/ 	.byte	0x03, 0x50
        /*002a*/ 	.short	0x0000


	//----- nvinfo : EIATTR_MAXREG_COUNT
	.align		4
        /*002c*/ 	.byte	0x03, 0x1b
        /*002e*/ 	.short	0x00ff


	//----- nvinfo : EIATTR_NUM_BARRIERS
	.align		4
        /*0030*/ 	.byte	0x02, 0x4c
        /*0032*/ 	.byte	0x01
	.zero		1


	//----- nvinfo : EIATTR_MERCURY_ISA_VERSION
	.align		4
        /*0034*/ 	.byte	0x03, 0x5f
        /*0036*/ 	.short	0x0101


	//----- nvinfo : EIATTR_VRC_CTA_INIT_COUNT
	.align		4
        /*0038*/ 	.byte	0x02, 0x4a
	.zero		1
	.zero		1


	//----- nvinfo : EIATTR_EXIT_INSTR_OFFSETS
	.align		4
        /*003c*/ 	.byte	0x04, 0x1c
        /*003e*/ 	.short	(.L_255 - .L_254)


	//   ....[0]....
.L_254:
        /*0040*/ 	.word	0x00000320


	//----- nvinfo : EIATTR_CRS_STACK_SIZE
	.align		4
.L_255:
        /*0044*/ 	.byte	0x04, 0x1e
        /*0046*/ 	.short	(.L_257 - .L_256)
.L_256:
        /*0048*/ 	.word	0x00000000


	//----- nvinfo : EIATTR_CBANK_PARAM_SIZE
	.align		4
.L_257:
        /*004c*/ 	.byte	0x03, 0x19
        /*004e*/ 	.short	0x00f8


	//----- nvinfo : EIATTR_PARAM_CBANK
	.align		4
        /*0050*/ 	.byte	0x04, 0x0a
        /*0052*/ 	.short	(.L_259 - .L_258)
	.align		4
.L_258:
        /*0054*/ 	.word	index@(.nv.constant0._Z10bestResult7FSS_ParPi)
        /*0058*/ 	.short	0x0380
        /*005a*/ 	.short	0x00f8


	//----- nvinfo : EIATTR_SW_WAR
	.align		4
.L_259:
        /*005c*/ 	.byte	0x04, 0x36
        /*005e*/ 	.short	(.L_261 - .L_260)
.L_260:
        /*0060*/ 	.word	0x00000008
.L_261:


//--------------------- .nv.info._Z9maiorPeso7FSS_ParPi --------------------------
	.section	.nv.info._Z9maiorPeso7FSS_ParPi,"",@"SHT_CUDA_INFO"
	.sectionflags	@""
	.align	4


	//----- nvinfo : EIATTR_CUDA_API_VERSION
	.align		4
        /*0000*/ 	.byte	0x04, 0x37
        /*0002*/ 	.short	(.L_263 - .L_262)
.L_262:
        /*0004*/ 	.word	0x00000082


	//----- nvinfo : EIATTR_KPARAM_INFO
	.align		4
.L_263:
        /*0008*/ 	.byte	0x04, 0x17
        /*000a*/ 	.short	(.L_265 - .L_264)
.L_264:
        /*000c*/ 	.word	0x00000000
        /*0010*/ 	.short	0x0001
        /*0012*/ 	.short	0x00f0
        /*0014*/ 	.byte	0x00, 0xf5, 0x21, 0x00


	//----- nvinfo : EIATTR_KPARAM_INFO
	.align		4
.L_265:
        /*0018*/ 	.byte	0x04, 0x17
        /*001a*/ 	.short	(.L_267 - .L_266)
.L_266:
        /*001c*/ 	.word	0x00000000
        /*0020*/ 	.short	0x0000
        /*0022*/ 	.short	0x0000
        /*0024*/ 	.byte	0x00, 0xf0, 0xc1, 0x03


	//----- nvinfo : EIATTR_SPARSE_MMA_MASK
	.align		4
.L_267:
        /*0028*/ 	.byte	0x03, 0x50
        /*002a*/ 	.short	0x0000


	//----- nvinfo : EIATTR_MAXREG_COUNT
	.align		4
        /*002c*/ 	.byte	0x03, 0x1b
        /*002e*/ 	.short	0x00ff


	//----- nvinfo : EIATTR_NUM_BARRIERS
	.align		4
        /*0030*/ 	.byte	0x02, 0x4c
        /*0032*/ 	.byte	0x01
	.zero		1


	//----- nvinfo : EIATTR_MERCURY_ISA_VERSION
	.align		4
        /*0034*/ 	.byte	0x03, 0x5f
        /*0036*/ 	.short	0x0101


	//----- nvinfo : EIATTR_VRC_CTA_INIT_COUNT
	.align		4
        /*0038*/ 	.byte	0x02, 0x4a
	.zero		1
	.zero		1


	//----- nvinfo : EIATTR_EXIT_INSTR_OFFSETS
	.align		4
        /*003c*/ 	.byte	0x04, 0x1c
        /*003e*/ 	.short	(.L_269 - .L_268)


	//   ....[0]....
.L_268:
        /*0040*/ 	.word	0x000003c0


	//----- nvinfo : EIATTR_CRS_STACK_SIZE
	.align		4
.L_269:
        /*0044*/ 	.byte	0x04, 0x1e
        /*0046*/ 	.short	(.L_271 - .L_270)
.L_270:
        /*0048*/ 	.word	0x00000000


	//----- nvinfo : EIATTR_CBANK_PARAM_SIZE
	.align		4
.L_271:
        /*004c*/ 	.byte	0x03, 0x19
        /*004e*/ 	.short	0x00f8


	//----- nvinfo : EIATTR_PARAM_CBANK
	.align		4
        /*0050*/ 	.byte	0x04, 0x0a
        /*0052*/ 	.short	(.L_273 - .L_272)
	.align		4
.L_272:
        /*0054*/ 	.word	index@(.nv.constant0._Z9maiorPeso7FSS_ParPi)
        /*0058*/ 	.short	0x0380
        /*005a*/ 	.short	0x00f8


	//----- nvinfo : EIATTR_SW_WAR
	.align		4
.L_273:
        /*005c*/ 	.byte	0x04, 0x36
        /*005e*/ 	.short	(.L_275 - .L_274)
.L_274:
        /*0060*/ 	.word	0x00000008
.L_275:


//--------------------- .nv.info._Z14baricentroAux27FSS_ParPi --------------------------
	.section	.nv.info._Z14baricentroAux27FSS_ParPi,"",@"SHT_CUDA_INFO"
	.sectionflags	@""
	.align	4


	//----- nvinfo : EIATTR_CUDA_API_VERSION
	.align		4
        /*0000*/ 	.byte	0x04, 0x37
        /*0002*/ 	.short	(.L_277 - .L_276)
.L_276:
        /*0004*/ 	.word	0x00000082


	//----- nvinfo : EIATTR_KPARAM_INFO
	.align		4
.L_277:
        /*0008*/ 	.byte	0x04, 0x17
        /*000a*/ 	.short	(.L_279 - .L_278)
.L_278:
        /*000c*/ 	.word	0x00000000
        /*0010*/ 	.short	0x0001
        /*0012*/ 	.short	0x00f0
        /*0014*/ 	.byte	0x00, 0xf5, 0x21, 0x00


	//----- nvinfo : EIATTR_KPARAM_INFO
	.align		4
.L_279:
        /*0018*/ 	.byte	0x04, 0x17
        /*001a*/ 	.short	(.L_281 - .L_280)
.L_280:
        /*001c*/ 	.word	0x00000000
        /*0020*/ 	.short	0x0000
        /*0022*/ 	.short	0x0000
        /*0024*/ 	.byte	0x00, 0xf0, 0xc1, 0x03


	//----- nvinfo : EIATTR_SPARSE_MMA_MASK
	.align		4
.L_281:
        /*0028*/ 	.byte	0x03, 0x50
        /*002a*/ 	.short	0x0000


	//----- nvinfo : EIATTR_MAXREG_COUNT
	.align		4
        /*002c*/ 	.byte	0x03, 0x1b
        /*002e*/ 	.short	0x00ff


	//----- nvinfo : EIATTR_MERCURY_ISA_VERSION
	.align		4
        /*0030*/ 	.byte	0x03, 0x5f
        /*0032*/ 	.short	0x0101


	//----- nvinfo : EIATTR_VRC_CTA_INIT_COUNT
	.align		4
        /*0034*/ 	.byte	0x02, 0x4a
	.zero		1
	.zero		1


	//----- nvinfo : EIATTR_EXIT_INSTR_OFFSETS
	.align		4
        /*0038*/ 	.byte	0x04, 0x1c
        /*003a*/ 	.short	(.L_283 - .L_282)


	//   ....[0]....
.L_282:
        /*003c*/ 	.word	0x00000050


	//   ....[1]....
        /*0040*/ 	.word	0x00000220


	//----- nvinfo : EIATTR_CRS_STACK_SIZE
	.align		4
.L_283:
        /*0044*/ 	.byte	0x04, 0x1e
        /*0046*/ 	.short	(.L_285 - .L_284)
.L_284:
        /*0048*/ 	.word	0x00000000


	//----- nvinfo : EIATTR_CBANK_PARAM_SIZE
	.align		4
.L_285:
        /*004c*/ 	.byte	0x03, 0x19
        /*004e*/ 	.short	0x00f8


	//----- nvinfo : EIATTR_PARAM_CBANK
	.align		4
        /*0050*/ 	.byte	0x04, 0x0a
        /*0052*/ 	.short	(.L_287 - .L_286)
	.align		4
.L_286:
        /*0054*/ 	.word	index@(.nv.constant0._Z14baricentroAux27FSS_ParPi)
        /*0058*/ 	.short	0x0380
        /*005a*/ 	.short	0x00f8


	//----- nvinfo : EIATTR_SW_WAR
	.align		4
.L_287:
        /*005c*/ 	.byte	0x04, 0x36
        /*005e*/ 	.short	(.L_289 - .L_288)
.L_288:
        /*0060*/ 	.word	0x00000008
.L_289:


//--------------------- .nv.info._Z10baricentro7FSS_ParPi --------------------------
	.section	.nv.info._Z10baricentro7FSS_ParPi,"",@"SHT_CUDA_INFO"
	.sectionflags	@""
	.align	4


	//----- nvinfo : EIATTR_CUDA_API_VERSION
	.align		4
        /*0000*/ 	.byte	0x04, 0x37
        /*0002*/ 	.short	(.L_291 - .L_290)
.L_290:
        /*0004*/ 	.word	0x00000082


	//----- nvinfo : EIATTR_KPARAM_INFO
	.align		4
.L_291:
        /*0008*/ 	.byte	0x04, 0x17
        /*000a*/ 	.short	(.L_293 - .L_292)
.L_292:
        /*000c*/ 	.word	0x00000000
        /*0010*/ 	.short	0x0001
        /*0012*/ 	.short	0x00f0
        /*0014*/ 	.byte	0x00, 0xf5, 0x21, 0x00


	//----- nvinfo : EIATTR_KPARAM_INFO
	.align		4
.L_293:
        /*0018*/ 	.byte	0x04, 0x17
        /*001a*/ 	.short	(.L_295 - .L_294)
.L_294:
        /*001c*/ 	.word	0x00000000
        /*0020*/ 	.short	0x0000
        /*0022*/ 	.short	0x0000
        /*0024*/ 	.byte	0x00, 0xf0, 0xc1, 0x03


	//----- nvinfo : EIATTR_SPARSE_MMA_MASK
	.align		4
.L_295:
        /*0028*/ 	.byte	0x03, 0x50
        /*002a*/ 	.short	0x0000


	//----- nvinfo : EIATTR_MAXREG_COUNT
	.align		4
        /*002c*/ 	.byte	0x03, 0x1b
        /*002e*/ 	.short	0x00ff


	//----- nvinfo : EIATTR_NUM_BARRIERS
	.align		4
        /*0030*/ 	.byte	0x02, 0x4c
        /*0032*/ 	.byte	0x01
	.zero		1


	//----- nvinfo : EIATTR_MERCURY_ISA_VERSION
	.align		4
        /*0034*/ 	.byte	0x03, 0x5f
        /*0036*/ 	.short	0x0101


	//----- nvinfo : EIATTR_VRC_CTA_INIT_COUNT
	.align		4
        /*0038*/ 	.byte	0x02, 0x4a
	.zero		1
	.zero		1


	//----- nvinfo : EIATTR_EXIT_INSTR_OFFSETS
	.align		4
        /*003c*/ 	.byte	0x04, 0x1c
        /*003e*/ 	.short	(.L_297 - .L_296)


	//   ....[0]....
.L_296:
        /*0040*/ 	.word	0x00000190


	//   ....[1]....
        /*0044*/ 	.word	0x00000320


	//----- nvinfo : EIATTR_CBANK_PARAM_SIZE
	.align		4
.L_297:
        /*0048*/ 	.byte	0x03, 0x19
        /*004a*/ 	.short	0x00f8


	//----- nvinfo : EIATTR_PARAM_CBANK
	.align		4
        /*004c*/ 	.byte	0x04, 0x0a
        /*004e*/ 	.short	(.L_299 - .L_298)
	.align		4
.L_298:
        /*0050*/ 	.word	index@(.nv.constant0._Z10baricentro7FSS_ParPi)
        /*0054*/ 	.short	0x0380
        /*0056*/ 	.short	0x00f8


	//----- nvinfo : EIATTR_SW_WAR
	.align		4
.L_299:
        /*0058*/ 	.byte	0x04, 0x36
        /*005a*/ 	.short	(.L_301 - .L_300)
.L_300:
        /*005c*/ 	.word	0x00000008
.L_301:


//--------------------- .nv.info._Z13baricentroAux7FSS_ParPi --------------------------
	.section	.nv.info._Z13baricentroAux7FSS_ParPi,"",@"SHT_CUDA_INFO"
	.sectionflags	@""
	.align	4


	//----- nvinfo : EIATTR_CUDA_API_VERSION
	.align		4
        /*0000*/ 	.byte	0x04, 0x37
        /*0002*/ 	.short	(.L_303 - .L_302)
.L_302:
        /*0004*/ 	.word	0x00000082


	//----- nvinfo : EIATTR_KPARAM_INFO
	.align		4
.L_303:
        /*0008*/ 	.byte	0x04, 0x17
        /*000a*/ 	.short	(.L_305 - .L_304)
.L_304:
        /*000c*/ 	.word	0x00000000
        /*0010*/ 	.short	0x0001
        /*0012*/ 	.short	0x00f0
        /*0014*/ 	.byte	0x00, 0xf5, 0x21, 0x00


	//----- nvinfo : EIATTR_KPARAM_INFO
	.align		4
.L_305:
        /*0018*/ 	.byte	0x04, 0x17
        /*001a*/ 	.short	(.L_307 - .L_306)
.L_306:
        /*001c*/ 	.word	0x00000000
        /*0020*/ 	.short	0x0000
        /*0022*/ 	.short	0x0000
        /*0024*/ 	.byte	0x00, 0xf0, 0xc1, 0x03


	//----- nvinfo : EIATTR_SPARSE_MMA_MASK
	.align		4
.L_307:
        /*0028*/ 	.byte	0x03, 0x50
        /*002a*/ 	.short	0x0000


	//----- nvinfo : EIATTR_MAXREG_COUNT
	.align		4
        /*002c*/ 	.byte	0x03, 0x1b
        /*002e*/ 	.short	0x00ff


	//----- nvinfo : EIATTR_MERCURY_ISA_VERSION
	.align		4
        /*0030*/ 	.byte	0x03, 0x5f
        /*0032*/ 	.short	0x0101


	//----- nvinfo : EIATTR_VRC_CTA_INIT_COUNT
	.align		4
        /*0034*/ 	.byte	0x02, 0x4a
	.zero		1
	.zero		1


	//----- nvinfo : EIATTR_EXIT_INSTR_OFFSETS
	.align		4
        /*0038*/ 	.byte	0x04, 0x1c
        /*003a*/ 	.short	(.L_309 - .L_308)


	//   ....[0]....
.L_308:
        /*003c*/ 	.word	0x00000130


	//----- nvinfo : EIATTR_CRS_STACK_SIZE
	.align		4
.L_309:
        /*0040*/ 	.byte	0x04, 0x1e
        /*0042*/ 	.short	(.L_311 - .L_310)
.L_310:
        /*0044*/ 	.word	0x00000000


	//----- nvinfo : EIATTR_CBANK_PARAM_SIZE
	.align		4
.L_311:
        /*0048*/ 	.byte	0x03, 0x19
        /*004a*/ 	.short	0x00f8


	//----- nvinfo : EIATTR_PARAM_CBANK
	.align		4
        /*004c*/ 	.byte	0x04, 0x0a
        /*004e*/ 	.short	(.L_313 - .L_312)
	.align		4
.L_312:
        /*0050*/ 	.word	index@(.nv.constant0._Z13baricentroAux7FSS_ParPi)
        /*0054*/ 	.short	0x0380
        /*0056*/ 	.short	0x00f8


	//----- nvinfo : EIATTR_SW_WAR
	.align		4
.L_313:
        /*0058*/ 	.byte	0x04, 0x36
        /*005a*/ 	.short	(.L_315 - .L_314)
.L_314:
        /*005c*/ 	.word	0x00000008
.L_315:


//--------------------- .nv.info._Z6direcI7FSS_ParPi --------------------------
	.section	.nv.info._Z6direcI7FSS_ParPi,"",@"SHT_CUDA_INFO"
	.sectionflags	@""
	.align	4


	//----- nvinfo : EIATTR_CUDA_API_VERSION
	.align		4
        /*0000*/ 	.byte	0x04, 0x37
        /*0002*/ 	.short	(.L_317 - .L_316)
.L_316:
        /*0004*/ 	.word	0x00000082


	//----- nvinfo : EIATTR_KPARAM_INFO
	.align		4
.L_317:
        /*0008*/ 	.byte	0x04, 0x17
        /*000a*/ 	.short	(.L_319 - .L_318)
.L_318:
        /*000c*/ 	.word	0x00000000
        /*0010*/ 	.short	0x0001
        /*0012*/ 	.short	0x00f0
        /*0014*/ 	.byte	0x00, 0xf5, 0x21, 0x00


	//----- nvinfo : EIATTR_KPARAM_INFO
	.align		4
.L_319:
        /*0018*/ 	.byte	0x04, 0x17
        /*001a*/ 	.short	(.L_321 - .L_320)
.L_320:
        /*001c*/ 	.word	0x00000000
        /*0020*/ 	.short	0x0000
        /*0022*/ 	.short	0x0000
        /*0024*/ 	.byte	0x00, 0xf0, 0xc1, 0x03


	//----- nvinfo : EIATTR_SPARSE_MMA_MASK
	.align		4
.L_321:
        /*0028*/ 	.byte	0x03, 0x50
        /*002a*/ 	.short	0x0000


	//----- nvinfo : EIATTR_MAXREG_COUNT
	.align		4
        /*002c*/ 	.byte	0x03, 0x1b
        /*002e*/ 	.short	0x00ff


	//----- nvinfo : EIATTR_NUM_BARRIERS
	.align		4
        /*0030*/ 	.byte	0x02, 0x4c
        /*0032*/ 	.byte	0x01
	.zero		1


	//----- nvinfo : EIATTR_MERCURY_ISA_VERSION
	.align		4
        /*0034*/ 	.byte	0x03, 0x5f
        /*0036*/ 	.short	0x0101


	//----- nvinfo : EIATTR_VRC_CTA_INIT_COUNT
	.align		4
        /*0038*/ 	.byte	0x02, 0x4a
	.zero		1
	.zero		1


	//----- nvinfo : EIATTR_EXIT_INSTR_OFFSETS
	.align		4
        /*003c*/ 	.byte	0x04, 0x1c
        /*003e*/ 	.short	(.L_323 - .L_322)


	//   ....[0]....
.L_322:
        /*0040*/ 	.word	0x00000160


	//   ....[1]....
        /*0044*/ 	.word	0x00000300


	//----- nvinfo : EIATTR_CBANK_PARAM_SIZE
	.align		4
.L_323:
        /*0048*/ 	.byte	0x03, 0x19
        /*004a*/ 	.short	0x00f8


	//----- nvinfo : EIATTR_PARAM_CBANK
	.align		4
        /*004c*/ 	.byte	0x04, 0x0a
        /*004e*/ 	.short	(.L_325 - .L_324)
	.align		4
.L_324:
        /*0050*/ 	.word	index@(.nv.constant0._Z6direcI7FSS_ParPi)
        /*0054*/ 	.short	0x0380
        /*0056*/ 	.short	0x00f8


	//----- nvinfo : EIATTR_SW_WAR
	.align		4
.L_325:
        /*0058*/ 	.byte	0x04, 0x36
        /*005a*/ 	.short	(.L_327 - .L_326)
.L_326:
        /*005c*/ 	.word	0x00000008
.L_327:


//--------------------- .nv.info._Z10direcIAux27FSS_ParPi --------------------------
	.section	.nv.info._Z10direcIAux27FSS_ParPi,"",@"SHT_CUDA_INFO"
	.sectionflags	@""
	.align	4


	//----- nvinfo : EIATTR_CUDA_API_VERSION
	.align		4
        /*0000*/ 	.byte	0x04, 0x37
        /*0002*/ 	.short	(.L_329 - .L_328)
.L_328:
        /*0004*/ 	.word	0x00000082


	//----- nvinfo : EIATTR_KPARAM_INFO
	.align		4
.L_329:
        /*0008*/ 	.byte	0x04, 0x17
        /*000a*/ 	.short	(.L_331 - .L_330)
.L_330:
        /*000c*/ 	.word	0x00000000
        /*0010*/ 	.short	0x0001
        /*0012*/ 	.short	0x00f0
        /*0014*/ 	.byte	0x00, 0xf5, 0x21, 0x00


	//----- nvinfo : EIATTR_KPARAM_INFO
	.align		4
.L_331:
        /*0018*/ 	.byte	0x04, 0x17
        /*001a*/ 	.short	(.L_333 - .L_332)
.L_332:
        /*001c*/ 	.word	0x00000000
        /*0020*/ 	.short	0x0000
        /*0022*/ 	.short	0x0000
        /*0024*/ 	.byte	0x00, 0xf0, 0xc1, 0x03


	//----- nvinfo : EIATTR_SPARSE_MMA_MASK
	.align		4
.L_333:
        /*0028*/ 	.byte	0x03, 0x50
        /*002a*/ 	.short	0x0000


	//----- nvinfo : EIATTR_MAXREG_COUNT
	.align		4
        /*002c*/ 	.byte	0x03, 0x1b
        /*002e*/ 	.short	0x00ff


	//----- nvinfo : EIATTR_MERCURY_ISA_VERSION
	.align		4
        /*0030*/ 	.byte	0x03, 0x5f
        /*0032*/ 	.short	0x0101


	//----- nvinfo : EIATTR_VRC_CTA_INIT_COUNT
	.align		4
        /*0034*/ 	.byte	0x02, 0x4a
	.zero		1
	.zero		1


	//----- nvinfo : EIATTR_EXIT_INSTR_OFFSETS
	.align		4
        /*0038*/ 	.byte	0x04, 0x1c
        /*003a*/ 	.short	(.L_335 - .L_334)


	//   ....[0]....
.L_334:
        /*003c*/ 	.word	0x00000050


	//   ....[1]....
        /*0040*/ 	.word	0x00000220


	//----- nvinfo : EIATTR_CRS_STACK_SIZE
	.align		4
.L_335:
        /*0044*/ 	.byte	0x04, 0x1e
        /*0046*/ 	.short	(.L_337 - .L_336)
.L_336:
        /*0048*/ 	.word	0x00000000


	//----- nvinfo : EIATTR_CBANK_PARAM_SIZE
	.align		4
.L_337:
        /*004c*/ 	.byte	0x03, 0x19
        /*004e*/ 	.short	0x00f8


	//----- nvinfo : EIATTR_PARAM_CBANK
	.align		4
        /*0050*/ 	.byte	0x04, 0x0a
        /*0052*/ 	.short	(.L_339 - .L_338)
	.align		4
.L_338:
        /*0054*/ 	.word	index@(.nv.constant0._Z10direcIAux27FSS_ParPi)
        /*0058*/ 	.short	0x0380
        /*005a*/ 	.short	0x00f8


	//----- nvinfo : EIATTR_SW_WAR
	.align		4
.L_339:
        /*005c*/ 	.byte	0x04, 0x36
        /*005e*/ 	.short	(.L_341 - .L_340)
.L_340:
        /*0060*/ 	.word	0x00000008
.L_341:


//--------------------- .nv.info._Z9direcIAux7FSS_ParPi --------------------------
	.section	.nv.info._Z9direcIAux7FSS_ParPi,"",@"SHT_CUDA_INFO"
	.sectionflags	@""
	.align	4


	//----- nvinfo : EIATTR_CUDA_API_VERSION
	.align		4
        /*0000*/ 	.byte	0x04, 0x37
        /*0002*/ 	.short	(.L_343 - .L_342)
.L_342:
        /*0004*/ 	.word	0x00000082


	//----- nvinfo : EIATTR_KPARAM_INFO
	.align		4
.L_343:
        /*0008*/ 	.byte	0x04, 0x17
        /*000a*/ 	.short	(.L_345 - .L_344)
.L_344:
        /*000c*/ 	.word	0x00000000
        /*0010*/ 	.short	0x0001
        /*0012*/ 	.short	0x00f0
        /*0014*/ 	.byte	0x00, 0xf5, 0x21, 0x00


	//----- nvinfo : EIATTR_KPARAM_INFO
	.align		4
.L_345:
        /*0018*/ 	.byte	0x04, 0x17
        /*001a*/ 	.short	(.L_347 - .L_346)
.L_346:
        /*001c*/ 	.word	0x00000000
        /*0020*/ 	.short	0x0000
        /*0022*/ 	.short	0x0000
        /*0024*/ 	.byte	0x00, 0xf0, 0xc1, 0x03


	//----- nvinfo : EIATTR_SPARSE_MMA_MASK
	.align		4
.L_347:
        /*0028*/ 	.byte	0x03, 0x50
        /*002a*/ 	.short	0x0000


	//----- nvinfo : EIATTR_MAXREG_COUNT
	.align		4
        /*002c*/ 	.byte	0x03, 0x1b
        /*002e*/ 	.short	0x00ff


	//----- nvinfo : EIATTR_MERCURY_ISA_VERSION
	.align		4
        /*0030*/ 	.byte	0x03, 0x5f
        /*0032*/ 	.short	0x0101


	//----- nvinfo : EIATTR_VRC_CTA_INIT_COUNT
	.align		4
        /*0034*/ 	.byte	0x02, 0x4a
	.zero		1
	.zero		1


	//----- nvinfo : EIATTR_EXIT_INSTR_OFFSETS
	.align		4
        /*0038*/ 	.byte	0x04, 0x1c
        /*003a*/ 	.short	(.L_349 - .L_348)


	//   ....[0]....
.L_348:
        /*003c*/ 	.word	0x00000130


	//----- nvinfo : EIATTR_CRS_STACK_SIZE
	.align		4
.L_349:
        /*0040*/ 	.byte	0x04, 0x1e
        /*0042*/ 	.short	(.L_351 - .L_350)
.L_350:
        /*0044*/ 	.word	0x00000000


	//----- nvinfo : EIATTR_CBANK_PARAM_SIZE
	.align		4
.L_351:
        /*0048*/ 	.byte	0x03, 0x19
        /*004a*/ 	.short	0x00f8


	//----- nvinfo : EIATTR_PARAM_CBANK
	.align		4
        /*004c*/ 	.byte	0x04, 0x0a
        /*004e*/ 	.short	(.L_353 - .L_352)
	.align		4
.L_352:
        /*0050*/ 	.word	index@(.nv.constant0._Z9direcIAux7FSS_ParPi)
        /*0054*/ 	.short	0x0380
        /*0056*/ 	.short	0x00f8


	//----- nvinfo : EIATTR_SW_WAR
	.align		4
.L_353:
        /*0058*/ 	.byte	0x04, 0x36
        /*005a*/ 	.short	(.L_355 - .L_354)
.L_354:
        /*005c*/ 	.word	0x00000008
.L_355:


//--------------------- .nv.callgraph             --------------------------
	.section	.nv.callgraph,"",@"SHT_CUDA_CALLGRAPH"
	.align	4
	.sectionentsize	8
	.align		4
        /*0000*/ 	.word	0x00000000
	.align		4
        /*0004*/ 	.word	0xffffffff
	.align		4
        /*0008*/ 	.word	index@(_Z11movInd_glob7FSS_ParjPii)
	.align		4
        /*000c*/ 	.word	index@(vprintf)
	.align		4
        /*0010*/ 	.word	0x00000000
	.align		4
        /*0014*/ 	.word	0xfffffffe
	.align		4
        /*0018*/ 	.word	0x00000000
	.align		4
        /*001c*/ 	.word	0xfffffffd
	.align		4
        /*0020*/ 	.word	0x00000000
	.align		4
        /*0024*/ 	.word	0xfffffffc


//--------------------- .nv.constant4             --------------------------
	.section	.nv.constant4,"a",@progbits
	.align	8
	.align		8
.nv.constant4:
        /*0000*/ 	.dword	precalc_xorwow_matrix
	.align		8
        /*0008*/ 	.dword	precalc_xorwow_offset_matrix
	.align		8
        /*0010*/ 	.dword	mrg32k3aM1
	.align		8
        /*0018*/ 	.dword	mrg32k3aM2
	.align		8
        /*0020*/ 	.dword	mrg32k3aM1SubSeq
	.align		8
        /*0028*/ 	.dword	mrg32k3aM2SubSeq
	.align		8
        /*0030*/ 	.dword	mrg32k3aM1Seq
	.align		8
        /*0038*/ 	.dword	mrg32k3aM2Seq
	.align		8
        /*0040*/ 	.dword	$str
	.align		8
        /*0048*/ 	.dword	__cudart_i2opi_d
	.align		8
        /*0050*/ 	.dword	__cudart_sin_cos_coeffs
	.align		8
        /*0058*/ 	.dword	vprintf


//--------------------- .nv.constant3             --------------------------
	.section	.nv.constant3,"a",@progbits
	.align	8
.nv.constant3:
	.type		__cr_lgamma_table,@object
	.size		__cr_lgamma_table,(.L_8 - __cr_lgamma_table)
__cr_lgamma_table:
        /*0000*/ 	.byte	0x00, 0x00, 0x00, 0x00, 0x00, 0x00, 0x00, 0x00, 0x00, 0x00, 0x00, 0x00, 0x00, 0x00, 0x00, 0x00
        /*0010*/ 	.byte	0xef, 0x39, 0xfa, 0xfe, 0x42, 0x2e, 0xe6, 0x3f, 0x02, 0x20, 0x2a, 0xfa, 0x0b, 0xab, 0xfc, 0x3f
        /*0020*/ 	.byte	0xf9, 0x2c, 0x92, 0x7c, 0xa7, 0x6c, 0x09, 0x40, 0xc9, 0x79, 0x44, 0x3c, 0x64, 0x26, 0x13, 0x40
        /*0030*/ 	.byte	0xca, 0x01, 0xcf, 0x3a, 0x27, 0x51, 0x1a, 0x40, 0x30, 0xcc, 0x2d, 0xf3, 0xe1, 0x0c, 0x21, 0x40
        /*0040*/ 	.byte	0x0d, 0xb7, 0xfc, 0x82, 0x8e, 0x35, 0x25, 0x40
.L_8:


//--------------------- .nv.constant2._Z11movInd_glob7FSS_ParjPii --------------------------
	.section	.nv.constant2._Z11movInd_glob7FSS_ParjPii,"a",@progbits
	.sectionflags	@""
	.align	4
.nv.constant2._Z11movInd_glob7FSS_ParjPii:
        /*0000*/ 	.byte	0x20, 0x10, 0x00, 0x00, 0xa0, 0x01, 0x00, 0x00, 0xc0, 0x20, 0x00, 0x00, 0x00, 0x3c, 0x00, 0x00
        /*0010*/ 	.byte	0x50, 0x2d, 0x00, 0x00, 0x80, 0x49, 0x00, 0x00


//--------------------- .text._Z9distancia7FSS_ParPi --------------------------
	.section	.text._Z9distancia7FSS_ParPi,"ax",@progbits
	.align	128
        .global         _Z9distancia7FSS_ParPi
        .type           _Z9distancia7FSS_ParPi,@function
        .size           _Z9distancia7FSS_ParPi,(.L_x_181 - _Z9distancia7FSS_ParPi)
        .other          _Z9distancia7FSS_ParPi,@"STO_CUDA_ENTRY STV_DEFAULT"
_Z9distancia7FSS_ParPi:
.text._Z9distancia7FSS_ParPi:
[----:B------:R-:W-:Y:S01]  /*0000*/  LDC R1, c[0x0][0x37c] ;  /* 0x0000df00ff017b82 */ /* 0x000fe20000000800 */
[----:B------:R-:W0:Y:S07]  /*0010*/  S2R R5, SR_CTAID.X ;  /* 0x0000000000057919 */ /* 0x000e2e0000002500 */
[----:B------:R-:W0:Y:S01]  /*0020*/  LDC.64 R2, c[0x0][0x470] ;  /* 0x00011c00ff027b82 */ /* 0x000e220000000a00 */
[----:B------:R-:W1:Y:S01]  /*0030*/  LDCU.64 UR4, c[0x0][0x358] ;  /* 0x00006b00ff0477ac */ /* 0x000e620008000a00 */
[----:B------:R-:W2:Y:S06]  /*0040*/  S2R R0, SR_TID.X ;  /* 0x0000000000007919 */ /* 0x000eac0000002100 */
[----:B------:R-:W2:Y:S08]  /*0050*/  LDC.64 R10, c[0x0][0x448] ;  /* 0x00011200ff0a7b82 */ /* 0x000eb00000000a00 */
[----:B------:R-:W3:Y:S01]  /*0060*/  LDC.64 R8, c[0x0][0x450] ;  /* 0x00011400ff087b82 */ /* 0x000ee20000000a00 */
[----:B0-----:R-:W-:-:S07]  /*0070*/  IMAD.WIDE.U32 R2, R5, 0x4, R2 ;  /* 0x0000000405027825 */ /* 0x001fce00078e0002 */
[----:B------:R-:W0:Y:S01]  /*0080*/  LDC.64 R4, c[0x0][0x468] ;  /* 0x00011a00ff047b82 */ /* 0x000e220000000a00 */
[----:B-1----:R-:W4:Y:S01]  /*0090*/  LDG.E R7, desc[UR4][R2.64] ;  /* 0x0000000402077981 */ /* 0x002f22000c1e1900 */
[----:B--2---:R-:W-:-:S06]  /*00a0*/  IMAD.WIDE.U32 R10, R0, 0x8, R10 ;  /* 0x00000008000a7825 */ /* 0x004fcc00078e000a */
[----:B------:R-:W2:Y:S01]  /*00b0*/  LDG.E.64 R10, desc[UR4][R10.64] ;  /* 0x000000040a0a7981 */ /* 0x000ea2000c1e1b00 */
[----:B----4-:R-:W-:-:S04]  /*00c0*/  IMAD R7, R7, 0x1e, R0 ;  /* 0x0000001e07077824 */ /* 0x010fc800078e0200 */
[----:B---3--:R-:W-:-:S06]  /*00d0*/  IMAD.WIDE R8, R7, 0x8, R8 ;  /* 0x0000000807087825 */ /* 0x008fcc00078e0208 */
[----:B------:R-:W2:Y:S01]  /*00e0*/  LDG.E.64 R8, desc[UR4][R8.64] ;  /* 0x0000000408087981 */ /* 0x000ea2000c1e1b00 */
[----:B------:R-:W-:Y:S01]  /*00f0*/  BSSY.RECONVERGENT B0, `(.L_x_0) ;  /* 0x0000047000007945 */ /* 0x000fe20003800200 */
[----:B------:R-:W-:Y:S01]  /*0100*/  MOV R14, 0x3f800000 ;  /* 0x3f800000000e7802 */ /* 0x000fe20000000f00 */
[----:B--2---:R-:W-:-:S06]  /*0110*/  DADD R12, R8, -R10 ;  /* 0x00000000080c7229 */ /* 0x004fcc000000080a */
[----:B------:R-:W1:Y:S02]  /*0120*/  F2F.F32.F64 R6, R12 ;  /* 0x0000000c00067310 */ /* 0x000e640000301000 */
[----:B-1----:R-:W-:-:S13]  /*0130*/  FSETP.NEU.AND P0, PT, R6, 1, PT ;  /* 0x3f8000000600780b */ /* 0x002fda0003f0d000 */
[----:B0-----:R-:W-:Y:S05]  /*0140*/  @!P0 BRA `(.L_x_1) ;  /* 0x0000000400048947 */ /* 0x001fea0003800000 */
[----:B------:R-:W-:-:S13]  /*0150*/  FSETP.NAN.AND P0, PT, |R6|, |R6|, PT ;  /* 0x400000060600720b */ /* 0x000fda0003f08200 */
[----:B------:R-:W-:Y:S01]  /*0160*/  @P0 FADD R14, R6, 2 ;  /* 0x40000000060e0421 */ /* 0x000fe20000000000 */
[----:B------:R-:W-:Y:S06]  /*0170*/  @P0 BRA `(.L_x_1) ;  /* 0x0000000000f80947 */ /* 0x000fec0003800000 */
[C---:B------:R-:W-:Y:S01]  /*0180*/  FMUL R9, |R6|.reuse, 16777216 ;  /* 0x4b80000006097820 */ /* 0x040fe20000400200 */
[----:B------:R-:W-:Y:S01]  /*0190*/  FSETP.GEU.AND P0, PT, |R6|, 1.175494350822287508e-38, PT ;  /* 0x008000000600780b */ /* 0x000fe20003f0e200 */
[----:B------:R-:W-:-:S03]  /*01a0*/  HFMA2 R16, -RZ, RZ, 0.771484375, 0.21533203125 ;  /* 0x3a2c32e4ff107431 */ /* 0x000fc600000001ff */
[----:B------:R-:W-:Y:S02]  /*01b0*/  FSEL R9, R9, |R6|, !P0 ;  /* 0x4000000609097208 */ /* 0x000fe40004000000 */
[----:B------:R-:W-:Y:S02]  /*01c0*/  FSEL R11, RZ, -24, P0 ;  /* 0xc1c00000ff0b7808 */ /* 0x000fe40000000000 */
[----:B------:R-:W-:Y:S02]  /*01d0*/  IADD3 R8, PT, PT, R9, -0x3f3504f3, RZ ;  /* 0xc0cafb0d09087810 */ /* 0x000fe40007ffe0ff */
[----:B------:R-:W-:Y:S02]  /*01e0*/  FSETP.NEU.AND P0, PT, |R6|, +INF , PT ;  /* 0x7f8000000600780b */ /* 0x000fe40003f0d200 */
[----:B------:R-:W-:Y:S02]  /*01f0*/  LOP3.LUT R8, R8, 0xff800000, RZ, 0xc0, !PT ;  /* 0xff80000008087812 */ /* 0x000fe400078ec0ff */
[----:B------:R-:W-:-:S02]  /*0200*/  FSETP.NEU.AND P0, PT, R6, RZ, P0 ;  /* 0x000000ff0600720b */ /* 0x000fc4000070d000 */
[-C--:B------:R-:W-:Y:S02]  /*0210*/  IADD3 R9, PT, PT, R9, -R8.reuse, RZ ;  /* 0x8000000809097210 */ /* 0x080fe40007ffe0ff */
[----:B------:R-:W-:-:S03]  /*0220*/  I2FP.F32.S32 R8, R8 ;  /* 0x0000000800087245 */ /* 0x000fc60000201400 */
[C---:B------:R-:W-:Y:S01]  /*0230*/  FADD R13, R9.reuse, 1 ;  /* 0x3f800000090d7421 */ /* 0x040fe20000000000 */
[----:B------:R-:W-:-:S04]  /*0240*/  FADD R12, R9, -1 ;  /* 0xbf800000090c7421 */ /* 0x000fc80000000000 */
[----:B------:R-:W-:Y:S01]  /*0250*/  FADD R10, R12, R12 ;  /* 0x0000000c0c0a7221 */ /* 0x000fe20000000000 */
[----:B------:R-:W0:Y:S01]  /*0260*/  MUFU.RCP R13, R13 ;  /* 0x0000000d000d7308 */ /* 0x000e220000001000 */
[----:B------:R-:W-:Y:S02]  /*0270*/  @!P0 FADD R6, R6, R6 ;  /* 0x0000000606068221 */ /* 0x000fe40000000000 */
[----:B0-----:R-:W-:Y:S01]  /*0280*/  FMUL R9, R13, R10 ;  /* 0x0000000a0d097220 */ /* 0x001fe20000400000 */
[----:B------:R-:W-:-:S03]  /*0290*/  FFMA R10, R8, 1.1920928955078125e-07, R11 ;  /* 0x34000000080a7823 */ /* 0x000fc6000000000b */
[----:B------:R-:W-:Y:S01]  /*02a0*/  FADD R14, R12, -R9 ;  /* 0x800000090c0e7221 */ /* 0x000fe20000000000 */
[CC--:B------:R-:W-:Y:S01]  /*02b0*/  FMUL R11, R9.reuse, R9.reuse ;  /* 0x00000009090b7220 */ /* 0x0c0fe20000400000 */
[----:B------:R-:W-:Y:S02]  /*02c0*/  FFMA R8, R9, 1.4426950216293334961, R10 ;  /* 0x3fb8aa3b09087823 */ /* 0x000fe4000000000a */
[----:B------:R-:W-:Y:S01]  /*02d0*/  FADD R15, R14, R14 ;  /* 0x0000000e0e0f7221 */ /* 0x000fe20000000000 */
[C---:B------:R-:W-:Y:S01]  /*02e0*/  FFMA R14, R11.reuse, R16, 0.0032181653659790754318 ;  /* 0x3b52e7db0b0e7423 */ /* 0x040fe20000000010 */
[----:B------:R-:W-:Y:S02]  /*02f0*/  FADD R10, R10, -R8 ;  /* 0x800000080a0a7221 */ /* 0x000fe40000000000 */
[----:B------:R-:W-:Y:S01]  /*0300*/  FFMA R12, R12, -R9, R15 ;  /* 0x800000090c0c7223 */ /* 0x000fe2000000000f */
[----:B------:R-:W-:Y:S01]  /*0310*/  FFMA R14, R11, R14, 0.018033718690276145935 ;  /* 0x3c93bb730b0e7423 */ /* 0x000fe2000000000e */
[----:B------:R-:W-:-:S02]  /*0320*/  FFMA R15, R9, 1.4426950216293334961, R10 ;  /* 0x3fb8aa3b090f7823 */ /* 0x000fc4000000000a */
[----:B------:R-:W-:Y:S01]  /*0330*/  FMUL R12, R13, R12 ;  /* 0x0000000c0d0c7220 */ /* 0x000fe20000400000 */
[----:B------:R-:W-:-:S03]  /*0340*/  FFMA R14, R11, R14, 0.12022458761930465698 ;  /* 0x3df6384f0b0e7423 */ /* 0x000fc6000000000e */
[----:B------:R-:W-:Y:S01]  /*0350*/  FFMA R10, R12, 1.4426950216293334961, R15 ;  /* 0x3fb8aa3b0c0a7823 */ /* 0x000fe2000000000f */
[----:B------:R-:W-:-:S03]  /*0360*/  FMUL R14, R11, R14 ;  /* 0x0000000e0b0e7220 */ /* 0x000fc60000400000 */
[----:B------:R-:W-:Y:S01]  /*0370*/  FFMA R13, R9, 1.9251366722983220825e-08, R10 ;  /* 0x32a55e34090d7823 */ /* 0x000fe2000000000a */
[----:B------:R-:W-:-:S04]  /*0380*/  FMUL R11, R14, 3 ;  /* 0x404000000e0b7820 */ /* 0x000fc80000400000 */
[----:B------:R-:W-:-:S04]  /*0390*/  FFMA R11, R12, R11, R13 ;  /* 0x0000000b0c0b7223 */ /* 0x000fc8000000000d */
[----:B------:R-:W-:-:S04]  /*03a0*/  FFMA R11, R9, R14, R11 ;  /* 0x0000000e090b7223 */ /* 0x000fc8000000000b */
[----:B------:R-:W-:-:S04]  /*03b0*/  FADD R9, R8, R11 ;  /* 0x0000000b08097221 */ /* 0x000fc80000000000 */
[----:B------:R-:W-:Y:S01]  /*03c0*/  FMUL R10, R9, 2 ;  /* 0x40000000090a7820 */ /* 0x000fe20000400000 */
[----:B------:R-:W-:-:S03]  /*03d0*/  FADD R8, -R8, R9 ;  /* 0x0000000908087221 */ /* 0x000fc60000000100 */
[----:B------:R-:W0:Y:S01]  /*03e0*/  FRND R13, R10 ;  /* 0x0000000a000d7307 */ /* 0x000e220000201000 */
[----:B------:R-:W-:Y:S01]  /*03f0*/  FADD R8, R11, -R8 ;  /* 0x800000080b087221 */ /* 0x000fe20000000000 */
[----:B------:R-:W-:Y:S01]  /*0400*/  FFMA R9, R9, 2, -R10 ;  /* 0x4000000009097823 */ /* 0x000fe2000000080a */
[----:B------:R-:W-:Y:S02]  /*0410*/  MOV R11, 0x391fcb8e ;  /* 0x391fcb8e000b7802 */ /* 0x000fe40000000f00 */
[----:B------:R-:W-:Y:S01]  /*0420*/  FSETP.GT.AND P2, PT, |R10|, 152, PT ;  /* 0x431800000a00780b */ /* 0x000fe20003f44200 */
[----:B------:R-:W-:Y:S02]  /*0430*/  FFMA R9, R8, 2, R9 ;  /* 0x4000000008097823 */ /* 0x000fe40000000009 */
[----:B------:R-:W1:Y:S01]  /*0440*/  F2I.NTZ R12, R10 ;  /* 0x0000000a000c7305 */ /* 0x000e620000203100 */
[----:B0-----:R-:W-:Y:S01]  /*0450*/  FADD R8, R10, -R13 ;  /* 0x8000000d0a087221 */ /* 0x001fe20000000000 */
[----:B------:R-:W-:-:S03]  /*0460*/  FSETP.GT.AND P1, PT, R13, RZ, PT ;  /* 0x000000ff0d00720b */ /* 0x000fc60003f24000 */
[----:B------:R-:W-:-:S04]  /*0470*/  FADD R8, R8, R9 ;  /* 0x0000000908087221 */ /* 0x000fc80000000000 */
[----:B------:R-:W-:-:S04]  /*0480*/  FFMA R9, R8, R11, 0.0013391353422775864601 ;  /* 0x3aaf85ed08097423 */ /* 0x000fc8000000000b */
[----:B------:R-:W-:-:S04]  /*0490*/  FFMA R9, R8, R9, 0.0096188392490148544312 ;  /* 0x3c1d985608097423 */ /* 0x000fc80000000009 */
[----:B------:R-:W-:-:S04]  /*04a0*/  FFMA R9, R8, R9, 0.055503588169813156128 ;  /* 0x3d6357bb08097423 */ /* 0x000fc80000000009 */
[----:B------:R-:W-:Y:S01]  /*04b0*/  FFMA R11, R8, R9, 0.24022644758224487305 ;  /* 0x3e75fdec080b7423 */ /* 0x000fe20000000009 */
[----:B------:R-:W-:Y:S02]  /*04c0*/  SEL R9, RZ, 0x83000000, P1 ;  /* 0x83000000ff097807 */ /* 0x000fe40000800000 */
[----:B------:R-:W-:Y:S01]  /*04d0*/  FSETP.GEU.AND P1, PT, R10, RZ, PT ;  /* 0x000000ff0a00720b */ /* 0x000fe20003f2e000 */
[----:B------:R-:W-:Y:S01]  /*04e0*/  FFMA R13, R8, R11, 0.69314718246459960938 ;  /* 0x3f317218080d7423 */ /* 0x000fe2000000000b */
[----:B------:R-:W-:Y:S02]  /*04f0*/  IADD3 R11, PT, PT, R9, 0x7f000000, RZ ;  /* 0x7f000000090b7810 */ /* 0x000fe40007ffe0ff */
[----:B-1----:R-:W-:Y:S01]  /*0500*/  LEA R12, R12, -R9, 0x17 ;  /* 0x800000090c0c7211 */ /* 0x002fe200078eb8ff */
[----:B------:R-:W-:Y:S01]  /*0510*/  FFMA R8, R8, R13, 1 ;  /* 0x3f80000008087423 */ /* 0x000fe2000000000d */
[----:B------:R-:W-:-:S03]  /*0520*/  FSEL R14, RZ, +INF , !P1 ;  /* 0x7f800000ff0e7808 */ /* 0x000fc60004800000 */
[----:B------:R-:W-:-:S04]  /*0530*/  FMUL R11, R11, R8 ;  /* 0x000000080b0b7220 */ /* 0x000fc80000400000 */
[----:B------:R-:W-:Y:S01]  /*0540*/  @!P2 FMUL R14, R12, R11 ;  /* 0x0000000b0c0ea220 */ /* 0x000fe20000400000 */
[----:B------:R-:W-:-:S07]  /*0550*/  @!P0 LOP3.LUT R14, R6, 0x7fffffff, RZ, 0xc0, !PT ;  /* 0x7fffffff060e8812 */ /* 0x000fce00078ec0ff */
.L_x_1:
[----:B------:R-:W-:Y:S05]  /*0560*/  BSYNC.RECONVERGENT B0 ;  /* 0x0000000000007941 */ /* 0x000fea0003800200 */
.L_x_0:
[----:B------:R-:W0:Y:S01]  /*0570*/  F2F.F64.F32 R8, R14 ;  /* 0x0000000e00087310 */ /* 0x000e220000201800 */
[C---:B------:R-:W-:Y:S01]  /*0580*/  ISETP.GT.U32.AND P4, PT, R0.reuse, 0xe, PT ;  /* 0x0000000e0000780c */ /* 0x040fe20003f84070 */
[----:B------:R-:W-:Y:S01]  /*0590*/  IMAD.WIDE R6, R7, 0x8, R4 ;  /* 0x0000000807067825 */ /* 0x000fe200078e0204 */
[----:B------:R-:W-:Y:S01]  /*05a0*/  BSSY.RECONVERGENT B0, `(.L_x_2) ;  /* 0x0000015000007945 */ /* 0x000fe20003800200 */
[C---:B------:R-:W-:Y:S02]  /*05b0*/  ISETP.GT.U32.AND P0, PT, R0.reuse, 0x6, PT ;  /* 0x000000060000780c */ /* 0x040fe40003f04070 */
[C---:B------:R-:W-:Y:S02]  /*05c0*/  ISETP.GT.U32.AND P1, PT, R0.reuse, 0x3, PT ;  /* 0x000000030000780c */ /* 0x040fe40003f24070 */
[C---:B------:R-:W-:Y:S02]  /*05d0*/  ISETP.GT.U32.AND P2, PT, R0.reuse, 0x1, PT ;  /* 0x000000010000780c */ /* 0x040fe40003f44070 */
[----:B------:R-:W-:Y:S01]  /*05e0*/  ISETP.NE.AND P3, PT, R0, RZ, PT ;  /* 0x000000ff0000720c */ /* 0x000fe20003f65270 */
[----:B0-----:R0:W-:Y:S01]  /*05f0*/  STG.E.64 desc[UR4][R6.64], R8 ;  /* 0x0000000806007986 */ /* 0x0011e2000c101b04 */
[----:B------:R-:W-:Y:S06]  /*0600*/  BAR.SYNC.DEFER_BLOCKING 0x0 ;  /* 0x0000000000007b1d */ /* 0x000fec0000010000 */
[----:B------:R-:W-:Y:S05]  /*0610*/  @P4 BRA `(.L_x_3) ;  /* 0x0000000000344947 */ /* 0x000fea0003800000 */
[----:B0-----:R-:W2:Y:S01]  /*0620*/  LDG.E R6, desc[UR4][R2.64] ;  /* 0x0000000402067981 */ /* 0x001ea2000c1e1900 */
[----:B------:R-:W0:Y:S01]  /*0630*/  LDCU.64 UR6, c[0x0][0x468] ;  /* 0x00008d00ff0677ac */ /* 0x000e220008000a00 */
[----:B--2---:R-:W-:-:S05]  /*0640*/  IMAD R7, R6, 0x1e, RZ ;  /* 0x0000001e06077824 */ /* 0x004fca00078e02ff */
[CC--:B------:R-:W-:Y:S02]  /*0650*/  IADD3 R6, P4, PT, R7.reuse, R0.reuse, RZ ;  /* 0x0000000007067210 */ /* 0x0c0fe40007f9e0ff */
[C---:B------:R-:W-:Y:S02]  /*0660*/  IADD3 R9, PT, PT, R7.reuse, R0, RZ ;  /* 0x0000000007097210 */ /* 0x040fe40007ffe0ff */
[----:B------:R-:W-:Y:S02]  /*0670*/  LEA.HI.X.SX32 R7, R7, RZ, 0x1, P4 ;  /* 0x000000ff07077211 */ /* 0x000fe400020f0eff */
[----:B0-----:R-:W-:Y:S01]  /*0680*/  LEA R12, P4, R6, UR6, 0x3 ;  /* 0x00000006060c7c11 */ /* 0x001fe2000f8818ff */
[----:B------:R-:W-:-:S03]  /*0690*/  IMAD.WIDE R8, R9, 0x8, R4 ;  /* 0x0000000809087825 */ /* 0x000fc600078e0204 */
[----:B------:R-:W-:Y:S02]  /*06a0*/  LEA.HI.X R13, R6, UR7, R7, 0x3, P4 ;  /* 0x00000007060d7c11 */ /* 0x000fe4000a0f1c07 */
[----:B------:R-:W2:Y:S04]  /*06b0*/  LDG.E.64 R10, desc[UR4][R8.64] ;  /* 0x00000004080a7981 */ /* 0x000ea8000c1e1b00 */
[----:B------:R-:W2:Y:S02]  /*06c0*/  LDG.E.64 R6, desc[UR4][R12.64+0x78] ;  /* 0x000078040c067981 */ /* 0x000ea4000c1e1b00 */
[----:B--2---:R-:W-:-:S07]  /*06d0*/  DADD R6, R6, R10 ;  /* 0x0000000006067229 */ /* 0x004fce000000000a */
[----:B------:R1:W-:Y:S04]  /*06e0*/  STG.E.64 desc[UR4][R8.64], R6 ;  /* 0x0000000608007986 */ /* 0x0003e8000c101b04 */
.L_x_3:
[----:B------:R-:W-:Y:S05]  /*06f0*/  BSYNC.RECONVERGENT B0 ;  /* 0x0000000000007941 */ /* 0x000fea0003800200 */
.L_x_2:
[----:B------:R-:W-:Y:S06]  /*0700*/  BAR.SYNC.DEFER_BLOCKING 0x0 ;  /* 0x0000000000007b1d */ /* 0x000fec0000010000 */
[----:B------:R-:W-:Y:S04]  /*0710*/  BSSY.RECONVERGENT B0, `(.L_x_4) ;  /* 0x000000f000007945 */ /* 0x000fe80003800200 */
[----:B------:R-:W-:Y:S05]  /*0720*/  @P0 BRA `(.L_x_5) ;  /* 0x0000000000340947 */ /* 0x000fea0003800000 */
[----:B01----:R-:W2:Y:S01]  /*0730*/  LDG.E R6, desc[UR4][R2.64] ;  /* 0x0000000402067981 */ /* 0x003ea2000c1e1900 */
        /* <DEDUP_REMOVED lines=12> */
.L_x_5:
[----:B------:R-:W-:Y:S05]  /*0800*/  BSYNC.RECONVERGENT B0 ;  /* 0x0000000000007941 */ /* 0x000fea0003800200 */
.L_x_4:
[----:B------:R-:W-:Y:S06]  /*0810*/  BAR.SYNC.DEFER_BLOCKING 0x0 ;  /* 0x0000000000007b1d */ /* 0x000fec0000010000 */
[----:B------:R-:W-:Y:S04]  /*0820*/  BSSY.RECONVERGENT B0, `(.L_x_6) ;  /* 0x000000f000007945 */ /* 0x000fe80003800200 */
[----:B------:R-:W-:Y:S05]  /*0830*/  @P1 BRA `(.L_x_7) ;  /* 0x0000000000341947 */ /* 0x000fea0003800000 */
[----:B012---:R-:W2:Y:S01]  /*0840*/  LDG.E R6, desc[UR4][R2.64] ;  /* 0x0000000402067981 */ /* 0x007ea2000c1e1900 */
        /* <DEDUP_REMOVED lines=12> */
.L_x_7:
[----:B------:R-:W-:Y:S05]  /*0910*/  BSYNC.RECONVERGENT B0 ;  /* 0x0000000000007941 */ /* 0x000fea0003800200 */
.L_x_6:
[----:B------:R-:W-:Y:S06]  /*0920*/  BAR.SYNC.DEFER_BLOCKING 0x0 ;  /* 0x0000000000007b1d */ /* 0x000fec0000010000 */
[----:B------:R-:W-:Y:S04]  /*0930*/  BSSY.RECONVERGENT B0, `(.L_x_8) ;  /* 0x000000f000007945 */ /* 0x000fe80003800200 */
[----:B------:R-:W-:Y:S05]  /*0940*/  @P2 BRA `(.L_x_9) ;  /* 0x0000000000342947 */ /* 0x000fea0003800000 */
[----:B0123--:R-:W2:Y:S01]  /*0950*/  LDG.E R6, desc[UR4][R2.64] ;  /* 0x0000000402067981 */ /* 0x00fea2000c1e1900 */
        /* <DEDUP_REMOVED lines=12> */
.L_x_9:
[----:B------:R-:W-:Y:S05]  /*0a20*/  BSYNC.RECONVERGENT B0 ;  /* 0x0000000000007941 */ /* 0x000fea0003800200 */
.L_x_8:
[----:B------:R-:W-:Y:S06]  /*0a30*/  BAR.SYNC.DEFER_BLOCKING 0x0 ;  /* 0x0000000000007b1d */ /* 0x000fec0000010000 */
[----:B------:R-:W-:Y:S04]  /*0a40*/  BSSY.RECONVERGENT B0, `(.L_x_10) ;  /* 0x0000009000007945 */ /* 0x000fe80003800200 */
[----:B------:R-:W-:Y:S05]  /*0a50*/  @P3 BRA `(.L_x_11) ;  /* 0x00000000001c3947 */ /* 0x000fea0003800000 */
[----:B------:R-:W0:Y:S02]  /*0a60*/  LDG.E R0, desc[UR4][R2.64] ;  /* 0x0000000402007981 */ /* 0x000e24000c1e1900 */
[----:B01234-:R-:W-:-:S04]  /*0a70*/  IMAD R7, R0, 0x1e, RZ ;  /* 0x0000001e00077824 */ /* 0x01ffc800078e02ff */
[----:B------:R-:W-:-:S05]  /*0a80*/  IMAD.WIDE R6, R7, 0x8, R4 ;  /* 0x0000000807067825 */ /* 0x000fca00078e0204 */
[----:B------:R-:W2:Y:S04]  /*0a90*/  LDG.E.64 R8, desc[UR4][R6.64+0x8] ;  /* 0x0000080406087981 */ /* 0x000ea8000c1e1b00 */
[----:B------:R-:W2:Y:S02]  /*0aa0*/  LDG.E.64 R10, desc[UR4][R6.64] ;  /* 0x00000004060a7981 */ /* 0x000ea4000c1e1b00 */
[----:B--2---:R-:W-:-:S07]  /*0ab0*/  DADD R8, R8, R10 ;  /* 0x0000000008087229 */ /* 0x004fce000000000a */
[----:B------:R0:W-:Y:S04]  /*0ac0*/  STG.E.64 desc[UR4][R6.64], R8 ;  /* 0x0000000806007986 */ /* 0x0001e8000c101b04 */
.L_x_11:
[----:B------:R-:W-:Y:S05]  /*0ad0*/  BSYNC.RECONVERGENT B0 ;  /* 0x0000000000007941 */ /* 0x000fea0003800200 */
.L_x_10:
[----:B------:R-:W-:Y:S08]  /*0ae0*/  BAR.SYNC.DEFER_BLOCKING 0x0 ;  /* 0x0000000000007b1d */ /* 0x000ff00000010000 */
[----:B------:R-:W-:Y:S06]  /*0af0*/  BAR.SYNC.DEFER_BLOCKING 0x0 ;  /* 0x0000000000007b1d */ /* 0x000fec0000010000 */
[----:B------:R-:W-:Y:S05]  /*0b00*/  @P3 EXIT ;  /* 0x000000000000394d */ /* 0x000fea0003800000 */
[----:B------:R-:W0:Y:S02]  /*0b10*/  LDG.E R2, desc[UR4][R2.64] ;  /* 0x0000000402027981 */ /* 0x000e24000c1e1900 */
[----:B01234-:R-:W-:-:S04]  /*0b20*/  IMAD R7, R2, 0x1e, RZ ;  /* 0x0000001e02077824 */ /* 0x01ffc800078e02ff */
[----:B------:R-:W-:-:S05]  /*0b30*/  IMAD.WIDE R4, R7, 0x8, R4 ;  /* 0x0000000807047825 */ /* 0x000fca00078e0204 */
[----:B------:R-:W2:Y:S02]  /*0b40*/  LDG.E.64 R6, desc[UR4][R4.64] ;  /* 0x0000000404067981 */ /* 0x000ea4000c1e1b00 */
[----:B--2---:R-:W0:Y:S02]  /*0b50*/  F2F.F32.F64 R0, R6 ;  /* 0x0000000600007310 */ /* 0x004e240000301000 */
[----:B0-----:R-:W-:-:S06]  /*0b60*/  IADD3 R8, PT, PT, R0, -0xd000000, RZ ;  /* 0xf300000000087810 */ /* 0x001fcc0007ffe0ff */
[----:B------:R0:W1:Y:S01]  /*0b70*/  MUFU.RSQ R9, R0 ;  /* 0x0000000000097308 */ /* 0x0000620000001400 */
[----:B------:R-:W-:-:S13]  /*0b80*/  ISETP.GT.U32.AND P0, PT, R8, 0x727fffff, PT ;  /* 0x727fffff0800780c */ /* 0x000fda0003f04070 */
[----:B0-----:R-:W-:Y:S05]  /*0b90*/  @!P0 BRA `(.L_x_12) ;  /* 0x0000000000108947 */ /* 0x001fea0003800000 */
[----:B------:R-:W-:-:S07]  /*0ba0*/  MOV R6, 0xbc0 ;  /* 0x00000bc000067802 */ /* 0x000fce0000000f00 */
[----:B-1----:R-:W-:Y:S05]  /*0bb0*/  CALL.REL.NOINC `($__internal_0_$__cuda_sm20_sqrt_rn_f32_slowpath) ;  /* 0x0000000000247944 */ /* 0x002fea0003c00000 */
[----:B------:R-:W-:Y:S01]  /*0bc0*/  MOV R2, R0 ;  /* 0x0000000000027202 */ /* 0x000fe20000000f00 */
[----:B------:R-:W-:Y:S06]  /*0bd0*/  BRA `(.L_x_13) ;  /* 0x0000000000107947 */ /* 0x000fec0003800000 */
.L_x_12:
[----:B-1----:R-:W-:Y:S01]  /*0be0*/  FMUL.FTZ R3, R0, R9 ;  /* 0x0000000900037220 */ /* 0x002fe20000410000 */
[----:B------:R-:W-:-:S03]  /*0bf0*/  FMUL.FTZ R2, R9, 0.5 ;  /* 0x3f00000009027820 */ /* 0x000fc60000410000 */
[----:B------:R-:W-:-:S04]  /*0c00*/  FFMA R0, -R3, R3, R0 ;  /* 0x0000000303007223 */ /* 0x000fc80000000100 */
[----:B------:R-:W-:-:S07]  /*0c10*/  FFMA R2, R0, R2, R3 ;  /* 0x0000000200027223 */ /* 0x000fce0000000003 */
.L_x_13:
[----:B------:R-:W0:Y:S02]  /*0c20*/  F2F.F64.F32 R2, R2 ;  /* 0x0000000200027310 */ /* 0x000e240000201800 */
[----:B0-----:R-:W-:Y:S01]  /*0c30*/  STG.E.64 desc[UR4][R4.64], R2 ;  /* 0x0000000204007986 */ /* 0x001fe2000c101b04 */
[----:B------:R-:W-:Y:S05]  /*0c40*/  EXIT ;  /* 0x000000000000794d */ /* 0x000fea0003800000 */
        .weak           $__internal_0_$__cuda_sm20_sqrt_rn_f32_slowpath
        .type           $__internal_0_$__cuda_sm20_sqrt_rn_f32_slowpath,@function
        .size           $__internal_0_$__cuda_sm20_sqrt_rn_f32_slowpath,(.L_x_181 - $__internal_0_$__cuda_sm20_sqrt_rn_f32_slowpath)
$__internal_0_$__cuda_sm20_sqrt_rn_f32_slowpath:
[----:B------:R-:W-:-:S13]  /*0c50*/  LOP3.LUT P0, RZ, R0, 0x7fffffff, RZ, 0xc0, !PT ;  /* 0x7fffffff00ff7812 */ /* 0x000fda000780c0ff */
[----:B------:R-:W-:Y:S01]  /*0c60*/  @!P0 MOV R2, R0 ;  /* 0x0000000000028202 */ /* 0x000fe20000000f00 */
[----:B------:R-:W-:Y:S06]  /*0c70*/  @!P0 BRA `(.L_x_14) ;  /* 0x0000000000448947 */ /* 0x000fec0003800000 */
[----:B------:R-:W-:-:S13]  /*0c80*/  FSETP.GEU.FTZ.AND P0, PT, R0, RZ, PT ;  /* 0x000000ff0000720b */ /* 0x000fda0003f1e000 */
[----:B------:R-:W-:Y:S01]  /*0c90*/  @!P0 MOV R2, 0x7fffffff ;  /* 0x7fffffff00028802 */ /* 0x000fe20000000f00 */
[----:B------:R-:W-:Y:S06]  /*0ca0*/  @!P0 BRA `(.L_x_14) ;  /* 0x0000000000388947 */ /* 0x000fec0003800000 */
[----:B------:R-:W-:-:S13]  /*0cb0*/  FSETP.GTU.FTZ.AND P0, PT, |R0|, +INF , PT ;  /* 0x7f8000000000780b */ /* 0x000fda0003f1c200 */
[----:B------:R-:W-:Y:S01]  /*0cc0*/  @P0 FADD.FTZ R2, R0, 1 ;  /* 0x3f80000000020421 */ /* 0x000fe20000010000 */
[----:B------:R-:W-:Y:S06]  /*0cd0*/  @P0 BRA `(.L_x_14) ;  /* 0x00000000002c0947 */ /* 0x000fec0003800000 */
[----:B------:R-:W-:-:S13]  /*0ce0*/  FSETP.NEU.FTZ.AND P0, PT, |R0|, +INF , PT ;  /* 0x7f8000000000780b */ /* 0x000fda0003f1d200 */
[----:B------:R-:W-:Y:S01]  /*0cf0*/  @!P0 MOV R2, R0 ;  /* 0x0000000000028202 */ /* 0x000fe20000000f00 */
[----:B------:R-:W-:Y:S06]  /*0d00*/  @!P0 BRA `(.L_x_14) ;  /* 0x0000000000208947 */ /* 0x000fec0003800000 */
[----:B------:R-:W-:-:S04]  /*0d10*/  FFMA R0, R0, 1.84467440737095516160e+19, RZ ;  /* 0x5f80000000007823 */ /* 0x000fc800000000ff */
[----:B------:R-:W0:Y:S02]  /*0d20*/  MUFU.RSQ R3, R0 ;  /* 0x0000000000037308 */ /* 0x000e240000001400 */
[----:B0-----:R-:W-:Y:S01]  /*0d30*/  FMUL.FTZ R7, R0, R3 ;  /* 0x0000000300077220 */ /* 0x001fe20000410000 */
[----:B------:R-:W-:-:S03]  /*0d40*/  FMUL.FTZ R3, R3, 0.5 ;  /* 0x3f00000003037820 */ /* 0x000fc60000410000 */
[----:B------:R-:W-:-:S04]  /*0d50*/  FADD.FTZ R2, -R7, -RZ ;  /* 0x800000ff07027221 */ /* 0x000fc80000010100 */
[----:B------:R-:W-:-:S04]  /*0d60*/  FFMA R2, R7, R2, R0 ;  /* 0x0000000207027223 */ /* 0x000fc80000000000 */
[----:B------:R-:W-:-:S04]  /*0d70*/  FFMA R2, R2, R3, R7 ;  /* 0x0000000302027223 */ /* 0x000fc80000000007 */
[----:B------:R-:W-:-:S07]  /*0d80*/  FMUL.FTZ R2, R2, 2.3283064365386962891e-10 ;  /* 0x2f80000002027820 */ /* 0x000fce0000410000 */
.L_x_14:
[----:B------:R-:W-:Y:S01]  /*0d90*/  HFMA2 R3, -RZ, RZ, 0, 0 ;  /* 0x00000000ff037431 */ /* 0x000fe200000001ff */
[----:B------:R-:W-:Y:S02]  /*0da0*/  MOV R0, R2 ;  /* 0x0000000200007202 */ /* 0x000fe40000000f00 */
[----:B------:R-:W-:-:S04]  /*0db0*/  MOV R2, R6 ;  /* 0x0000000600027202 */ /* 0x000fc80000000f00 */
[----:B------:R-:W-:Y:S05]  /*0dc0*/  RET.REL.NODEC R2 `(_Z9distancia7FSS_ParPi) ;  /* 0xfffffff0028c7950 */ /* 0x000fea0003c3ffff */
.L_x_15:
[----:B------:R-:W-:-:S00]  /*0dd0*/  BRA `(.L_x_15) ;  /* 0xfffffffc00fc7947 */ /* 0x000fc0000383ffff */
[----:B------:R-:W-:-:S00]  /*0de0*/  NOP ;  /* 0x0000000000007918 */ /* 0x000fc00000000000 */
        /* <DEDUP_REMOVED lines=9> */
.L_x_181:


//--------------------- .text._Z12feeding_glob7FSS_ParPi --------------------------
	.section	.text._Z12feeding_glob7FSS_ParPi,"ax",@progbits
	.align	128
        .global         _Z12feeding_glob7FSS_ParPi
        .type           _Z12feeding_glob7FSS_ParPi,@function
        .size           _Z12feeding_glob7FSS_ParPi,(.L_x_182 - _Z12feeding_glob7FSS_ParPi)
        .other          _Z12feeding_glob7FSS_ParPi,@"STO_CUDA_ENTRY STV_DEFAULT"
_Z12feeding_glob7FSS_ParPi:
.text._Z12feeding_glob7FSS_ParPi:
[----:B------:R-:W-:Y:S08]  /*0000*/  LDC R1, c[0x0][0x37c] ;  /* 0x0000df00ff017b82 */ /* 0x000ff00000000800 */
[----:B------:R-:W0:Y:S01]  /*0010*/  LDC.64 R4, c[0x0][0x430] ;  /* 0x00010c00ff047b82 */ /* 0x000e220000000a00 */
[----:B------:R-:W0:Y:S02]  /*0020*/  LDCU.64 UR4, c[0x0][0x358] ;  /* 0x00006b00ff0477ac */ /* 0x000e240008000a00 */
[----:B0-----:R-:W2:Y:S02]  /*0030*/  LDG.E.64 R4, desc[UR4][R4.64] ;  /* 0x0000000404047981 */ /* 0x001ea4000c1e1b00 */
[----:B--2---:R-:W-:-:S14]  /*0040*/  DSETP.NEU.AND P0, PT, R4, RZ, PT ;  /* 0x000000ff0400722a */ /* 0x004fdc0003f0d000 */
[----:B------:R-:W-:Y:S05]  /*0050*/  @!P0 EXIT ;  /* 0x000000000000894d */ /* 0x000fea0003800000 */
[----:B------:R-:W0:Y:S01]  /*0060*/  S2R R7, SR_TID.X ;  /* 0x0000000000077919 */ /* 0x000e220000002100 */
[----:B------:R-:W0:Y:S02]  /*0070*/  LDC.64 R2, c[0x0][0x470] ;  /* 0x00011c00ff027b82 */ /* 0x000e240000000a00 */
[----:B0-----:R-:W-:-:S06]  /*0080*/  IMAD.WIDE.U32 R2, R7, 0x4, R2 ;  /* 0x0000000407027825 */ /* 0x001fcc00078e0002 */
[----:B------:R-:W0:Y:S01]  /*0090*/  LDC.64 R6, c[0x0][0x408] ;  /* 0x00010200ff067b82 */ /* 0x000e220000000a00 */
[----:B------:R-:W0:Y:S01]  /*00a0*/  LDG.E R0, desc[UR4][R2.64] ;  /* 0x0000000402007981 */ /* 0x000e22000c1e1900 */
[----:B------:R-:W1:Y:S01]  /*00b0*/  MUFU.RCP64H R9, R5 ;  /* 0x0000000500097308 */ /* 0x000e620000001800 */
[----:B------:R-:W-:-:S06]  /*00c0*/  IMAD.MOV.U32 R8, RZ, RZ, 0x1 ;  /* 0x00000001ff087424 */ /* 0x000fcc00078e00ff */
[----:B-1----:R-:W-:-:S08]  /*00d0*/  DFMA R10, -R4, R8, 1 ;  /* 0x3ff00000040a742b */ /* 0x002fd00000000108 */
[----:B------:R-:W-:Y:S01]  /*00e0*/  DFMA R10, R10, R10, R10 ;  /* 0x0000000a0a0a722b */ /* 0x000fe2000000000a */
[----:B0-----:R-:W-:-:S06]  /*00f0*/  IMAD.WIDE R6, R0, 0x8, R6 ;  /* 0x0000000800067825 */ /* 0x001fcc00078e0206 */
[----:B------:R-:W2:Y:S01]  /*0100*/  LDG.E.64 R6, desc[UR4][R6.64] ;  /* 0x0000000406067981 */ /* 0x000ea2000c1e1b00 */
[----:B------:R-:W-:Y:S01]  /*0110*/  DFMA R10, R8, R10, R8 ;  /* 0x0000000a080a722b */ /* 0x000fe20000000008 */
[----:B------:R-:W-:Y:S07]  /*0120*/  BSSY.RECONVERGENT B0, `(.L_x_16) ;  /* 0x000000c000007945 */ /* 0x000fee0003800200 */
[----:B------:R-:W-:-:S08]  /*0130*/  DFMA R8, -R4, R10, 1 ;  /* 0x3ff000000408742b */ /* 0x000fd0000000010a */
[----:B------:R-:W-:-:S08]  /*0140*/  DFMA R8, R10, R8, R10 ;  /* 0x000000080a08722b */ /* 0x000fd0000000000a */
[----:B--2---:R-:W-:Y:S01]  /*0150*/  DMUL R2, R6, R8 ;  /* 0x0000000806027228 */ /* 0x004fe20000000000 */
[----:B------:R-:W-:-:S07]  /*0160*/  FSETP.GEU.AND P1, PT, |R7|, 6.5827683646048100446e-37, PT ;  /* 0x036000000700780b */ /* 0x000fce0003f2e200 */
[----:B------:R-:W-:-:S08]  /*0170*/  DFMA R10, -R4, R2, R6 ;  /* 0x00000002040a722b */ /* 0x000fd00000000106 */
[----:B------:R-:W-:-:S10]  /*0180*/  DFMA R2, R8, R10, R2 ;  /* 0x0000000a0802722b */ /* 0x000fd40000000002 */
[----:B------:R-:W-:-:S05]  /*0190*/  FFMA R8, RZ, R5, R3 ;  /* 0x00000005ff087223 */ /* 0x000fca0000000003 */
[----:B------:R-:W-:-:S13]  /*01a0*/  FSETP.GT.AND P0, PT, |R8|, 1.469367938527859385e-39, PT ;  /* 0x001000000800780b */ /* 0x000fda0003f04200 */
[----:B------:R-:W-:Y:S05]  /*01b0*/  @P0 BRA P1, `(.L_x_17) ;  /* 0x0000000000080947 */ /* 0x000fea0000800000 */
[----:B------:R-:W-:-:S07]  /*01c0*/  MOV R10, 0x1e0 ;  /* 0x000001e0000a7802 */ /* 0x000fce0000000f00 */
[----:B------:R-:W-:Y:S05]  /*01d0*/  CALL.REL.NOINC `($__internal_1_$__cuda_sm20_div_rn_f64_full) ;  /* 0x00000000001c7944 */ /* 0x000fea0003c00000 */
.L_x_17:
[----:B------:R-:W-:Y:S05]  /*01e0*/  BSYNC.RECONVERGENT B0 ;  /* 0x0000000000007941 */ /* 0x000fea0003800200 */
.L_x_16:
[----:B------:R-:W0:Y:S02]  /*01f0*/  LDC.64 R4, c[0x0][0x440] ;  /* 0x00011000ff047b82 */ /* 0x000e240000000a00 */
[----:B0-----:R-:W-:-:S05]  /*0200*/  IMAD.WIDE R4, R0, 0x8, R4 ;  /* 0x0000000800047825 */ /* 0x001fca00078e0204 */
[----:B------:R-:W2:Y:S02]  /*0210*/  LDG.E.64 R6, desc[UR4][R4.64] ;  /* 0x0000000404067981 */ /* 0x000ea4000c1e1b00 */
[----:B--2---:R-:W-:-:S07]  /*0220*/  DADD R6, R6, R2 ;  /* 0x0000000006067229 */ /* 0x004fce0000000002 */
[----:B------:R-:W-:Y:S01]  /*0230*/  STG.E.64 desc[UR4][R4.64], R6 ;  /* 0x0000000604007986 */ /* 0x000fe2000c101b04 */
[----:B------:R-:W-:Y:S05]  /*0240*/  EXIT ;  /* 0x000000000000794d */ /* 0x000fea0003800000 */
        .weak           $__internal_1_$__cuda_sm20_div_rn_f64_full
        .type           $__internal_1_$__cuda_sm20_div_rn_f64_full,@function
        .size           $__internal_1_$__cuda_sm20_div_rn_f64_full,(.L_x_182 - $__internal_1_$__cuda_sm20_div_rn_f64_full)
$__internal_1_$__cuda_sm20_div_rn_f64_full:
[C---:B------:R-:W-:Y:S01]  /*0250*/  FSETP.GEU.AND P0, PT, |R5|.reuse, 1.469367938527859385e-39, PT ;  /* 0x001000000500780b */ /* 0x040fe20003f0e200 */
[----:B------:R-:W-:Y:S01]  /*0260*/  IMAD.MOV.U32 R16, RZ, RZ, 0x1 ;  /* 0x00000001ff107424 */ /* 0x000fe200078e00ff */
[----:B------:R-:W-:Y:S01]  /*0270*/  LOP3.LUT R2, R5, 0x800fffff, RZ, 0xc0, !PT ;  /* 0x800fffff05027812 */ /* 0x000fe200078ec0ff */
[----:B------:R-:W-:Y:S01]  /*0280*/  BSSY.RECONVERGENT B1, `(.L_x_18) ;  /* 0x0000055000017945 */ /* 0x000fe20003800200 */
[C---:B------:R-:W-:Y:S02]  /*0290*/  FSETP.GEU.AND P2, PT, |R7|.reuse, 1.469367938527859385e-39, PT ;  /* 0x001000000700780b */ /* 0x040fe40003f4e200 */
[----:B------:R-:W-:Y:S01]  /*02a0*/  LOP3.LUT R3, R2, 0x3ff00000, RZ, 0xfc, !PT ;  /* 0x3ff0000002037812 */ /* 0x000fe200078efcff */
[----:B------:R-:W-:Y:S01]  /*02b0*/  IMAD.MOV.U32 R2, RZ, RZ, R4 ;  /* 0x000000ffff027224 */ /* 0x000fe200078e0004 */
[----:B------:R-:W-:Y:S02]  /*02c0*/  LOP3.LUT R11, R7, 0x7ff00000, RZ, 0xc0, !PT ;  /* 0x7ff00000070b7812 */ /* 0x000fe400078ec0ff */
[----:B------:R-:W-:-:S03]  /*02d0*/  LOP3.LUT R14, R5, 0x7ff00000, RZ, 0xc0, !PT ;  /* 0x7ff00000050e7812 */ /* 0x000fc600078ec0ff */
[----:B------:R-:W-:Y:S01]  /*02e0*/  @!P0 DMUL R2, R4, 8.98846567431157953865e+307 ;  /* 0x7fe0000004028828 */ /* 0x000fe20000000000 */
[----:B------:R-:W-:-:S03]  /*02f0*/  ISETP.GE.U32.AND P1, PT, R11, R14, PT ;  /* 0x0000000e0b00720c */ /* 0x000fc60003f26070 */
[----:B------:R-:W-:Y:S01]  /*0300*/  @!P2 LOP3.LUT R12, R5, 0x7ff00000, RZ, 0xc0, !PT ;  /* 0x7ff00000050ca812 */ /* 0x000fe200078ec0ff */
[----:B------:R-:W-:Y:S01]  /*0310*/  @!P2 IMAD.MOV.U32 R18, RZ, RZ, RZ ;  /* 0x000000ffff12a224 */ /* 0x000fe200078e00ff */
[----:B------:R-:W0:Y:S02]  /*0320*/  MUFU.RCP64H R17, R3 ;  /* 0x0000000300117308 */ /* 0x000e240000001800 */
[----:B------:R-:W-:Y:S01]  /*0330*/  @!P2 ISETP.GE.U32.AND P3, PT, R11, R12, PT ;  /* 0x0000000c0b00a20c */ /* 0x000fe20003f66070 */
[----:B------:R-:W-:-:S05]  /*0340*/  IMAD.MOV.U32 R12, RZ, RZ, 0x1ca00000 ;  /* 0x1ca00000ff0c7424 */ /* 0x000fca00078e00ff */
[----:B------:R-:W-:-:S04]  /*0350*/  @!P2 SEL R13, R12, 0x63400000, !P3 ;  /* 0x634000000c0da807 */ /* 0x000fc80005800000 */
[----:B------:R-:W-:-:S04]  /*0360*/  @!P2 LOP3.LUT R13, R13, 0x80000000, R7, 0xf8, !PT ;  /* 0x800000000d0da812 */ /* 0x000fc800078ef807 */
[----:B------:R-:W-:Y:S01]  /*0370*/  @!P2 LOP3.LUT R19, R13, 0x100000, RZ, 0xfc, !PT ;  /* 0x001000000d13a812 */ /* 0x000fe200078efcff */
[----:B0-----:R-:W-:-:S08]  /*0380*/  DFMA R8, R16, -R2, 1 ;  /* 0x3ff000001008742b */ /* 0x001fd00000000802 */
[----:B------:R-:W-:-:S08]  /*0390*/  DFMA R8, R8, R8, R8 ;  /* 0x000000080808722b */ /* 0x000fd00000000008 */
[----:B------:R-:W-:Y:S01]  /*03a0*/  DFMA R16, R16, R8, R16 ;  /* 0x000000081010722b */ /* 0x000fe20000000010 */
[----:B------:R-:W-:Y:S01]  /*03b0*/  SEL R9, R12, 0x63400000, !P1 ;  /* 0x634000000c097807 */ /* 0x000fe20004800000 */
[----:B------:R-:W-:-:S03]  /*03c0*/  IMAD.MOV.U32 R8, RZ, RZ, R6 ;  /* 0x000000ffff087224 */ /* 0x000fc600078e0006 */
[----:B------:R-:W-:-:S03]  /*03d0*/  LOP3.LUT R9, R9, 0x800fffff, R7, 0xf8, !PT ;  /* 0x800fffff09097812 */ /* 0x000fc600078ef807 */
[----:B------:R-:W-:-:S03]  /*03e0*/  DFMA R20, R16, -R2, 1 ;  /* 0x3ff000001014742b */ /* 0x000fc60000000802 */
[----:B------:R-:W-:-:S05]  /*03f0*/  @!P2 DFMA R8, R8, 2, -R18 ;  /* 0x400000000808a82b */ /* 0x000fca0000000812 */
[----:B------:R-:W-:Y:S01]  /*0400*/  DFMA R16, R16, R20, R16 ;  /* 0x000000141010722b */ /* 0x000fe20000000010 */
[----:B------:R-:W-:Y:S02]  /*0410*/  IMAD.MOV.U32 R21, RZ, RZ, R11 ;  /* 0x000000ffff157224 */ /* 0x000fe400078e000b */
[----:B------:R-:W-:Y:S01]  /*0420*/  IMAD.MOV.U32 R20, RZ, RZ, R14 ;  /* 0x000000ffff147224 */ /* 0x000fe200078e000e */
[----:B------:R-:W-:Y:S02]  /*0430*/  @!P0 LOP3.LUT R20, R3, 0x7ff00000, RZ, 0xc0, !PT ;  /* 0x7ff0000003148812 */ /* 0x000fe400078ec0ff */
[----:B------:R-:W-:Y:S02]  /*0440*/  @!P2 LOP3.LUT R21, R9, 0x7ff00000, RZ, 0xc0, !PT ;  /* 0x7ff000000915a812 */ /* 0x000fe400078ec0ff */
[----:B------:R-:W-:Y:S01]  /*0450*/  DMUL R18, R16, R8 ;  /* 0x0000000810127228 */ /* 0x000fe20000000000 */
[----:B------:R-:W-:Y:S02]  /*0460*/  VIADD R22, R20, 0xffffffff ;  /* 0xffffffff14167836 */ /* 0x000fe40000000000 */
[----:B------:R-:W-:-:S05]  /*0470*/  VIADD R13, R21, 0xffffffff ;  /* 0xffffffff150d7836 */ /* 0x000fca0000000000 */
[----:B------:R-:W-:Y:S01]  /*0480*/  DFMA R14, R18, -R2, R8 ;  /* 0x80000002120e722b */ /* 0x000fe20000000008 */
[----:B------:R-:W-:-:S04]  /*0490*/  ISETP.GT.U32.AND P0, PT, R13, 0x7feffffe, PT ;  /* 0x7feffffe0d00780c */ /* 0x000fc80003f04070 */
[----:B------:R-:W-:-:S03]  /*04a0*/  ISETP.GT.U32.OR P0, PT, R22, 0x7feffffe, P0 ;  /* 0x7feffffe1600780c */ /* 0x000fc60000704470 */
[----:B------:R-:W-:-:S10]  /*04b0*/  DFMA R14, R16, R14, R18 ;  /* 0x0000000e100e722b */ /* 0x000fd40000000012 */
[----:B------:R-:W-:Y:S05]  /*04c0*/  @P0 BRA `(.L_x_19) ;  /* 0x00000000006c0947 */ /* 0x000fea0003800000 */
[----:B------:R-:W-:-:S04]  /*04d0*/  LOP3.LUT R16, R5, 0x7ff00000, RZ, 0xc0, !PT ;  /* 0x7ff0000005107812 */ /* 0x000fc800078ec0ff */
[CC--:B------:R-:W-:Y:S02]  /*04e0*/  VIADDMNMX R6, R11.reuse, -R16.reuse, 0xb9600000, !PT ;  /* 0xb96000000b067446 */ /* 0x0c0fe40007800910 */
[----:B------:R-:W-:Y:S02]  /*04f0*/  ISETP.GE.U32.AND P0, PT, R11, R16, PT ;  /* 0x000000100b00720c */ /* 0x000fe40003f06070 */
[----:B------:R-:W-:Y:S02]  /*0500*/  VIMNMX R6, PT, PT, R6, 0x46a00000, PT ;  /* 0x46a0000006067848 */ /* 0x000fe40003fe0100 */
[----:B------:R-:W-:-:S05]  /*0510*/  SEL R11, R12, 0x63400000, !P0 ;  /* 0x634000000c0b7807 */ /* 0x000fca0004000000 */
[----:B------:R-:W-:Y:S02]  /*0520*/  IMAD.IADD R11, R6, 0x1, -R11 ;  /* 0x00000001060b7824 */ /* 0x000fe400078e0a0b */
[----:B------:R-:W-:Y:S02]  /*0530*/  IMAD.MOV.U32 R6, RZ, RZ, RZ ;  /* 0x000000ffff067224 */ /* 0x000fe400078e00ff */
[----:B------:R-:W-:-:S06]  /*0540*/  VIADD R7, R11, 0x7fe00000 ;  /* 0x7fe000000b077836 */ /* 0x000fcc0000000000 */
[----:B------:R-:W-:-:S10]  /*0550*/  DMUL R12, R14, R6 ;  /* 0x000000060e0c7228 */ /* 0x000fd40000000000 */
[----:B------:R-:W-:-:S13]  /*0560*/  FSETP.GTU.AND P0, PT, |R13|, 1.469367938527859385e-39, PT ;  /* 0x001000000d00780b */ /* 0x000fda0003f0c200 */
[----:B------:R-:W-:Y:S05]  /*0570*/  @P0 BRA `(.L_x_20) ;  /* 0x0000000000940947 */ /* 0x000fea0003800000 */
[----:B------:R-:W-:Y:S01]  /*0580*/  DFMA R2, R14, -R2, R8 ;  /* 0x800000020e02722b */ /* 0x000fe20000000008 */
[----:B------:R-:W-:-:S09]  /*0590*/  IMAD.MOV.U32 R6, RZ, RZ, RZ ;  /* 0x000000ffff067224 */ /* 0x000fd200078e00ff */
[C---:B------:R-:W-:Y:S02]  /*05a0*/  FSETP.NEU.AND P0, PT, R3.reuse, RZ, PT ;  /* 0x000000ff0300720b */ /* 0x040fe40003f0d000 */
[----:B------:R-:W-:-:S04]  /*05b0*/  LOP3.LUT R5, R3, 0x80000000, R5, 0x48, !PT ;  /* 0x8000000003057812 */ /* 0x000fc800078e4805 */
[----:B------:R-:W-:-:S07]  /*05c0*/  LOP3.LUT R7, R5, R7, RZ, 0xfc, !PT ;  /* 0x0000000705077212 */ /* 0x000fce00078efcff */
[----:B------:R-:W-:Y:S05]  /*05d0*/  @!P0 BRA `(.L_x_20) ;  /* 0x00000000007c8947 */ /* 0x000fea0003800000 */
[----:B------:R-:W-:Y:S01]  /*05e0*/  IMAD.MOV R3, RZ, RZ, -R11 ;  /* 0x000000ffff037224 */ /* 0x000fe200078e0a0b */
[----:B------:R-:W-:Y:S01]  /*05f0*/  DMUL.RP R6, R14, R6 ;  /* 0x000000060e067228 */ /* 0x000fe20000008000 */
[----:B------:R-:W-:Y:S01]  /*0600*/  IMAD.MOV.U32 R2, RZ, RZ, RZ ;  /* 0x000000ffff027224 */ /* 0x000fe200078e00ff */
[----:B------:R-:W-:-:S05]  /*0610*/  IADD3 R11, PT, PT, -R11, -0x43300000, RZ ;  /* 0xbcd000000b0b7810 */ /* 0x000fca0007ffe1ff */
[----:B------:R-:W-:-:S03]  /*0620*/  DFMA R2, R12, -R2, R14 ;  /* 0x800000020c02722b */ /* 0x000fc6000000000e */
[----:B------:R-:W-:-:S07]  /*0630*/  LOP3.LUT R5, R7, R5, RZ, 0x3c, !PT ;  /* 0x0000000507057212 */ /* 0x000fce00078e3cff */
[----:B------:R-:W-:-:S04]  /*0640*/  FSETP.NEU.AND P0, PT, |R3|, R11, PT ;  /* 0x0000000b0300720b */ /* 0x000fc80003f0d200 */
[----:B------:R-:W-:Y:S02]  /*0650*/  FSEL R12, R6, R12, !P0 ;  /* 0x0000000c060c7208 */ /* 0x000fe40004000000 */
[----:B------:R-:W-:Y:S01]  /*0660*/  FSEL R13, R5, R13, !P0 ;  /* 0x0000000d050d7208 */ /* 0x000fe20004000000 */
[----:B------:R-:W-:Y:S06]  /*0670*/  BRA `(.L_x_20) ;  /* 0x0000000000547947 */ /* 0x000fec0003800000 */
.L_x_19:
[----:B------:R-:W-:-:S14]  /*0680*/  DSETP.NAN.AND P0, PT, R6, R6, PT ;  /* 0x000000060600722a */ /* 0x000fdc0003f08000 */
[----:B------:R-:W-:Y:S05]  /*0690*/  @P0 BRA `(.L_x_21) ;  /* 0x0000000000440947 */ /* 0x000fea0003800000 */
[----:B------:R-:W-:-:S14]  /*06a0*/  DSETP.NAN.AND P0, PT, R4, R4, PT ;  /* 0x000000040400722a */ /* 0x000fdc0003f08000 */
[----:B------:R-:W-:Y:S05]  /*06b0*/  @P0 BRA `(.L_x_22) ;  /* 0x0000000000300947 */ /* 0x000fea0003800000 */
[----:B------:R-:W-:Y:S01]  /*06c0*/  ISETP.NE.AND P0, PT, R21, R20, PT ;  /* 0x000000141500720c */ /* 0x000fe20003f05270 */
[----:B------:R-:W-:Y:S02]  /*06d0*/  IMAD.MOV.U32 R12, RZ, RZ, 0x0 ;  /* 0x00000000ff0c7424 */ /* 0x000fe400078e00ff */
[----:B------:R-:W-:-:S10]  /*06e0*/  IMAD.MOV.U32 R13, RZ, RZ, -0x80000 ;  /* 0xfff80000ff0d7424 */ /* 0x000fd400078e00ff */
[----:B------:R-:W-:Y:S05]  /*06f0*/  @!P0 BRA `(.L_x_20) ;  /* 0x0000000000348947 */ /* 0x000fea0003800000 */
[----:B------:R-:W-:Y:S02]  /*0700*/  ISETP.NE.AND P0, PT, R21, 0x7ff00000, PT ;  /* 0x7ff000001500780c */ /* 0x000fe40003f05270 */
[----:B------:R-:W-:Y:S02]  /*0710*/  LOP3.LUT R13, R7, 0x80000000, R5, 0x48, !PT ;  /* 0x80000000070d7812 */ /* 0x000fe400078e4805 */
[----:B------:R-:W-:-:S13]  /*0720*/  ISETP.EQ.OR P0, PT, R20, RZ, !P0 ;  /* 0x000000ff1400720c */ /* 0x000fda0004702670 */
[----:B------:R-:W-:Y:S01]  /*0730*/  @P0 LOP3.LUT R2, R13, 0x7ff00000, RZ, 0xfc, !PT ;  /* 0x7ff000000d020812 */ /* 0x000fe200078efcff */
[----:B------:R-:W-:Y:S02]  /*0740*/  @!P0 IMAD.MOV.U32 R12, RZ, RZ, RZ ;  /* 0x000000ffff0c8224 */ /* 0x000fe400078e00ff */
[----:B------:R-:W-:Y:S02]  /*0750*/  @P0 IMAD.MOV.U32 R12, RZ, RZ, RZ ;  /* 0x000000ffff0c0224 */ /* 0x000fe400078e00ff */
[----:B------:R-:W-:Y:S01]  /*0760*/  @P0 IMAD.MOV.U32 R13, RZ, RZ, R2 ;  /* 0x000000ffff0d0224 */ /* 0x000fe200078e0002 */
[----:B------:R-:W-:Y:S06]  /*0770*/  BRA `(.L_x_20) ;  /* 0x0000000000147947 */ /* 0x000fec0003800000 */
.L_x_22:
[----:B------:R-:W-:Y:S01]  /*0780*/  LOP3.LUT R13, R5, 0x80000, RZ, 0xfc, !PT ;  /* 0x00080000050d7812 */ /* 0x000fe200078efcff */
[----:B------:R-:W-:Y:S01]  /*0790*/  IMAD.MOV.U32 R12, RZ, RZ, R4 ;  /* 0x000000ffff0c7224 */ /* 0x000fe200078e0004 */
[----:B------:R-:W-:Y:S06]  /*07a0*/  BRA `(.L_x_20) ;  /* 0x0000000000087947 */ /* 0x000fec0003800000 */
.L_x_21:
[----:B------:R-:W-:Y:S01]  /*07b0*/  LOP3.LUT R13, R7, 0x80000, RZ, 0xfc, !PT ;  /* 0x00080000070d7812 */ /* 0x000fe200078efcff */
[----:B------:R-:W-:-:S07]  /*07c0*/  IMAD.MOV.U32 R12, RZ, RZ, R6 ;  /* 0x000000ffff0c7224 */ /* 0x000fce00078e0006 */
.L_x_20:
[----:B------:R-:W-:Y:S05]  /*07d0*/  BSYNC.RECONVERGENT B1 ;  /* 0x0000000000017941 */ /* 0x000fea0003800200 */
.L_x_18:
[----:B------:R-:W-:Y:S02]  /*07e0*/  IMAD.MOV.U32 R11, RZ, RZ, 0x0 ;  /* 0x00000000ff0b7424 */ /* 0x000fe400078e00ff */
[----:B------:R-:W-:Y:S02]  /*07f0*/  IMAD.MOV.U32 R2, RZ, RZ, R12 ;  /* 0x000000ffff027224 */ /* 0x000fe400078e000c */
[----:B------:R-:W-:Y:S01]  /*0800*/  IMAD.MOV.U32 R3, RZ, RZ, R13 ;  /* 0x000000ffff037224 */ /* 0x000fe200078e000d */
[----:B------:R-:W-:Y:S06]  /*0810*/  RET.REL.NODEC R10 `(_Z12feeding_glob7FSS_ParPi) ;  /* 0xfffffff40af87950 */ /* 0x000fec0003c3ffff */
.L_x_23:
        /* <DEDUP_REMOVED lines=14> */
.L_x_182:


//--------------------- .text._Z12attStep_glob7FSS_ParPi --------------------------
	.section	.text._Z12attStep_glob7FSS_ParPi,"ax",@progbits
	.align	128
        .global         _Z12attStep_glob7FSS_ParPi
        .type           _Z12attStep_glob7FSS_ParPi,@function
        .size           _Z12attStep_glob7FSS_ParPi,(.L_x_183 - _Z12attStep_glob7FSS_ParPi)
        .other          _Z12attStep_glob7FSS_ParPi,@"STO_CUDA_ENTRY STV_DEFAULT"
_Z12attStep_glob7FSS_ParPi:
.text._Z12attStep_glob7FSS_ParPi:
[----:B------:R-:W-:Y:S08]  /*0000*/  LDC R1, c[0x0][0x37c] ;  /* 0x0000df00ff017b82 */ /* 0x000ff00000000800 */
[----:B------:R-:W0:Y:S01]  /*0010*/  LDC.64 R10, c[0x0][0x3b0] ;  /* 0x0000ec00ff0a7b82 */ /* 0x000e220000000a00 */
[----:B------:R-:W0:Y:S02]  /*0020*/  LDCU.64 UR4, c[0x0][0x358] ;  /* 0x00006b00ff0477ac */ /* 0x000e240008000a00 */
[----:B0-----:R-:W2:Y:S05]  /*0030*/  LDG.E R4, desc[UR4][R10.64] ;  /* 0x000000040a047981 */ /* 0x001eaa000c1e1900 */
[----:B------:R-:W0:Y:S08]  /*0040*/  LDC.64 R2, c[0x0][0x398] ;  /* 0x0000e600ff027b82 */ /* 0x000e300000000a00 */
[----:B------:R-:W1:Y:S01]  /*0050*/  LDC.64 R6, c[0x0][0x3a0] ;  /* 0x0000e800ff067b82 */ /* 0x000e620000000a00 */
[----:B0-----:R-:W3:Y:S04]  /*0060*/  LDG.E.64 R2, desc[UR4][R2.64] ;  /* 0x0000000402027981 */ /* 0x001ee8000c1e1b00 */
[----:B-1----:R-:W3:Y:S01]  /*0070*/  LDG.E.64 R6, desc[UR4][R6.64] ;  /* 0x0000000406067981 */ /* 0x002ee2000c1e1b00 */
[----:B------:R-:W-:Y:S01]  /*0080*/  IMAD.MOV.U32 R12, RZ, RZ, 0x1 ;  /* 0x00000001ff0c7424 */ /* 0x000fe200078e00ff */
[----:B------:R-:W-:Y:S01]  /*0090*/  UMOV UR6, 0xeb1c432d ;  /* 0xeb1c432d00067882 */ /* 0x000fe20000000000 */
[----:B------:R-:W-:Y:S01]  /*00a0*/  UMOV UR7, 0x3f1a36e2 ;  /* 0x3f1a36e200077882 */ /* 0x000fe20000000000 */
[----:B--2---:R-:W0:Y:S08]  /*00b0*/  I2F.F64 R4, R4 ;  /* 0x0000000400047312 */ /* 0x004e300000201c00 */
[----:B0-----:R-:W0:Y:S02]  /*00c0*/  MUFU.RCP64H R13, R5 ;  /* 0x00000005000d7308 */ /* 0x001e240000001800 */
[----:B0-----:R-:W-:-:S08]  /*00d0*/  DFMA R8, -R4, R12, 1 ;  /* 0x3ff000000408742b */ /* 0x001fd0000000010c */
[----:B------:R-:W-:Y:S02]  /*00e0*/  DFMA R14, R8, R8, R8 ;  /* 0x00000008080e722b */ /* 0x000fe40000000008 */
[----:B---3--:R-:W-:-:S06]  /*00f0*/  DADD R8, R2, -R6 ;  /* 0x0000000002087229 */ /* 0x008fcc0000000806 */
[----:B------:R-:W-:Y:S02]  /*0100*/  DFMA R14, R12, R14, R12 ;  /* 0x0000000e0c0e722b */ /* 0x000fe4000000000c */
[----:B------:R-:W-:Y:S01]  /*0110*/  DMUL R10, R8, -UR6 ;  /* 0x80000006080a7c28 */ /* 0x000fe20008000000 */
[----:B------:R-:W-:Y:S01]  /*0120*/  UMOV UR6, 0x9999999a ;  /* 0x9999999a00067882 */ /* 0x000fe20000000000 */
[----:B------:R-:W-:-:S04]  /*0130*/  UMOV UR7, 0x3fb99999 ;  /* 0x3fb9999900077882 */ /* 0x000fc80000000000 */
[----:B------:R-:W-:Y:S02]  /*0140*/  DFMA R2, -R4, R14, 1 ;  /* 0x3ff000000402742b */ /* 0x000fe4000000010e */
[----:B------:R-:W-:-:S06]  /*0150*/  DFMA R6, R8, UR6, R10 ;  /* 0x0000000608067c2b */ /* 0x000fcc000800000a */
[----:B------:R-:W-:-:S04]  /*0160*/  DFMA R2, R14, R2, R14 ;  /* 0x000000020e02722b */ /* 0x000fc8000000000e */
[----:B------:R-:W-:-:S04]  /*0170*/  FSETP.GEU.AND P1, PT, |R7|, 6.5827683646048100446e-37, PT ;  /* 0x036000000700780b */ /* 0x000fc80003f2e200 */
[----:B------:R-:W-:-:S08]  /*0180*/  DMUL R8, R6, R2 ;  /* 0x0000000206087228 */ /* 0x000fd00000000000 */
[----:B------:R-:W-:-:S08]  /*0190*/  DFMA R10, -R4, R8, R6 ;  /* 0x00000008040a722b */ /* 0x000fd00000000106 */
[----:B------:R-:W-:-:S10]  /*01a0*/  DFMA R2, R2, R10, R8 ;  /* 0x0000000a0202722b */ /* 0x000fd40000000008 */
[----:B------:R-:W-:-:S05]  /*01b0*/  FFMA R0, RZ, R5, R3 ;  /* 0x00000005ff007223 */ /* 0x000fca0000000003 */
[----:B------:R-:W-:-:S13]  /*01c0*/  FSETP.GT.AND P0, PT, |R0|, 1.469367938527859385e-39, PT ;  /* 0x001000000000780b */ /* 0x000fda0003f04200 */
[----:B------:R-:W-:Y:S05]  /*01d0*/  @P0 BRA P1, `(.L_x_24) ;  /* 0x0000000000100947 */ /* 0x000fea0000800000 */
[----:B------:R-:W-:-:S07]  /*01e0*/  MOV R0, 0x200 ;  /* 0x0000020000007802 */ /* 0x000fce0000000f00 */
[----:B------:R-:W-:Y:S05]  /*01f0*/  CALL.REL.NOINC `($__internal_2_$__cuda_sm20_div_rn_f64_full) ;  /* 0x00000000001c7944 */ /* 0x000fea0003c00000 */
[----:B------:R-:W-:Y:S02]  /*0200*/  IMAD.MOV.U32 R2, RZ, RZ, R12 ;  /* 0x000000ffff027224 */ /* 0x000fe400078e000c */
[----:B------:R-:W-:-:S07]  /*0210*/  IMAD.MOV.U32 R3, RZ, RZ, R13 ;  /* 0x000000ffff037224 */ /* 0x000fce00078e000d */
.L_x_24:
[----:B------:R-:W0:Y:S02]  /*0220*/  LDC.64 R4, c[0x0][0x3c8] ;  /* 0x0000f200ff047b82 */ /* 0x000e240000000a00 */
[----:B0-----:R-:W2:Y:S02]  /*0230*/  LDG.E.64 R6, desc[UR4][R4.64] ;  /* 0x0000000404067981 */ /* 0x001ea4000c1e1b00 */
[----:B--2---:R-:W-:-:S07]  /*0240*/  DADD R6, R6, -R2 ;  /* 0x0000000006067229 */ /* 0x004fce0000000802 */
[----:B------:R-:W-:Y:S01]  /*0250*/  STG.E.64 desc[UR4][R4.64], R6 ;  /* 0x0000000604007986 */ /* 0x000fe2000c101b04 */
[----:B------:R-:W-:Y:S05]  /*0260*/  EXIT ;  /* 0x000000000000794d */ /* 0x000fea0003800000 */
        .weak           $__internal_2_$__cuda_sm20_div_rn_f64_full
        .type           $__internal_2_$__cuda_sm20_div_rn_f64_full,@function
        .size           $__internal_2_$__cuda_sm20_div_rn_f64_full,(.L_x_183 - $__internal_2_$__cuda_sm20_div_rn_f64_full)
$__internal_2_$__cuda_sm20_div_rn_f64_full:
[C---:B------:R-:W-:Y:S01]  /*0270*/  FSETP.GEU.AND P0, PT, |R5|.reuse, 1.469367938527859385e-39, PT ;  /* 0x001000000500780b */ /* 0x040fe20003f0e200 */
[----:B------:R-:W-:Y:S01]  /*0280*/  IMAD.MOV.U32 R8, RZ, RZ, 0x1 ;  /* 0x00000001ff087424 */ /* 0x000fe200078e00ff */
[C---:B------:R-:W-:Y:S01]  /*0290*/  LOP3.LUT R2, R5.reuse, 0x800fffff, RZ, 0xc0, !PT ;  /* 0x800fffff05027812 */ /* 0x040fe200078ec0ff */
[----:B------:R-:W-:Y:S01]  /*02a0*/  IMAD.MOV.U32 R13, RZ, RZ, 0x1ca00000 ;  /* 0x1ca00000ff0d7424 */ /* 0x000fe200078e00ff */
[----:B------:R-:W-:Y:S02]  /*02b0*/  LOP3.LUT R17, R5, 0x7ff00000, RZ, 0xc0, !PT ;  /* 0x7ff0000005117812 */ /* 0x000fe400078ec0ff */
[----:B------:R-:W-:Y:S01]  /*02c0*/  LOP3.LUT R3, R2, 0x3ff00000, RZ, 0xfc, !PT ;  /* 0x3ff0000002037812 */ /* 0x000fe200078efcff */
[----:B------:R-:W-:Y:S01]  /*02d0*/  IMAD.MOV.U32 R2, RZ, RZ, R4 ;  /* 0x000000ffff027224 */ /* 0x000fe200078e0004 */
[----:B------:R-:W-:-:S04]  /*02e0*/  LOP3.LUT R12, R7, 0x7ff00000, RZ, 0xc0, !PT ;  /* 0x7ff00000070c7812 */ /* 0x000fc800078ec0ff */
[----:B------:R-:W-:Y:S01]  /*02f0*/  ISETP.GE.U32.AND P1, PT, R12, R17, PT ;  /* 0x000000110c00720c */ /* 0x000fe20003f26070 */
[----:B------:R-:W-:Y:S01]  /*0300*/  @!P0 DMUL R2, R4, 8.98846567431157953865e+307 ;  /* 0x7fe0000004028828 */ /* 0x000fe20000000000 */
[----:B------:R-:W-:-:S05]  /*0310*/  IMAD.MOV.U32 R19, RZ, RZ, R12 ;  /* 0x000000ffff137224 */ /* 0x000fca00078e000c */
[----:B------:R-:W0:Y:S02]  /*0320*/  MUFU.RCP64H R9, R3 ;  /* 0x0000000300097308 */ /* 0x000e240000001800 */
[----:B0-----:R-:W-:-:S08]  /*0330*/  DFMA R10, R8, -R2, 1 ;  /* 0x3ff00000080a742b */ /* 0x001fd00000000802 */
[----:B------:R-:W-:-:S08]  /*0340*/  DFMA R10, R10, R10, R10 ;  /* 0x0000000a0a0a722b */ /* 0x000fd0000000000a */
[----:B------:R-:W-:Y:S01]  /*0350*/  DFMA R10, R8, R10, R8 ;  /* 0x0000000a080a722b */ /* 0x000fe20000000008 */
[----:B------:R-:W-:Y:S01]  /*0360*/  SEL R9, R13, 0x63400000, !P1 ;  /* 0x634000000d097807 */ /* 0x000fe20004800000 */
[----:B------:R-:W-:Y:S01]  /*0370*/  IMAD.MOV.U32 R8, RZ, RZ, R6 ;  /* 0x000000ffff087224 */ /* 0x000fe200078e0006 */
[----:B------:R-:W-:Y:S02]  /*0380*/  FSETP.GEU.AND P1, PT, |R7|, 1.469367938527859385e-39, PT ;  /* 0x001000000700780b */ /* 0x000fe40003f2e200 */
[----:B------:R-:W-:-:S03]  /*0390*/  LOP3.LUT R9, R9, 0x800fffff, R7, 0xf8, !PT ;  /* 0x800fffff09097812 */ /* 0x000fc600078ef807 */
[----:B------:R-:W-:-:S08]  /*03a0*/  DFMA R14, R10, -R2, 1 ;  /* 0x3ff000000a0e742b */ /* 0x000fd00000000802 */
[----:B------:R-:W-:Y:S01]  /*03b0*/  DFMA R10, R10, R14, R10 ;  /* 0x0000000e0a0a722b */ /* 0x000fe2000000000a */
[----:B------:R-:W-:Y:S10]  /*03c0*/  @P1 BRA `(.L_x_25) ;  /* 0x0000000000201947 */ /* 0x000ff40003800000 */
[----:B------:R-:W-:Y:S01]  /*03d0*/  LOP3.LUT R15, R5, 0x7ff00000, RZ, 0xc0, !PT ;  /* 0x7ff00000050f7812 */ /* 0x000fe200078ec0ff */
[----:B------:R-:W-:-:S03]  /*03e0*/  IMAD.MOV.U32 R14, RZ, RZ, RZ ;  /* 0x000000ffff0e7224 */ /* 0x000fc600078e00ff */
[----:B------:R-:W-:-:S04]  /*03f0*/  ISETP.GE.U32.AND P1, PT, R12, R15, PT ;  /* 0x0000000f0c00720c */ /* 0x000fc80003f26070 */
[----:B------:R-:W-:-:S04]  /*0400*/  SEL R15, R13, 0x63400000, !P1 ;  /* 0x634000000d0f7807 */ /* 0x000fc80004800000 */
[----:B------:R-:W-:-:S04]  /*0410*/  LOP3.LUT R15, R15, 0x80000000, R7, 0xf8, !PT ;  /* 0x800000000f0f7812 */ /* 0x000fc800078ef807 */
[----:B------:R-:W-:-:S06]  /*0420*/  LOP3.LUT R15, R15, 0x100000, RZ, 0xfc, !PT ;  /* 0x001000000f0f7812 */ /* 0x000fcc00078efcff */
[----:B------:R-:W-:-:S10]  /*0430*/  DFMA R8, R8, 2, -R14 ;  /* 0x400000000808782b */ /* 0x000fd4000000080e */
[----:B------:R-:W-:-:S07]  /*0440*/  LOP3.LUT R19, R9, 0x7ff00000, RZ, 0xc0, !PT ;  /* 0x7ff0000009137812 */ /* 0x000fce00078ec0ff */
.L_x_25:
[----:B------:R-:W-:Y:S01]  /*0450*/  IMAD.MOV.U32 R18, RZ, RZ, R17 ;  /* 0x000000ffff127224 */ /* 0x000fe200078e0011 */
[----:B------:R-:W-:Y:S01]  /*0460*/  @!P0 LOP3.LUT R18, R3, 0x7ff00000, RZ, 0xc0, !PT ;  /* 0x7ff0000003128812 */ /* 0x000fe200078ec0ff */
[----:B------:R-:W-:Y:S01]  /*0470*/  VIADD R20, R19, 0xffffffff ;  /* 0xffffffff13147836 */ /* 0x000fe20000000000 */
[----:B------:R-:W-:-:S03]  /*0480*/  DMUL R14, R10, R8 ;  /* 0x000000080a0e7228 */ /* 0x000fc60000000000 */
[----:B------:R-:W-:Y:S01]  /*0490*/  VIADD R21, R18, 0xffffffff ;  /* 0xffffffff12157836 */ /* 0x000fe20000000000 */
[----:B------:R-:W-:-:S04]  /*04a0*/  ISETP.GT.U32.AND P0, PT, R20, 0x7feffffe, PT ;  /* 0x7feffffe1400780c */ /* 0x000fc80003f04070 */
[----:B------:R-:W-:Y:S01]  /*04b0*/  ISETP.GT.U32.OR P0, PT, R21, 0x7feffffe, P0 ;  /* 0x7feffffe1500780c */ /* 0x000fe20000704470 */
[----:B------:R-:W-:-:S08]  /*04c0*/  DFMA R16, R14, -R2, R8 ;  /* 0x800000020e10722b */ /* 0x000fd00000000008 */
[----:B------:R-:W-:-:S04]  /*04d0*/  DFMA R10, R10, R16, R14 ;  /* 0x000000100a0a722b */ /* 0x000fc8000000000e */
[----:B------:R-:W-:Y:S07]  /*04e0*/  @P0 BRA `(.L_x_26) ;  /* 0x00000000006c0947 */ /* 0x000fee0003800000 */
        /* <DEDUP_REMOVED lines=19> */
[----:B------:R-:W-:-:S06]  /*0620*/  IMAD.MOV.U32 R2, RZ, RZ, RZ ;  /* 0x000000ffff027224 */ /* 0x000fcc00078e00ff */
[----:B------:R-:W-:-:S03]  /*0630*/  DFMA R2, R12, -R2, R10 ;  /* 0x800000020c02722b */ /* 0x000fc6000000000a */
[----:B------:R-:W-:-:S03]  /*0640*/  LOP3.LUT R5, R7, R5, RZ, 0x3c, !PT ;  /* 0x0000000507057212 */ /* 0x000fc600078e3cff */
[----:B------:R-:W-:-:S04]  /*0650*/  IADD3 R2, PT, PT, -R14, -0x43300000, RZ ;  /* 0xbcd000000e027810 */ /* 0x000fc80007ffe1ff */
[----:B------:R-:W-:-:S04]  /*0660*/  FSETP.NEU.AND P0, PT, |R3|, R2, PT ;  /* 0x000000020300720b */ /* 0x000fc80003f0d200 */
[----:B------:R-:W-:Y:S02]  /*0670*/  FSEL R12, R6, R12, !P0 ;  /* 0x0000000c060c7208 */ /* 0x000fe40004000000 */
[----:B------:R-:W-:Y:S01]  /*0680*/  FSEL R13, R5, R13, !P0 ;  /* 0x0000000d050d7208 */ /* 0x000fe20004000000 */
[----:B------:R-:W-:Y:S06]  /*0690*/  BRA `(.L_x_27) ;  /* 0x0000000000547947 */ /* 0x000fec0003800000 */
.L_x_26:
        /* <DEDUP_REMOVED lines=16> */
.L_x_29:
[----:B------:R-:W-:Y:S01]  /*07a0*/  LOP3.LUT R13, R5, 0x80000, RZ, 0xfc, !PT ;  /* 0x00080000050d7812 */ /* 0x000fe200078efcff */
[----:B------:R-:W-:Y:S01]  /*07b0*/  IMAD.MOV.U32 R12, RZ, RZ, R4 ;  /* 0x000000ffff0c7224 */ /* 0x000fe200078e0004 */
[----:B------:R-:W-:Y:S06]  /*07c0*/  BRA `(.L_x_27) ;  /* 0x0000000000087947 */ /* 0x000fec0003800000 */
.L_x_28:
[----:B------:R-:W-:Y:S01]  /*07d0*/  LOP3.LUT R13, R7, 0x80000, RZ, 0xfc, !PT ;  /* 0x00080000070d7812 */ /* 0x000fe200078efcff */
[----:B------:R-:W-:-:S07]  /*07e0*/  IMAD.MOV.U32 R12, RZ, RZ, R6 ;  /* 0x000000ffff0c7224 */ /* 0x000fce00078e0006 */
.L_x_27:
[----:B------:R-:W-:Y:S02]  /*07f0*/  IMAD.MOV.U32 R2, RZ, RZ, R0 ;  /* 0x000000ffff027224 */ /* 0x000fe400078e0000 */
[----:B------:R-:W-:-:S04]  /*0800*/  IMAD.MOV.U32 R3, RZ, RZ, 0x0 ;  /* 0x00000000ff037424 */ /* 0x000fc800078e00ff */
[----:B------:R-:W-:Y:S05]  /*0810*/  RET.REL.NODEC R2 `(_Z12attStep_glob7FSS_ParPi) ;  /* 0xfffffff402f87950 */ /* 0x000fea0003c3ffff */
.L_x_30:
        /* <DEDUP_REMOVED lines=14> */
.L_x_183:


//--------------------- .text._Z11movVol_glob7FSS_ParjPi --------------------------
	.section	.text._Z11movVol_glob7FSS_ParjPi,"ax",@progbits
	.align	128
        .global         _Z11movVol_glob7FSS_ParjPi
        .type           _Z11movVol_glob7FSS_ParjPi,@function
        .size           _Z11movVol_glob7FSS_ParjPi,(.L_x_184 - _Z11movVol_glob7FSS_ParjPi)
        .other          _Z11movVol_glob7FSS_ParjPi,@"STO_CUDA_ENTRY STV_DEFAULT"
_Z11movVol_glob7FSS_ParjPi:
.text._Z11movVol_glob7FSS_ParjPi:
[----:B------:R-:W-:Y:S01]  /*0000*/  LDC R1, c[0x0][0x37c] ;  /* 0x0000df00ff017b82 */ /* 0x000fe20000000800 */
[----:B------:R-:W0:Y:S07]  /*0010*/  S2R R5, SR_CTAID.X ;  /* 0x0000000000057919 */ /* 0x000e2e0000002500 */
[----:B------:R-:W0:Y:S01]  /*0020*/  LDC.64 R2, c[0x0][0x478] ;  /* 0x00011e00ff027b82 */ /* 0x000e220000000a00 */
[----:B------:R-:W1:Y:S01]  /*0030*/  LDCU.64 UR4, c[0x0][0x358] ;  /* 0x00006b00ff0477ac */ /* 0x000e620008000a00 */
[----:B------:R-:W2:Y:S01]  /*0040*/  S2R R17, SR_TID.X ;  /* 0x0000000000117919 */ /* 0x000ea20000002100 */
[----:B------:R-:W3:Y:S05]  /*0050*/  LDCU UR6, c[0x0][0x470] ;  /* 0x00008e00ff0677ac */ /* 0x000eea0008000800 */
[----:B------:R-:W2:Y:S08]  /*0060*/  LDC.64 R12, c[0x0][0x448] ;  /* 0x00011200ff0c7b82 */ /* 0x000eb00000000a00 */
[----:B------:R-:W4:Y:S01]  /*0070*/  LDC.64 R10, c[0x0][0x3f0] ;  /* 0x0000fc00ff0a7b82 */ /* 0x000f220000000a00 */
[----:B0-----:R-:W-:-:S07]  /*0080*/  IMAD.WIDE.U32 R2, R5, 0x4, R2 ;  /* 0x0000000405027825 */ /* 0x001fce00078e0002 */
[----:B------:R-:W0:Y:S01]  /*0090*/  LDC.64 R4, c[0x0][0x450] ;  /* 0x00011400ff047b82 */ /* 0x000e220000000a00 */
[----:B-1----:R-:W5:Y:S01]  /*00a0*/  LDG.E R2, desc[UR4][R2.64] ;  /* 0x0000000402027981 */ /* 0x002f62000c1e1900 */
[----:B--2---:R-:W-:-:S06]  /*00b0*/  IMAD.WIDE.U32 R12, R17, 0x8, R12 ;  /* 0x00000008110c7825 */ /* 0x004fcc00078e000c */
[----:B------:R-:W-:Y:S06]  /*00c0*/  BAR.SYNC.DEFER_BLOCKING 0x0 ;  /* 0x0000000000007b1d */ /* 0x000fec0000010000 */
[----:B------:R-:W2:Y:S01]  /*00d0*/  LDG.E.64 R12, desc[UR4][R12.64] ;  /* 0x000000040c0c7981 */ /* 0x000ea2000c1e1b00 */
[----:B-----5:R-:W-:-:S04]  /*00e0*/  IMAD R6, R2, 0x1e, RZ ;  /* 0x0000001e02067824 */ /* 0x020fc800078e02ff */
[----:B------:R-:W-:-:S04]  /*00f0*/  IMAD.IADD R7, R6, 0x1, R17 ;  /* 0x0000000106077824 */ /* 0x000fc800078e0211 */
[----:B0-----:R-:W-:-:S05]  /*0100*/  IMAD.WIDE R4, R7, 0x8, R4 ;  /* 0x0000000807047825 */ /* 0x001fca00078e0204 */
[----:B------:R-:W2:Y:S01]  /*0110*/  LDG.E.64 R8, desc[UR4][R4.64] ;  /* 0x0000000404087981 */ /* 0x000ea2000c1e1b00 */
[----:B------:R-:W0:Y:S01]  /*0120*/  LDC.64 R14, c[0x0][0x458] ;  /* 0x00011600ff0e7b82 */ /* 0x000e220000000a00 */
[----:B----4-:R-:W-:-:S04]  /*0130*/  IMAD.WIDE R10, R7, 0x8, R10 ;  /* 0x00000008070a7825 */ /* 0x010fc800078e020a */
[----:B---3--:R-:W-:Y:S01]  /*0140*/  VIADD R0, R17, UR6 ;  /* 0x0000000611007c36 */ /* 0x008fe20008000000 */
[----:B--2---:R-:W-:-:S07]  /*0150*/  DADD R2, R8, -R12 ;  /* 0x0000000008027229 */ /* 0x004fce000000080c */
[----:B------:R1:W-:Y:S04]  /*0160*/  STG.E.64 desc[UR4][R10.64], R2 ;  /* 0x000000020a007986 */ /* 0x0003e8000c101b04 */
[----:B0-----:R-:W2:Y:S01]  /*0170*/  LDG.E.U8 R14, desc[UR4][R14.64] ;  /* 0x000000040e0e7981 */ /* 0x001ea2000c1e1100 */
[----:B------:R-:W-:-:S05]  /*0180*/  LOP3.LUT R0, R0, 0xaad26b49, RZ, 0x3c, !PT ;  /* 0xaad26b4900007812 */ /* 0x000fca00078e3cff */
[----:B------:R-:W-:-:S04]  /*0190*/  IMAD R0, R0, 0x4182bed5, RZ ;  /* 0x4182bed500007824 */ /* 0x000fc800078e02ff */
[----:B------:R-:W-:-:S05]  /*01a0*/  VIADD R7, R0, 0x75bcd15 ;  /* 0x075bcd1500077836 */ /* 0x000fca0000000000 */
[----:B------:R-:W-:-:S04]  /*01b0*/  SHF.R.U32.HI R8, RZ, 0x2, R7 ;  /* 0x00000002ff087819 */ /* 0x000fc80000011607 */
[----:B------:R-:W-:-:S05]  /*01c0*/  LOP3.LUT R7, R7, R0, R8, 0x96, !PT ;  /* 0x0000000007077212 */ /* 0x000fca00078e9608 */
[----:B------:R-:W-:-:S05]  /*01d0*/  IMAD.IADD R0, R0, 0x1, R7 ;  /* 0x0000000100007824 */ /* 0x000fca00078e0207 */
[----:B------:R-:W-:Y:S02]  /*01e0*/  LOP3.LUT R0, R0, 0x1, RZ, 0xc0, !PT ;  /* 0x0000000100007812 */ /* 0x000fe400078ec0ff */
[----:B--2---:R-:W-:-:S13]  /*01f0*/  ISETP.NE.AND P0, PT, R14, RZ, PT ;  /* 0x000000ff0e00720c */ /* 0x004fda0003f05270 */
[----:B-1----:R-:W-:Y:S05]  /*0200*/  @!P0 BRA `(.L_x_31) ;  /* 0x0000000000c08947 */ /* 0x002fea0003800000 */
[----:B------:R-:W0:Y:S02]  /*0210*/  LDC.64 R8, c[0x0][0x468] ;  /* 0x00011a00ff087b82 */ /* 0x000e240000000a00 */
[----:B0-----:R-:W-:-:S06]  /*0220*/  IMAD.WIDE R8, R6, 0x8, R8 ;  /* 0x0000000806087825 */ /* 0x001fcc00078e0208 */
[----:B------:R-:W2:Y:S02]  /*0230*/  LDG.E.64 R8, desc[UR4][R8.64] ;  /* 0x0000000408087981 */ /* 0x000ea4000c1e1b00 */
[----:B--2---:R-:W-:-:S14]  /*0240*/  DSETP.NEU.AND P0, PT, R8, RZ, PT ;  /* 0x000000ff0800722a */ /* 0x004fdc0003f0d000 */
[----:B------:R-:W-:Y:S05]  /*0250*/  @!P0 BRA `(.L_x_32) ;  /* 0x00000000007c8947 */ /* 0x000fea0003800000 */
[----:B------:R-:W0:Y:S01]  /*0260*/  LDC.64 R10, c[0x0][0x3c8] ;  /* 0x0000f200ff0a7b82 */ /* 0x000e220000000a00 */
[----:B------:R1:W5:Y:S04]  /*0270*/  LDG.E.64 R6, desc[UR4][R4.64] ;  /* 0x0000000404067981 */ /* 0x000368000c1e1b00 */
[----:B0-----:R-:W2:Y:S01]  /*0280*/  LDG.E.64 R10, desc[UR4][R10.64] ;  /* 0x000000040a0a7981 */ /* 0x001ea2000c1e1b00 */
[----:B------:R-:W0:Y:S01]  /*0290*/  MUFU.RCP64H R17, R9 ;  /* 0x0000000900117308 */ /* 0x000e220000001800 */
[----:B------:R-:W-:-:S07]  /*02a0*/  IMAD.MOV.U32 R16, RZ, RZ, 0x1 ;  /* 0x00000001ff107424 */ /* 0x000fce00078e00ff */
[----:B------:R-:W3:Y:S01]  /*02b0*/  I2F.F64.U32 R14, R0 ;  /* 0x00000000000e7312 */ /* 0x000ee20000201800 */
[----:B0-----:R-:W-:-:S08]  /*02c0*/  DFMA R12, -R8, R16, 1 ;  /* 0x3ff00000080c742b */ /* 0x001fd00000000110 */
[----:B------:R-:W-:-:S08]  /*02d0*/  DFMA R18, R12, R12, R12 ;  /* 0x0000000c0c12722b */ /* 0x000fd0000000000c */
[----:B------:R-:W-:Y:S01]  /*02e0*/  DFMA R18, R16, R18, R16 ;  /* 0x000000121012722b */ /* 0x000fe20000000010 */
[----:B------:R-:W-:Y:S01]  /*02f0*/  BSSY.RECONVERGENT B0, `(.L_x_33) ;  /* 0x0000013000007945 */ /* 0x000fe20003800200 */
[----:B--2---:R-:W-:-:S08]  /*0300*/  DADD R12, R10, R10 ;  /* 0x000000000a0c7229 */ /* 0x004fd0000000000a */
[----:B---3--:R-:W-:Y:S02]  /*0310*/  DMUL R12, R12, R14 ;  /* 0x0000000e0c0c7228 */ /* 0x008fe40000000000 */
[----:B------:R-:W-:-:S06]  /*0320*/  DFMA R14, -R8, R18, 1 ;  /* 0x3ff00000080e742b */ /* 0x000fcc0000000112 */
[----:B------:R-:W-:Y:S02]  /*0330*/  DMUL R12, R12, R2 ;  /* 0x000000020c0c7228 */ /* 0x000fe40000000000 */
[----:B------:R-:W-:-:S08]  /*0340*/  DFMA R14, R18, R14, R18 ;  /* 0x0000000e120e722b */ /* 0x000fd00000000012 */
[----:B------:R-:W-:-:S08]  /*0350*/  DMUL R2, R12, R14 ;  /* 0x0000000e0c027228 */ /* 0x000fd00000000000 */
[----:B------:R-:W-:-:S08]  /*0360*/  DFMA R10, -R8, R2, R12 ;  /* 0x00000002080a722b */ /* 0x000fd0000000010c */
[----:B------:R-:W-:Y:S01]  /*0370*/  DFMA R2, R14, R10, R2 ;  /* 0x0000000a0e02722b */ /* 0x000fe20000000002 */
[----:B------:R-:W-:-:S09]  /*0380*/  FSETP.GEU.AND P1, PT, |R13|, 6.5827683646048100446e-37, PT ;  /* 0x036000000d00780b */ /* 0x000fd20003f2e200 */
[----:B------:R-:W-:-:S05]  /*0390*/  FFMA R0, RZ, R9, R3 ;  /* 0x00000009ff007223 */ /* 0x000fca0000000003 */
[----:B------:R-:W-:-:S13]  /*03a0*/  FSETP.GT.AND P0, PT, |R0|, 1.469367938527859385e-39, PT ;  /* 0x001000000000780b */ /* 0x000fda0003f04200 */
[----:B-1----:R-:W-:Y:S05]  /*03b0*/  @P0 BRA P1, `(.L_x_34) ;  /* 0x0000000000180947 */ /* 0x002fea0000800000 */
[----:B------:R-:W-:Y:S01]  /*03c0*/  IMAD.MOV.U32 R10, RZ, RZ, R12 ;  /* 0x000000ffff0a7224 */ /* 0x000fe200078e000c */
[----:B------:R-:W-:Y:S01]  /*03d0*/  MOV R0, 0x400 ;  /* 0x0000040000007802 */ /* 0x000fe20000000f00 */
[----:B------:R-:W-:-:S07]  /*03e0*/  IMAD.MOV.U32 R11, RZ, RZ, R13 ;  /* 0x000000ffff0b7224 */ /* 0x000fce00078e000d */
[----:B-----5:R-:W-:Y:S05]  /*03f0*/  CALL.REL.NOINC `($__internal_3_$__cuda_sm20_div_rn_f64_full) ;  /* 0x0000000400007944 */ /* 0x020fea0003c00000 */
[----:B------:R-:W-:Y:S02]  /*0400*/  IMAD.MOV.U32 R2, RZ, RZ, R16 ;  /* 0x000000ffff027224 */ /* 0x000fe400078e0010 */
[----:B------:R-:W-:-:S07]  /*0410*/  IMAD.MOV.U32 R3, RZ, RZ, R17 ;  /* 0x000000ffff037224 */ /* 0x000fce00078e0011 */
.L_x_34:
[----:B------:R-:W-:Y:S05]  /*0420*/  BSYNC.RECONVERGENT B0 ;  /* 0x0000000000007941 */ /* 0x000fea0003800200 */
.L_x_33:
[----:B-----5:R-:W-:-:S07]  /*0430*/  DADD R6, R6, R2 ;  /* 0x0000000006067229 */ /* 0x020fce0000000002 */
[----:B------:R0:W-:Y:S04]  /*0440*/  STG.E.64 desc[UR4][R4.64], R6 ;  /* 0x0000000604007986 */ /* 0x0001e8000c101b04 */
.L_x_32:
[----:B------:R-:W1:Y:S01]  /*0450*/  LDC.64 R2, c[0x0][0x398] ;  /* 0x0000e600ff027b82 */ /* 0x000e620000000a00 */
[----:B0-----:R-:W2:Y:S04]  /*0460*/  LDG.E.64 R6, desc[UR4][R4.64] ;  /* 0x0000000404067981 */ /* 0x001ea8000c1e1b00 */
[----:B-1----:R-:W2:Y:S02]  /*0470*/  LDG.E.64 R2, desc[UR4][R2.64] ;  /* 0x0000000402027981 */ /* 0x002ea4000c1e1b00 */
[----:B--2---:R-:W-:-:S14]  /*0480*/  DSETP.GT.AND P0, PT, R6, R2, PT ;  /* 0x000000020600722a */ /* 0x004fdc0003f04000 */
[----:B------:R0:W-:Y:S01]  /*0490*/  @P0 STG.E.64 desc[UR4][R4.64], R2 ;  /* 0x0000000204000986 */ /* 0x0001e2000c101b04 */
[----:B------:R-:W-:Y:S05]  /*04a0*/  @P0 EXIT ;  /* 0x000000000000094d */ /* 0x000fea0003800000 */
[----:B0-----:R-:W0:Y:S02]  /*04b0*/  LDC.64 R2, c[0x0][0x3a0] ;  /* 0x0000e800ff027b82 */ /* 0x001e240000000a00 */
[----:B0-----:R-:W2:Y:S02]  /*04c0*/  LDG.E.64 R2, desc[UR4][R2.64] ;  /* 0x0000000402027981 */ /* 0x001ea4000c1e1b00 */
[----:B--2---:R-:W-:-:S14]  /*04d0*/  DSETP.GEU.AND P0, PT, R6, R2, PT ;  /* 0x000000020600722a */ /* 0x004fdc0003f0e000 */
[----:B------:R-:W-:Y:S05]  /*04e0*/  @P0 EXIT ;  /* 0x000000000000094d */ /* 0x000fea0003800000 */
[----:B------:R-:W-:Y:S01]  /*04f0*/  STG.E.64 desc[UR4][R4.64], R2 ;  /* 0x0000000204007986 */ /* 0x000fe2000c101b04 */
[----:B------:R-:W-:Y:S05]  /*0500*/  EXIT ;  /* 0x000000000000794d */ /* 0x000fea0003800000 */
.L_x_31:
[----:B------:R-:W0:Y:S02]  /*0510*/  LDC.64 R2, c[0x0][0x468] ;  /* 0x00011a00ff027b82 */ /* 0x000e240000000a00 */
[----:B0-----:R-:W-:-:S05]  /*0520*/  IMAD.WIDE R2, R6, 0x8, R2 ;  /* 0x0000000806027825 */ /* 0x001fca00078e0202 */
[----:B------:R-:W2:Y:S02]  /*0530*/  LDG.E.64 R8, desc[UR4][R2.64] ;  /* 0x0000000402087981 */ /* 0x000ea4000c1e1b00 */
[----:B--2---:R-:W-:-:S14]  /*0540*/  DSETP.NEU.AND P0, PT, R8, RZ, PT ;  /* 0x000000ff0800722a */ /* 0x004fdc0003f0d000 */
[----:B------:R-:W-:Y:S05]  /*0550*/  @!P0 BRA `(.L_x_35) ;  /* 0x0000000000788947 */ /* 0x000fea0003800000 */
[----:B------:R-:W0:Y:S01]  /*0560*/  LDC.64 R16, c[0x0][0x3c8] ;  /* 0x0000f200ff107b82 */ /* 0x000e220000000a00 */
[----:B------:R-:W2:Y:S04]  /*0570*/  LDG.E.64 R10, desc[UR4][R10.64] ;  /* 0x000000040a0a7981 */ /* 0x000ea8000c1e1b00 */
[----:B------:R1:W5:Y:S04]  /*0580*/  LDG.E.64 R6, desc[UR4][R4.64] ;  /* 0x0000000404067981 */ /* 0x000368000c1e1b00 */
[----:B0-----:R-:W3:Y:S01]  /*0590*/  LDG.E.64 R2, desc[UR4][R16.64] ;  /* 0x0000000410027981 */ /* 0x001ee2000c1e1b00 */
[----:B------:R-:W0:Y:S01]  /*05a0*/  MUFU.RCP64H R13, R9 ;  /* 0x00000009000d7308 */ /* 0x000e220000001800 */
[----:B------:R-:W-:-:S07]  /*05b0*/  IMAD.MOV.U32 R12, RZ, RZ, 0x1 ;  /* 0x00000001ff0c7424 */ /* 0x000fce00078e00ff */
[----:B------:R-:W4:Y:S01]  /*05c0*/  I2F.F64.U32 R18, R0 ;  /* 0x0000000000127312 */ /* 0x000f220000201800 */
[----:B0-----:R-:W-:-:S08]  /*05d0*/  DFMA R14, -R8, R12, 1 ;  /* 0x3ff00000080e742b */ /* 0x001fd0000000010c */
[----:B------:R-:W-:-:S08]  /*05e0*/  DFMA R14, R14, R14, R14 ;  /* 0x0000000e0e0e722b */ /* 0x000fd0000000000e */
[----:B------:R-:W-:-:S08]  /*05f0*/  DFMA R14, R12, R14, R12 ;  /* 0x0000000e0c0e722b */ /* 0x000fd0000000000c */
[----:B------:R-:W-:-:S08]  /*0600*/  DFMA R12, -R8, R14, 1 ;  /* 0x3ff00000080c742b */ /* 0x000fd0000000010e */
[----:B------:R-:W-:Y:S01]  /*0610*/  DFMA R12, R14, R12, R14 ;  /* 0x0000000c0e0c722b */ /* 0x000fe2000000000e */
[----:B------:R-:W-:Y:S01]  /*0620*/  BSSY.RECONVERGENT B0, `(.L_x_36) ;  /* 0x000000f000007945 */ /* 0x000fe20003800200 */
[----:B---3--:R-:W-:-:S08]  /*0630*/  DADD R2, R2, R2 ;  /* 0x0000000002027229 */ /* 0x008fd00000000002 */
[----:B----4-:R-:W-:-:S08]  /*0640*/  DMUL R2, R18, R2 ;  /* 0x0000000212027228 */ /* 0x010fd00000000000 */
[----:B--2---:R-:W-:-:S08]  /*0650*/  DMUL R10, R2, R10 ;  /* 0x0000000a020a7228 */ /* 0x004fd00000000000 */
[----:B------:R-:W-:-:S08]  /*0660*/  DMUL R2, R10, R12 ;  /* 0x0000000c0a027228 */ /* 0x000fd00000000000 */
[----:B------:R-:W-:-:S08]  /*0670*/  DFMA R14, -R8, R2, R10 ;  /* 0x00000002080e722b */ /* 0x000fd0000000010a */
[----:B------:R-:W-:Y:S01]  /*0680*/  DFMA R2, R12, R14, R2 ;  /* 0x0000000e0c02722b */ /* 0x000fe20000000002 */
[----:B------:R-:W-:-:S09]  /*0690*/  FSETP.GEU.AND P1, PT, |R11|, 6.5827683646048100446e-37, PT ;  /* 0x036000000b00780b */ /* 0x000fd20003f2e200 */
[----:B------:R-:W-:-:S05]  /*06a0*/  FFMA R0, RZ, R9, R3 ;  /* 0x00000009ff007223 */ /* 0x000fca0000000003 */
[----:B------:R-:W-:-:S13]  /*06b0*/  FSETP.GT.AND P0, PT, |R0|, 1.469367938527859385e-39, PT ;  /* 0x001000000000780b */ /* 0x000fda0003f04200 */
[----:B-1----:R-:W-:Y:S05]  /*06c0*/  @P0 BRA P1, `(.L_x_37) ;  /* 0x0000000000100947 */ /* 0x002fea0000800000 */
[----:B------:R-:W-:-:S07]  /*06d0*/  MOV R0, 0x6f0 ;  /* 0x000006f000007802 */ /* 0x000fce0000000f00 */
[----:B-----5:R-:W-:Y:S05]  /*06e0*/  CALL.REL.NOINC `($__internal_3_$__cuda_sm20_div_rn_f64_full) ;  /* 0x0000000000447944 */ /* 0x020fea0003c00000 */
[----:B------:R-:W-:Y:S02]  /*06f0*/  IMAD.MOV.U32 R2, RZ, RZ, R16 ;  /* 0x000000ffff027224 */ /* 0x000fe400078e0010 */
[----:B------:R-:W-:-:S07]  /*0700*/  IMAD.MOV.U32 R3, RZ, RZ, R17 ;  /* 0x000000ffff037224 */ /* 0x000fce00078e0011 */
.L_x_37:
[----:B------:R-:W-:Y:S05]  /*0710*/  BSYNC.RECONVERGENT B0 ;  /* 0x0000000000007941 */ /* 0x000fea0003800200 */
.L_x_36:
[----:B-----5:R-:W-:-:S07]  /*0720*/  DADD R6, -R2, R6 ;  /* 0x0000000002067229 */ /* 0x020fce0000000106 */
[----:B------:R0:W-:Y:S04]  /*0730*/  STG.E.64 desc[UR4][R4.64], R6 ;  /* 0x0000000604007986 */ /* 0x0001e8000c101b04 */
.L_x_35:
        /* <DEDUP_REMOVED lines=12> */
        .weak           $__internal_3_$__cuda_sm20_div_rn_f64_full
        .type           $__internal_3_$__cuda_sm20_div_rn_f64_full,@function
        .size           $__internal_3_$__cuda_sm20_div_rn_f64_full,(.L_x_184 - $__internal_3_$__cuda_sm20_div_rn_f64_full)
$__internal_3_$__cuda_sm20_div_rn_f64_full:
[C---:B------:R-:W-:Y:S01]  /*0800*/  FSETP.GEU.AND P0, PT, |R9|.reuse, 1.469367938527859385e-39, PT ;  /* 0x001000000900780b */ /* 0x040fe20003f0e200 */
[----:B------:R-:W-:Y:S01]  /*0810*/  IMAD.MOV.U32 R14, RZ, RZ, 0x1 ;  /* 0x00000001ff0e7424 */ /* 0x000fe200078e00ff */
[----:B------:R-:W-:Y:S01]  /*0820*/  LOP3.LUT R2, R9, 0x800fffff, RZ, 0xc0, !PT ;  /* 0x800fffff09027812 */ /* 0x000fe200078ec0ff */
[----:B------:R-:W-:Y:S01]  /*0830*/  IMAD.MOV.U32 R19, RZ, RZ, 0x1ca00000 ;  /* 0x1ca00000ff137424 */ /* 0x000fe200078e00ff */
[C---:B------:R-:W-:Y:S01]  /*0840*/  FSETP.GEU.AND P2, PT, |R11|.reuse, 1.469367938527859385e-39, PT ;  /* 0x001000000b00780b */ /* 0x040fe20003f4e200 */
[----:B------:R-:W-:Y:S01]  /*0850*/  BSSY.RECONVERGENT B1, `(.L_x_38) ;  /* 0x0000052000017945 */ /* 0x000fe20003800200 */
[----:B------:R-:W-:Y:S01]  /*0860*/  LOP3.LUT R3, R2, 0x3ff00000, RZ, 0xfc, !PT ;  /* 0x3ff0000002037812 */ /* 0x000fe200078efcff */
[----:B------:R-:W-:Y:S01]  /*0870*/  IMAD.MOV.U32 R2, RZ, RZ, R8 ;  /* 0x000000ffff027224 */ /* 0x000fe200078e0008 */
[----:B------:R-:W-:Y:S02]  /*0880*/  LOP3.LUT R18, R11, 0x7ff00000, RZ, 0xc0, !PT ;  /* 0x7ff000000b127812 */ /* 0x000fe400078ec0ff */
[----:B------:R-:W-:-:S03]  /*0890*/  LOP3.LUT R21, R9, 0x7ff00000, RZ, 0xc0, !PT ;  /* 0x7ff0000009157812 */ /* 0x000fc600078ec0ff */
[----:B------:R-:W-:Y:S01]  /*08a0*/  @!P0 DMUL R2, R8, 8.98846567431157953865e+307 ;  /* 0x7fe0000008028828 */ /* 0x000fe20000000000 */
[C---:B------:R-:W-:Y:S01]  /*08b0*/  ISETP.GE.U32.AND P1, PT, R18.reuse, R21, PT ;  /* 0x000000151200720c */ /* 0x040fe20003f26070 */
[----:B------:R-:W-:Y:S02]  /*08c0*/  IMAD.MOV.U32 R20, RZ, RZ, R18 ;  /* 0x000000ffff147224 */ /* 0x000fe400078e0012 */
[----:B------:R-:W-:Y:S02]  /*08d0*/  @!P2 LOP3.LUT R17, R9, 0x7ff00000, RZ, 0xc0, !PT ;  /* 0x7ff000000911a812 */ /* 0x000fe400078ec0ff */
[----:B------:R-:W0:Y:S02]  /*08e0*/  MUFU.RCP64H R15, R3 ;  /* 0x00000003000f7308 */ /* 0x000e240000001800 */
[----:B------:R-:W-:Y:S02]  /*08f0*/  @!P2 ISETP.GE.U32.AND P3, PT, R18, R17, PT ;  /* 0x000000111200a20c */ /* 0x000fe40003f66070 */
[----:B------:R-:W-:-:S02]  /*0900*/  @!P0 LOP3.LUT R21, R3, 0x7ff00000, RZ, 0xc0, !PT ;  /* 0x7ff0000003158812 */ /* 0x000fc400078ec0ff */
[----:B------:R-:W-:-:S03]  /*0910*/  @!P2 SEL R17, R19, 0x63400000, !P3 ;  /* 0x634000001311a807 */ /* 0x000fc60005800000 */
[----:B------:R-:W-:Y:S01]  /*0920*/  VIADD R25, R21, 0xffffffff ;  /* 0xffffffff15197836 */ /* 0x000fe20000000000 */
[----:B------:R-:W-:-:S04]  /*0930*/  @!P2 LOP3.LUT R22, R17, 0x80000000, R11, 0xf8, !PT ;  /* 0x800000001116a812 */ /* 0x000fc800078ef80b */
[----:B------:R-:W-:Y:S01]  /*0940*/  @!P2 LOP3.LUT R23, R22, 0x100000, RZ, 0xfc, !PT ;  /* 0x001000001617a812 */ /* 0x000fe200078efcff */
[----:B------:R-:W-:Y:S01]  /*0950*/  @!P2 IMAD.MOV.U32 R22, RZ, RZ, RZ ;  /* 0x000000ffff16a224 */ /* 0x000fe200078e00ff */
        /* <DEDUP_REMOVED lines=8> */
[----:B------:R-:W-:-:S05]  /*09e0*/  DFMA R14, R14, R16, R14 ;  /* 0x000000100e0e722b */ /* 0x000fca000000000e */
[----:B------:R-:W-:-:S03]  /*09f0*/  @!P2 LOP3.LUT R20, R13, 0x7ff00000, RZ, 0xc0, !PT ;  /* 0x7ff000000d14a812 */ /* 0x000fc600078ec0ff */
[----:B------:R-:W-:Y:S02]  /*0a00*/  DMUL R16, R14, R12 ;  /* 0x0000000c0e107228 */ /* 0x000fe40000000000 */
[----:B------:R-:W-:-:S05]  /*0a10*/  VIADD R24, R20, 0xffffffff ;  /* 0xffffffff14187836 */ /* 0x000fca0000000000 */
[----:B------:R-:W-:Y:S01]  /*0a20*/  ISETP.GT.U32.AND P0, PT, R24, 0x7feffffe, PT ;  /* 0x7feffffe1800780c */ /* 0x000fe20003f04070 */
[----:B------:R-:W-:-:S03]  /*0a30*/  DFMA R22, R16, -R2, R12 ;  /* 0x800000021016722b */ /* 0x000fc6000000000c */
[----:B------:R-:W-:-:S05]  /*0a40*/  ISETP.GT.U32.OR P0, PT, R25, 0x7feffffe, P0 ;  /* 0x7feffffe1900780c */ /* 0x000fca0000704470 */
[----:B------:R-:W-:-:S08]  /*0a50*/  DFMA R14, R14, R22, R16 ;  /* 0x000000160e0e722b */ /* 0x000fd00000000010 */
[----:B------:R-:W-:Y:S05]  /*0a60*/  @P0 BRA `(.L_x_39) ;  /* 0x00000000006c0947 */ /* 0x000fea0003800000 */
[----:B------:R-:W-:-:S04]  /*0a70*/  LOP3.LUT R11, R9, 0x7ff00000, RZ, 0xc0, !PT ;  /* 0x7ff00000090b7812 */ /* 0x000fc800078ec0ff */
[CC--:B------:R-:W-:Y:S02]  /*0a80*/  VIADDMNMX R10, R18.reuse, -R11.reuse, 0xb9600000, !PT ;  /* 0xb9600000120a7446 */ /* 0x0c0fe4000780090b */
[----:B------:R-:W-:Y:S01]  /*0a90*/  ISETP.GE.U32.AND P0, PT, R18, R11, PT ;  /* 0x0000000b1200720c */ /* 0x000fe20003f06070 */
[----:B------:R-:W-:Y:S01]  /*0aa0*/  IMAD.MOV.U32 R18, RZ, RZ, RZ ;  /* 0x000000ffff127224 */ /* 0x000fe200078e00ff */
[----:B------:R-:W-:Y:S02]  /*0ab0*/  VIMNMX R10, PT, PT, R10, 0x46a00000, PT ;  /* 0x46a000000a0a7848 */ /* 0x000fe40003fe0100 */
[----:B------:R-:W-:-:S05]  /*0ac0*/  SEL R19, R19, 0x63400000, !P0 ;  /* 0x6340000013137807 */ /* 0x000fca0004000000 */
[----:B------:R-:W-:-:S04]  /*0ad0*/  IMAD.IADD R10, R10, 0x1, -R19 ;  /* 0x000000010a0a7824 */ /* 0x000fc800078e0a13 */
        /* <DEDUP_REMOVED lines=10> */
[----:B------:R-:W-:Y:S02]  /*0b80*/  IMAD.MOV R3, RZ, RZ, -R10 ;  /* 0x000000ffff037224 */ /* 0x000fe400078e0a0a */
[----:B------:R-:W-:-:S06]  /*0b90*/  IMAD.MOV.U32 R2, RZ, RZ, RZ ;  /* 0x000000ffff027224 */ /* 0x000fcc00078e00ff */
[----:B------:R-:W-:Y:S02]  /*0ba0*/  DFMA R2, R16, -R2, R14 ;  /* 0x800000021002722b */ /* 0x000fe4000000000e */
[----:B------:R-:W-:-:S04]  /*0bb0*/  DMUL.RP R14, R14, R18 ;  /* 0x000000120e0e7228 */ /* 0x000fc80000008000 */
[----:B------:R-:W-:-:S04]  /*0bc0*/  IADD3 R2, PT, PT, -R10, -0x43300000, RZ ;  /* 0xbcd000000a027810 */ /* 0x000fc80007ffe1ff */
[----:B------:R-:W-:Y:S02]  /*0bd0*/  FSETP.NEU.AND P0, PT, |R3|, R2, PT ;  /* 0x000000020300720b */ /* 0x000fe40003f0d200 */
[----:B------:R-:W-:Y:S02]  /*0be0*/  LOP3.LUT R9, R15, R9, RZ, 0x3c, !PT ;  /* 0x000000090f097212 */ /* 0x000fe400078e3cff */
[----:B------:R-:W-:Y:S02]  /*0bf0*/  FSEL R16, R14, R16, !P0 ;  /* 0x000000100e107208 */ /* 0x000fe40004000000 */
[----:B------:R-:W-:Y:S01]  /*0c00*/  FSEL R17, R9, R17, !P0 ;  /* 0x0000001109117208 */ /* 0x000fe20004000000 */
[----:B------:R-:W-:Y:S06]  /*0c10*/  BRA `(.L_x_40) ;  /* 0x0000000000547947 */ /* 0x000fec0003800000 */
.L_x_39:
        /* <DEDUP_REMOVED lines=16> */
.L_x_42:
[----:B------:R-:W-:Y:S01]  /*0d20*/  LOP3.LUT R17, R9, 0x80000, RZ, 0xfc, !PT ;  /* 0x0008000009117812 */ /* 0x000fe200078efcff */
[----:B------:R-:W-:Y:S01]  /*0d30*/  IMAD.MOV.U32 R16, RZ, RZ, R8 ;  /* 0x000000ffff107224 */ /* 0x000fe200078e0008 */
[----:B------:R-:W-:Y:S06]  /*0d40*/  BRA `(.L_x_40) ;  /* 0x0000000000087947 */ /* 0x000fec0003800000 */
.L_x_41:
[----:B------:R-:W-:Y:S01]  /*0d50*/  LOP3.LUT R17, R11, 0x80000, RZ, 0xfc, !PT ;  /* 0x000800000b117812 */ /* 0x000fe200078efcff */
[----:B------:R-:W-:-:S07]  /*0d60*/  IMAD.MOV.U32 R16, RZ, RZ, R10 ;  /* 0x000000ffff107224 */ /* 0x000fce00078e000a */
.L_x_40:
[----:B------:R-:W-:Y:S05]  /*0d70*/  BSYNC.RECONVERGENT B1 ;  /* 0x0000000000017941 */ /* 0x000fea0003800200 */
.L_x_38:
[----:B------:R-:W-:Y:S02]  /*0d80*/  IMAD.MOV.U32 R2, RZ, RZ, R0 ;  /* 0x000000ffff027224 */ /* 0x000fe400078e0000 */
[----:B------:R-:W-:-:S04]  /*0d90*/  IMAD.MOV.U32 R3, RZ, RZ, 0x0 ;  /* 0x00000000ff037424 */ /* 0x000fc800078e00ff */
[----:B------:R-:W-:Y:S05]  /*0da0*/  RET.REL.NODEC R2 `(_Z11movVol_glob7FSS_ParjPi) ;  /* 0xfffffff002947950 */ /* 0x000fea0003c3ffff */
.L_x_43:
        /* <DEDUP_REMOVED lines=13> */
.L_x_184:


//--------------------- .text._Z12movInst_glob7FSS_ParPi --------------------------
	.section	.text._Z12movInst_glob7FSS_ParPi,"ax",@progbits
	.align	128
        .global         _Z12movInst_glob7FSS_ParPi
        .type           _Z12movInst_glob7FSS_ParPi,@function
        .size           _Z12movInst_glob7FSS_ParPi,(.L_x_195 - _Z12movInst_glob7FSS_ParPi)
        .other          _Z12movInst_glob7FSS_ParPi,@"STO_CUDA_ENTRY STV_DEFAULT"
_Z12movInst_glob7FSS_ParPi:
.text._Z12movInst_glob7FSS_ParPi:
[----:B------:R-:W-:Y:S01]  /*0000*/  LDC R1, c[0x0][0x37c] ;  /* 0x0000df00ff017b82 */ /* 0x000fe20000000800 */
[----:B------:R-:W0:Y:S07]  /*0010*/  S2R R5, SR_CTAID.X ;  /* 0x0000000000057919 */ /* 0x000e2e0000002500 */
[----:B------:R-:W0:Y:S01]  /*0020*/  LDC.64 R2, c[0x0][0x470] ;  /* 0x00011c00ff027b82 */ /* 0x000e220000000a00 */
[----:B------:R-:W1:Y:S01]  /*0030*/  LDCU.64 UR4, c[0x0][0x358] ;  /* 0x00006b00ff0477ac */ /* 0x000e620008000a00 */
[----:B------:R-:W2:Y:S06]  /*0040*/  S2R R11, SR_TID.X ;  /* 0x00000000000b7919 */ /* 0x000eac0000002100 */
[----:B------:R-:W3:Y:S01]  /*0050*/  LDC.64 R6, c[0x0][0x450] ;  /* 0x00011400ff067b82 */ /* 0x000ee20000000a00 */
[----:B0-----:R-:W-:-:S07]  /*0060*/  IMAD.WIDE.U32 R2, R5, 0x4, R2 ;  /* 0x0000000405027825 */ /* 0x001fce00078e0002 */
[----:B------:R-:W2:Y:S01]  /*0070*/  LDC.64 R4, c[0x0][0x3f8] ;  /* 0x0000fe00ff047b82 */ /* 0x000ea20000000a00 */
[----:B-1----:R-:W4:Y:S01]  /*0080*/  LDG.E R2, desc[UR4][R2.64] ;  /* 0x0000000402027981 */ /* 0x002f22000c1e1900 */
[----:B--2---:R-:W-:-:S06]  /*0090*/  IMAD.WIDE.U32 R4, R11, 0x8, R4 ;  /* 0x000000080b047825 */ /* 0x004fcc00078e0004 */
[----:B------:R-:W2:Y:S01]  /*00a0*/  LDG.E.64 R4, desc[UR4][R4.64] ;  /* 0x0000000404047981 */ /* 0x000ea2000c1e1b00 */
[----:B----4-:R-:W-:-:S04]  /*00b0*/  IMAD R9, R2, 0x1e, R11 ;  /* 0x0000001e02097824 */ /* 0x010fc800078e020b */
[----:B---3--:R-:W-:-:S05]  /*00c0*/  IMAD.WIDE R6, R9, 0x8, R6 ;  /* 0x0000000809067825 */ /* 0x008fca00078e0206 */
[----:B------:R-:W2:Y:S01]  /*00d0*/  LDG.E.64 R8, desc[UR4][R6.64] ;  /* 0x0000000406087981 */ /* 0x000ea2000c1e1b00 */
[----:B------:R-:W0:Y:S01]  /*00e0*/  LDC.64 R10, c[0x0][0x398] ;  /* 0x0000e600ff0a7b82 */ /* 0x000e220000000a00 */
[----:B--2---:R-:W-:-:S07]  /*00f0*/  DADD R8, R4, R8 ;  /* 0x0000000004087229 */ /* 0x004fce0000000008 */
[----:B------:R1:W-:Y:S04]  /*0100*/  STG.E.64 desc[UR4][R6.64], R8 ;  /* 0x0000000806007986 */ /* 0x0003e8000c101b04 */
[----:B0-----:R-:W2:Y:S02]  /*0110*/  LDG.E.64 R10, desc[UR4][R10.64] ;  /* 0x000000040a0a7981 */ /* 0x001ea4000c1e1b00 */
[----:B--2---:R-:W-:-:S14]  /*0120*/  DSETP.GT.AND P0, PT, R8, R10, PT ;  /* 0x0000000a0800722a */ /* 0x004fdc0003f04000 */
[----:B------:R1:W-:Y:S01]  /*0130*/  @P0 STG.E.64 desc[UR4][R6.64], R10 ;  /* 0x0000000a06000986 */ /* 0x0003e2000c101b04 */
[----:B------:R-:W-:Y:S05]  /*0140*/  @P0 EXIT ;  /* 0x000000000000094d */ /* 0x000fea0003800000 */
[----:B------:R-:W0:Y:S02]  /*0150*/  LDC.64 R2, c[0x0][0x3a0] ;  /* 0x0000e800ff027b82 */ /* 0x000e240000000a00 */
[----:B0-----:R-:W2:Y:S02]  /*0160*/  LDG.E.64 R2, desc[UR4][R2.64] ;  /* 0x0000000402027981 */ /* 0x001ea4000c1e1b00 */
[----:B--2---:R-:W-:-:S14]  /*0170*/  DSETP.GEU.AND P0, PT, R8, R2, PT ;  /* 0x000000020800722a */ /* 0x004fdc0003f0e000 */
[----:B------:R-:W-:Y:S05]  /*0180*/  @P0 EXIT ;  /* 0x000000000000094d */ /* 0x000fea0003800000 */
[----:B------:R-:W-:Y:S01]  /*0190*/  STG.E.64 desc[UR4][R6.64], R2 ;  /* 0x0000000206007986 */ /* 0x000fe2000c101b04 */
[----:B------:R-:W-:Y:S05]  /*01a0*/  EXIT ;  /* 0x000000000000794d */ /* 0x000fea0003800000 */
.L_x_44:
        /* <DEDUP_REMOVED lines=13> */
.L_x_195:


//--------------------- .text._Z11movInd_glob7FSS_ParjPii --------------------------
	.section	.text._Z11movInd_glob7FSS_ParjPii,"ax",@progbits
	.align	128
        .global         _Z11movInd_glob7FSS_ParjPii
        .type           _Z11movInd_glob7FSS_ParjPii,@function
        .size           _Z11movInd_glob7FSS_ParjPii,(.L_x_188 - _Z11movInd_glob7FSS_ParjPii)
        .other          _Z11movInd_glob7FSS_ParjPii,@"STO_CUDA_ENTRY STV_DEFAULT"
_Z11movInd_glob7FSS_ParjPii:
.text._Z11movInd_glob7FSS_ParjPii:
[----:B------:R-:W0:Y:S01]  /*0000*/  LDC R1, c[0x0][0x37c] ;  /* 0x0000df00ff017b82 */ /* 0x000e220000000800 */
[----:B------:R-:W1:Y:S07]  /*0010*/  S2R R3, SR_CTAID.X ;  /* 0x0000000000037919 */ /* 0x000e6e0000002500 */
[----:B------:R-:W1:Y:S01]  /*0020*/  LDC.64 R18, c[0x0][0x478] ;  /* 0x00011e00ff127b82 */ /* 0x000e620000000a00 */
[----:B------:R-:W2:Y:S01]  /*0030*/  LDCU.64 UR36, c[0x0][0x358] ;  /* 0x00006b00ff2477ac */ /* 0x000ea20008000a00 */
[----:B0-----:R-:W-:Y:S01]  /*0040*/  IADD3 R1, PT, PT, R1, -0x28, RZ ;  /* 0xffffffd801017810 */ /* 0x001fe20007ffe0ff */
[----:B------:R-:W0:Y:S01]  /*0050*/  S2R R17, SR_TID.X ;  /* 0x0000000000117919 */ /* 0x000e220000002100 */
[----:B------:R-:W3:Y:S01]  /*0060*/  LDCU UR4, c[0x0][0x470] ;  /* 0x00008e00ff0477ac */ /* 0x000ee20008000800 */
[----:B------:R-:W4:Y:S01]  /*0070*/  LDCU.64 UR38, c[0x4][0x50] ;  /* 0x01000a00ff2677ac */ /* 0x000f220008000a00 */
[----:B------:R-:W0:Y:S01]  /*0080*/  LDCU.64 UR40, c[0x4][0x50] ;  /* 0x01000a00ff2877ac */ /* 0x000e220008000a00 */
[----:B-1----:R-:W-:-:S06]  /*0090*/  IMAD.WIDE.U32 R18, R3, 0x4, R18 ;  /* 0x0000000403127825 */ /* 0x002fcc00078e0012 */
[----:B--2---:R1:W5:Y:S01]  /*00a0*/  LDG.E R18, desc[UR36][R18.64] ;  /* 0x0000002412127981 */ /* 0x004362000c1e1900 */
[C---:B0-----:R-:W-:Y:S01]  /*00b0*/  ISETP.NE.AND P0, PT, R17.reuse, RZ, PT ;  /* 0x000000ff1100720c */ /* 0x041fe20003f05270 */
[----:B---3--:R-:W-:Y:S01]  /*00c0*/  VIADD R2, R17, UR4 ;  /* 0x0000000411027c36 */ /* 0x008fe20008000000 */
[----:B------:R-:W-:Y:S01]  /*00d0*/  BSSY.RECONVERGENT B6, `(.L_x_45) ;  /* 0x000029c000067945 */ /* 0x000fe20003800200 */
[----:B------:R-:W-:-:S03]  /*00e0*/  HFMA2 R16, -RZ, RZ, 5.4765625, 0 ;  /* 0x457a0000ff107431 */ /* 0x000fc600000001ff */
[----:B------:R-:W-:-:S07]  /*00f0*/  LOP3.LUT R2, R2, 0xaad26b49, RZ, 0x3c, !PT ;  /* 0xaad26b4902027812 */ /* 0x000fce00078e3cff */
[----:B-1--4-:R-:W-:Y:S05]  /*0100*/  @P0 BRA `(.L_x_46) ;  /* 0x0000002800600947 */ /* 0x012fea0003800000 */
[----:B------:R-:W0:Y:S02]  /*0110*/  LDCU UR4, c[0x0][0x480] ;  /* 0x00009000ff0477ac */ /* 0x000e240008000800 */
[----:B0-----:R-:W-:-:S09]  /*0120*/  UISETP.GT.AND UP0, UPT, UR4, 0x1, UPT ;  /* 0x000000010400788c */ /* 0x001fd2000bf04270 */
[----:B------:R-:W-:Y:S05]  /*0130*/  BRA.U UP0, `(.L_x_47) ;  /* 0x0000001100bc7547 */ /* 0x000fea000b800000 */
[----:B------:R-:W-:-:S04]  /*0140*/  UISETP.LT.U32.AND UP0, UPT, UR4, 0x2, UPT ;  /* 0x000000020400788c */ /* 0x000fc8000bf01070 */
[----:B------:R-:W-:-:S04]  /*0150*/  USEL UR4, UR4, 0x2, UP0 ;  /* 0x0000000204047887 */ /* 0x000fc80008000000 */
[----:B------:R-:W-:-:S12]  /*0160*/  USHF.L.U32 UR4, UR4, 0x2, URZ ;  /* 0x0000000204047899 */ /* 0x000fd800080006ff */
[----:B------:R-:W0:Y:S02]  /*0170*/  LDCU UR4, c[0x2][UR4] ;  /* 0x00800000040477ac */ /* 0x000e240008000800 */
[----:B0-----:R-:W-:-:S10]  /*0180*/  USHF.R.S32.HI UR5, URZ, 0x1f, UR4 ;  /* 0x0000001fff057899 */ /* 0x001fd40008011404 */
.L_x_173:
[----:B------:R-:W-:Y:S05]  /*0190*/  BRXU UR4 -0x1a0                                                                     (*"BRANCH_TARGETS .L_x_174,.L_x_175,.L_x_54"*) ;  /* 0xfffffffc04987958 */ /* 0x000fea000b83ffff */
.L_x_175:
[----:B------:R-:W0:Y:S01]  /*01a0*/  LDCU.64 UR6, c[0x0][0x450] ;  /* 0x00008a00ff0677ac */ /* 0x000e220008000a00 */
[----:B-----5:R-:W-:Y:S01]  /*01b0*/  IMAD R0, R18, 0x1e, RZ ;  /* 0x0000001e12007824 */ /* 0x020fe200078e02ff */
[----:B------:R-:W-:Y:S01]  /*01c0*/  CS2R R4, SRZ ;  /* 0x0000000000047805 */ /* 0x000fe2000001ff00 */
[----:B------:R-:W-:Y:S01]  /*01d0*/  UMOV UR4, URZ ;  /* 0x000000ff00047c82 */ /* 0x000fe20008000000 */
[----:B0-----:R-:W-:-:S04]  /*01e0*/  UIADD3 UR5, UP0, UPT, UR6, 0x8, URZ ;  /* 0x0000000806057890 */ /* 0x001fc8000ff1e0ff */
[----:B------:R-:W-:-:S12]  /*01f0*/  UIADD3.X UR6, UPT, UPT, URZ, UR7, URZ, UP0, !UPT ;  /* 0x00000007ff067290 */ /* 0x000fd800087fe4ff */
.L_x_51:
[----:B------:R-:W-:Y:S01]  /*0200*/  MOV R11, UR6 ;  /* 0x00000006000b7c02 */ /* 0x000fe20008000f00 */
[----:B------:R-:W-:-:S04]  /*0210*/  IMAD.U32 R10, RZ, RZ, UR5 ;  /* 0x00000005ff0a7e24 */ /* 0x000fc8000f8e00ff */
[----:B------:R-:W-:-:S05]  /*0220*/  IMAD.WIDE R10, R0, 0x8, R10 ;  /* 0x00000008000a7825 */ /* 0x000fca00078e020a */
[----:B------:R-:W2:Y:S04]  /*0230*/  LDG.E.64 R6, desc[UR36][R10.64+-0x8] ;  /* 0xfffff8240a067981 */ /* 0x000ea8000c1e1b00 */
[----:B------:R0:W5:Y:S01]  /*0240*/  LDG.E.64 R8, desc[UR36][R10.64] ;  /* 0x000000240a087981 */ /* 0x000162000c1e1b00 */
[----:B------:R-:W-:Y:S01]  /*0250*/  IMAD.MOV.U32 R12, RZ, RZ, 0x3f800000 ;  /* 0x3f800000ff0c7424 */ /* 0x000fe200078e00ff */
[----:B--2---:R-:W1:Y:S02]  /*0260*/  F2F.F32.F64 R3, R6 ;  /* 0x0000000600037310 */ /* 0x004e640000301000 */
        /* <DEDUP_REMOVED lines=8> */
[----:B------:R-:W-:-:S04]  /*02f0*/  FSEL R10, R10, |R3|, !P0 ;  /* 0x400000030a0a7208 */ /* 0x000fc80004000000 */
[----:B------:R-:W-:-:S04]  /*0300*/  IADD3 R11, PT, PT, R10, -0x3f3504f3, RZ ;  /* 0xc0cafb0d0a0b7810 */ /* 0x000fc80007ffe0ff */
[----:B------:R-:W-:-:S05]  /*0310*/  LOP3.LUT R11, R11, 0xff800000, RZ, 0xc0, !PT ;  /* 0xff8000000b0b7812 */ /* 0x000fca00078ec0ff */
[----:B------:R-:W-:Y:S01]  /*0320*/  IMAD.IADD R10, R10, 0x1, -R11 ;  /* 0x000000010a0a7824 */ /* 0x000fe200078e0a0b */
[----:B------:R-:W-:-:S03]  /*0330*/  I2FP.F32.S32 R11, R11 ;  /* 0x0000000b000b7245 */ /* 0x000fc60000201400 */
[C---:B------:R-:W-:Y:S01]  /*0340*/  FADD R13, R10.reuse, 1 ;  /* 0x3f8000000a0d7421 */ /* 0x040fe20000000000 */
[----:B------:R-:W-:Y:S01]  /*0350*/  FADD R12, R10, -1 ;  /* 0xbf8000000a0c7421 */ /* 0x000fe20000000000 */
[----:B------:R-:W-:Y:S02]  /*0360*/  FSEL R10, RZ, -24, P0 ;  /* 0xc1c00000ff0a7808 */ /* 0x000fe40000000000 */
[----:B------:R-:W-:Y:S01]  /*0370*/  FSETP.NEU.AND P0, PT, |R3|, +INF , PT ;  /* 0x7f8000000300780b */ /* 0x000fe20003f0d200 */
[----:B------:R-:W-:Y:S01]  /*0380*/  FADD R14, R12, R12 ;  /* 0x0000000c0c0e7221 */ /* 0x000fe20000000000 */
[----:B------:R-:W0:Y:S01]  /*0390*/  MUFU.RCP R13, R13 ;  /* 0x0000000d000d7308 */ /* 0x000e220000001000 */
[----:B------:R-:W-:Y:S01]  /*03a0*/  FFMA R10, R11, 1.1920928955078125e-07, R10 ;  /* 0x340000000b0a7823 */ /* 0x000fe2000000000a */
[----:B------:R-:W-:-:S13]  /*03b0*/  FSETP.NEU.AND P0, PT, R3, RZ, P0 ;  /* 0x000000ff0300720b */ /* 0x000fda000070d000 */
[----:B------:R-:W-:Y:S01]  /*03c0*/  @!P0 FADD R3, R3, R3 ;  /* 0x0000000303038221 */ /* 0x000fe20000000000 */
[----:B0-----:R-:W-:-:S04]  /*03d0*/  FMUL R15, R13, R14 ;  /* 0x0000000e0d0f7220 */ /* 0x001fc80000400000 */
        /* <DEDUP_REMOVED lines=15> */
[----:B------:R-:W-:Y:S01]  /*04d0*/  FFMA R11, R12, R11, R13 ;  /* 0x0000000b0c0b7223 */ /* 0x000fe2000000000d */
[----:B------:R-:W-:-:S03]  /*04e0*/  IMAD.MOV.U32 R13, RZ, RZ, 0x391fcb8e ;  /* 0x391fcb8eff0d7424 */ /* 0x000fc600078e00ff */
[----:B------:R-:W-:-:S04]  /*04f0*/  FFMA R14, R15, R14, R11 ;  /* 0x0000000e0f0e7223 */ /* 0x000fc8000000000b */
[----:B------:R-:W-:-:S04]  /*0500*/  FADD R10, R21, R14 ;  /* 0x0000000e150a7221 */ /* 0x000fc80000000000 */
[----:B------:R-:W-:Y:S01]  /*0510*/  FMUL R11, R10, 2 ;  /* 0x400000000a0b7820 */ /* 0x000fe20000400000 */
[----:B------:R-:W-:-:S03]  /*0520*/  FADD R21, -R21, R10 ;  /* 0x0000000a15157221 */ /* 0x000fc60000000100 */
[----:B------:R-:W0:Y:S01]  /*0530*/  FRND R12, R11 ;  /* 0x0000000b000c7307 */ /* 0x000e220000201000 */
[----:B------:R-:W-:Y:S01]  /*0540*/  FADD R21, R14, -R21 ;  /* 0x800000150e157221 */ /* 0x000fe20000000000 */
[----:B------:R-:W-:Y:S01]  /*0550*/  FFMA R10, R10, 2, -R11 ;  /* 0x400000000a0a7823 */ /* 0x000fe2000000080b */
[----:B------:R-:W-:-:S03]  /*0560*/  FSETP.GT.AND P2, PT, |R11|, 152, PT ;  /* 0x431800000b00780b */ /* 0x000fc60003f44200 */
[----:B------:R-:W-:Y:S01]  /*0570*/  FFMA R21, R21, 2, R10 ;  /* 0x4000000015157823 */ /* 0x000fe2000000000a */
[----:B0-----:R-:W-:Y:S01]  /*0580*/  FADD R10, R11, -R12 ;  /* 0x8000000c0b0a7221 */ /* 0x001fe20000000000 */
[----:B------:R-:W-:-:S03]  /*0590*/  FSETP.GT.AND P1, PT, R12, RZ, PT ;  /* 0x000000ff0c00720b */ /* 0x000fc60003f24000 */
[----:B------:R-:W-:Y:S01]  /*05a0*/  FADD R10, R10, R21 ;  /* 0x000000150a0a7221 */ /* 0x000fe20000000000 */
[----:B------:R-:W-:Y:S02]  /*05b0*/  SEL R12, RZ, 0x83000000, P1 ;  /* 0x83000000ff0c7807 */ /* 0x000fe40000800000 */
[----:B------:R-:W-:Y:S01]  /*05c0*/  FSETP.GEU.AND P1, PT, R11, RZ, PT ;  /* 0x000000ff0b00720b */ /* 0x000fe20003f2e000 */
[----:B------:R-:W-:Y:S01]  /*05d0*/  FFMA R13, R10, R13, 0.0013391353422775864601 ;  /* 0x3aaf85ed0a0d7423 */ /* 0x000fe2000000000d */
[----:B------:R-:W-:-:S03]  /*05e0*/  IADD3 R14, PT, PT, R12, 0x7f000000, RZ ;  /* 0x7f0000000c0e7810 */ /* 0x000fc60007ffe0ff */
[C---:B------:R-:W-:Y:S02]  /*05f0*/  FFMA R15, R10.reuse, R13, 0.0096188392490148544312 ;  /* 0x3c1d98560a0f7423 */ /* 0x040fe4000000000d */
[----:B------:R-:W0:Y:S02]  /*0600*/  F2I.NTZ R13, R11 ;  /* 0x0000000b000d7305 */ /* 0x000e240000203100 */
[----:B------:R-:W-:-:S04]  /*0610*/  FFMA R15, R10, R15, 0.055503588169813156128 ;  /* 0x3d6357bb0a0f7423 */ /* 0x000fc8000000000f */
[----:B------:R-:W-:-:S04]  /*0620*/  FFMA R15, R10, R15, 0.24022644758224487305 ;  /* 0x3e75fdec0a0f7423 */ /* 0x000fc8000000000f */
[----:B------:R-:W-:-:S04]  /*0630*/  FFMA R15, R10, R15, 0.69314718246459960938 ;  /* 0x3f3172180a0f7423 */ /* 0x000fc8000000000f */
[----:B------:R-:W-:Y:S01]  /*0640*/  FFMA R15, R10, R15, 1 ;  /* 0x3f8000000a0f7423 */ /* 0x000fe2000000000f */
[----:B0-----:R-:W-:Y:S01]  /*0650*/  IMAD R13, R13, 0x800000, -R12 ;  /* 0x008000000d0d7824 */ /* 0x001fe200078e0a0c */
[----:B------:R-:W-:Y:S02]  /*0660*/  FSEL R12, RZ, +INF , !P1 ;  /* 0x7f800000ff0c7808 */ /* 0x000fe40004800000 */
[----:B------:R-:W-:-:S04]  /*0670*/  FMUL R14, R14, R15 ;  /* 0x0000000f0e0e7220 */ /* 0x000fc80000400000 */
[----:B------:R-:W-:Y:S01]  /*0680*/  @!P2 FMUL R12, R13, R14 ;  /* 0x0000000e0d0ca220 */ /* 0x000fe20000400000 */
[----:B------:R-:W-:-:S07]  /*0690*/  @!P0 LOP3.LUT R12, R3, 0x7fffffff, RZ, 0xc0, !PT ;  /* 0x7fffffff030c8812 */ /* 0x000fce00078ec0ff */
.L_x_48:
[----:B------:R-:W0:Y:S01]  /*06a0*/  F2F.F64.F32 R10, R12 ;  /* 0x0000000c000a7310 */ /* 0x000e220000201800 */
[----:B------:R-:W-:Y:S01]  /*06b0*/  DADD R6, -R6, 1 ;  /* 0x3ff0000006067429 */ /* 0x000fe20000000100 */
[----:B------:R-:W-:-:S04]  /*06c0*/  UIADD3 UR4, UPT, UPT, UR4, 0x1, URZ ;  /* 0x0000000104047890 */ /* 0x000fc8000fffe0ff */
[----:B------:R-:W-:-:S05]  /*06d0*/  UISETP.NE.AND UP0, UPT, UR4, 0x1d, UPT ;  /* 0x0000001d0400788c */ /* 0x000fca000bf05270 */
[----:B------:R-:W1:Y:S01]  /*06e0*/  F2F.F32.F64 R6, R6 ;  /* 0x0000000600067310 */ /* 0x000e620000301000 */
[----:B0----5:R-:W-:Y:S01]  /*06f0*/  DADD R8, R8, -R10 ;  /* 0x0000000008087229 */ /* 0x021fe2000000080a */
[----:B------:R-:W-:-:S06]  /*0700*/  MOV R10, 0x3f800000 ;  /* 0x3f800000000a7802 */ /* 0x000fcc0000000f00 */
[----:B------:R-:W0:Y:S01]  /*0710*/  F2F.F32.F64 R3, R8 ;  /* 0x0000000800037310 */ /* 0x000e220000301000 */
[----:B-1----:R-:W-:Y:S02]  /*0720*/  FSETP.NEU.AND P1, PT, R6, 1, PT ;  /* 0x3f8000000600780b */ /* 0x002fe40003f2d000 */
[----:B0-----:R-:W-:-:S13]  /*0730*/  FSETP.NEU.AND P0, PT, R3, 1, PT ;  /* 0x3f8000000300780b */ /* 0x001fda0003f0d000 */
[----:B------:R-:W-:Y:S05]  /*0740*/  @!P0 BRA `(.L_x_49) ;  /* 0x0000000400048947 */ /* 0x000fea0003800000 */
[----:B------:R-:W-:-:S13]  /*0750*/  FSETP.NAN.AND P0, PT, |R3|, |R3|, PT ;  /* 0x400000030300720b */ /* 0x000fda0003f08200 */
[----:B------:R-:W-:Y:S01]  /*0760*/  @P0 FADD R10, R3, 2 ;  /* 0x40000000030a0421 */ /* 0x000fe20000000000 */
[----:B------:R-:W-:Y:S06]  /*0770*/  @P0 BRA `(.L_x_49) ;  /* 0x0000000000f80947 */ /* 0x000fec0003800000 */
[C---:B------:R-:W-:Y:S01]  /*0780*/  FMUL R8, |R3|.reuse, 16777216 ;  /* 0x4b80000003087820 */ /* 0x040fe20000400200 */
[----:B------:R-:W-:Y:S01]  /*0790*/  FSETP.GEU.AND P0, PT, |R3|, 1.175494350822287508e-38, PT ;  /* 0x008000000300780b */ /* 0x000fe20003f0e200 */
[----:B------:R-:W-:-:S03]  /*07a0*/  IMAD.MOV.U32 R13, RZ, RZ, 0x3a2c32e4 ;  /* 0x3a2c32e4ff0d7424 */ /* 0x000fc600078e00ff */
[----:B------:R-:W-:-:S05]  /*07b0*/  FSEL R8, R8, |R3|, !P0 ;  /* 0x4000000308087208 */ /* 0x000fca0004000000 */
[----:B------:R-:W-:-:S05]  /*07c0*/  VIADD R7, R8, 0xc0cafb0d ;  /* 0xc0cafb0d08077836 */ /* 0x000fca0000000000 */
[----:B------:R-:W-:-:S04]  /*07d0*/  LOP3.LUT R7, R7, 0xff800000, RZ, 0xc0, !PT ;  /* 0xff80000007077812 */ /* 0x000fc800078ec0ff */
[-C--:B------:R-:W-:Y:S02]  /*07e0*/  IADD3 R8, PT, PT, R8, -R7.reuse, RZ ;  /* 0x8000000708087210 */ /* 0x080fe40007ffe0ff */
        /* <DEDUP_REMOVED lines=27> */
[----:B------:R-:W-:-:S03]  /*09a0*/  MOV R10, 0x391fcb8e ;  /* 0x391fcb8e000a7802 */ /* 0x000fc60000000f00 */
        /* <DEDUP_REMOVED lines=14> */
[----:B------:R-:W-:Y:S02]  /*0a90*/  FFMA R10, R7, R10, 0.0013391353422775864601 ;  /* 0x3aaf85ed070a7423 */ /* 0x000fe4000000000a */
[----:B------:R-:W-:Y:S02]  /*0aa0*/  VIADD R11, R9, 0x7f000000 ;  /* 0x7f000000090b7836 */ /* 0x000fe40000000000 */
[C---:B------:R-:W-:Y:S02]  /*0ab0*/  FFMA R12, R7.reuse, R10, 0.0096188392490148544312 ;  /* 0x3c1d9856070c7423 */ /* 0x040fe4000000000a */
[----:B------:R-:W0:Y:S02]  /*0ac0*/  F2I.NTZ R10, R8 ;  /* 0x00000008000a7305 */ /* 0x000e240000203100 */
[----:B------:R-:W-:-:S04]  /*0ad0*/  FFMA R12, R7, R12, 0.055503588169813156128 ;  /* 0x3d6357bb070c7423 */ /* 0x000fc8000000000c */
[----:B------:R-:W-:-:S04]  /*0ae0*/  FFMA R12, R7, R12, 0.24022644758224487305 ;  /* 0x3e75fdec070c7423 */ /* 0x000fc8000000000c */
[----:B------:R-:W-:-:S04]  /*0af0*/  FFMA R12, R7, R12, 0.69314718246459960938 ;  /* 0x3f317218070c7423 */ /* 0x000fc8000000000c */
[----:B------:R-:W-:Y:S01]  /*0b00*/  FFMA R12, R7, R12, 1 ;  /* 0x3f800000070c7423 */ /* 0x000fe2000000000c */
[----:B0-----:R-:W-:Y:S02]  /*0b10*/  LEA R9, R10, -R9, 0x17 ;  /* 0x800000090a097211 */ /* 0x001fe400078eb8ff */
[----:B------:R-:W-:Y:S01]  /*0b20*/  FSEL R10, RZ, +INF , !P2 ;  /* 0x7f800000ff0a7808 */ /* 0x000fe20005000000 */
[----:B------:R-:W-:-:S04]  /*0b30*/  FMUL R12, R11, R12 ;  /* 0x0000000c0b0c7220 */ /* 0x000fc80000400000 */
[----:B------:R-:W-:Y:S01]  /*0b40*/  @!P3 FMUL R10, R9, R12 ;  /* 0x0000000c090ab220 */ /* 0x000fe20000400000 */
[----:B------:R-:W-:-:S07]  /*0b50*/  @!P0 LOP3.LUT R10, R3, 0x7fffffff, RZ, 0xc0, !PT ;  /* 0x7fffffff030a8812 */ /* 0x000fce00078ec0ff */
.L_x_49:
[----:B------:R-:W-:Y:S02]  /*0b60*/  IMAD.MOV.U32 R11, RZ, RZ, 0x3f800000 ;  /* 0x3f800000ff0b7424 */ /* 0x000fe400078e00ff */
[----:B------:R-:W-:Y:S01]  /*0b70*/  FMUL R3, R10, 100 ;  /* 0x42c800000a037820 */ /* 0x000fe20000400000 */
[----:B------:R-:W-:Y:S06]  /*0b80*/  @!P1 BRA `(.L_x_50) ;  /* 0x0000000400049947 */ /* 0x000fec0003800000 */
        /* <DEDUP_REMOVED lines=52> */
[----:B------:R-:W-:-:S03]  /*0ed0*/  FFMA R10, R7, R10, 0.0013391353422775864601 ;  /* 0x3aaf85ed070a7423 */ /* 0x000fc6000000000a */
[----:B------:R-:W-:Y:S01]  /*0ee0*/  FSEL R11, RZ, +INF , !P1 ;  /* 0x7f800000ff0b7808 */ /* 0x000fe20004800000 */
[C---:B------:R-:W-:Y:S02]  /*0ef0*/  FFMA R12, R7.reuse, R10, 0.0096188392490148544312 ;  /* 0x3c1d9856070c7423 */ /* 0x040fe4000000000a */
[----:B------:R-:W0:Y:S02]  /*0f00*/  F2I.NTZ R10, R8 ;  /* 0x00000008000a7305 */ /* 0x000e240000203100 */
[----:B------:R-:W-:-:S04]  /*0f10*/  FFMA R12, R7, R12, 0.055503588169813156128 ;  /* 0x3d6357bb070c7423 */ /* 0x000fc8000000000c */
[----:B------:R-:W-:-:S04]  /*0f20*/  FFMA R12, R7, R12, 0.24022644758224487305 ;  /* 0x3e75fdec070c7423 */ /* 0x000fc8000000000c */
[----:B------:R-:W-:Y:S01]  /*0f30*/  FFMA R14, R7, R12, 0.69314718246459960938 ;  /* 0x3f317218070e7423 */ /* 0x000fe2000000000c */
[----:B------:R-:W-:-:S03]  /*0f40*/  IADD3 R12, PT, PT, R9, 0x7f000000, RZ ;  /* 0x7f000000090c7810 */ /* 0x000fc60007ffe0ff */
[----:B------:R-:W-:Y:S01]  /*0f50*/  FFMA R7, R7, R14, 1 ;  /* 0x3f80000007077423 */ /* 0x000fe2000000000e */
[----:B0-----:R-:W-:-:S03]  /*0f60*/  IMAD R10, R10, 0x800000, -R9 ;  /* 0x008000000a0a7824 */ /* 0x001fc600078e0a09 */
[----:B------:R-:W-:-:S04]  /*0f70*/  FMUL R7, R12, R7 ;  /* 0x000000070c077220 */ /* 0x000fc80000400000 */
[----:B------:R-:W-:Y:S01]  /*0f80*/  @!P2 FMUL R11, R10, R7 ;  /* 0x000000070a0ba220 */ /* 0x000fe20000400000 */
[----:B------:R-:W-:-:S07]  /*0f90*/  @!P0 LOP3.LUT R11, R6, 0x7fffffff, RZ, 0xc0, !PT ;  /* 0x7fffffff060b8812 */ /* 0x000fce00078ec0ff */
.L_x_50:
[----:B------:R-:W-:Y:S01]  /*0fa0*/  F2F.F64.F32 R6, R11 ;  /* 0x0000000b00067310 */ /* 0x000fe20000201800 */
[----:B------:R-:W-:-:S07]  /*0fb0*/  IADD3 R0, PT, PT, R0, 0x1, RZ ;  /* 0x0000000100007810 */ /* 0x000fce0007ffe0ff */
[----:B------:R-:W0:Y:S02]  /*0fc0*/  F2F.F64.F32 R8, R3 ;  /* 0x0000000300087310 */ /* 0x000e240000201800 */
[----:B0-----:R-:W-:-:S08]  /*0fd0*/  DADD R6, R6, R8 ;  /* 0x0000000006067229 */ /* 0x001fd00000000008 */
[----:B------:R-:W-:Y:S01]  /*0fe0*/  DADD R4, R6, R4 ;  /* 0x0000000006047229 */ /* 0x000fe20000000004 */
[----:B------:R-:W-:Y:S10]  /*0ff0*/  BRA.U UP0, `(.L_x_51) ;  /* 0xfffffff100807547 */ /* 0x000ff4000b83ffff */
[----:B------:R-:W-:Y:S01]  /*1000*/  DADD R4, -RZ, -R4 ;  /* 0x00000000ff047229 */ /* 0x000fe20000000904 */
[----:B------:R-:W-:Y:S10]  /*1010*/  BRA `(.L_x_52) ;  /* 0x0000001800907947 */ /* 0x000ff40003800000 */
.L_x_174:
[----:B------:R-:W0:Y:S01]  /*1020*/  LDC.64 R4, c[0x0][0x450] ;  /* 0x00011400ff047b82 */ /* 0x000e220000000a00 */
[----:B-----5:R-:W-:-:S04]  /*1030*/  IMAD R3, R18, 0x1e, RZ ;  /* 0x0000001e12037824 */ /* 0x020fc800078e02ff */
[----:B0-----:R-:W-:-:S05]  /*1040*/  IMAD.WIDE R4, R3, 0x8, R4 ;  /* 0x0000000803047825 */ /* 0x001fca00078e0204 */
[----:B------:R-:W2:Y:S04]  /*1050*/  LDG.E.64 R6, desc[UR36][R4.64+0x8] ;  /* 0x0000082404067981 */ /* 0x000ea8000c1e1b00 */
[----:B------:R-:W3:Y:S04]  /*1060*/  LDG.E.64 R12, desc[UR36][R4.64] ;  /* 0x00000024040c7981 */ /* 0x000ee8000c1e1b00 */
[----:B------:R-:W4:Y:S04]  /*1070*/  LDG.E.64 R24, desc[UR36][R4.64+0x10] ;  /* 0x0000102404187981 */ /* 0x000f28000c1e1b00 */
[----:B------:R-:W4:Y:S04]  /*1080*/  LDG.E.64 R26, desc[UR36][R4.64+0x18] ;  /* 0x00001824041a7981 */ /* 0x000f28000c1e1b00 */
[----:B------:R-:W4:Y:S04]  /*1090*/  LDG.E.64 R28, desc[UR36][R4.64+0x20] ;  /* 0x00002024041c7981 */ /* 0x000f28000c1e1b00 */
[----:B------:R-:W4:Y:S04]  /*10a0*/  LDG.E.64 R22, desc[UR36][R4.64+0x28] ;  /* 0x0000282404167981 */ /* 0x000f28000c1e1b00 */
[----:B------:R-:W4:Y:S04]  /*10b0*/  LDG.E.64 R20, desc[UR36][R4.64+0x30] ;  /* 0x0000302404147981 */ /* 0x000f28000c1e1b00 */
[----:B------:R-:W4:Y:S04]  /*10c0*/  LDG.E.64 R10, desc[UR36][R4.64+0x38] ;  /* 0x00003824040a7981 */ /* 0x000f28000c1e1b00 */
[----:B------:R-:W4:Y:S01]  /*10d0*/  LDG.E.64 R8, desc[UR36][R4.64+0x40] ;  /* 0x0000402404087981 */ /* 0x000f22000c1e1b00 */
[----:B--2---:R-:W-:-:S03]  /*10e0*/  DMUL R14, R6, R6 ;  /* 0x00000006060e7228 */ /* 0x004fc60000000000 */
[----:B------:R-:W2:Y:S05]  /*10f0*/  LDG.E.64 R6, desc[UR36][R4.64+0x48] ;  /* 0x0000482404067981 */ /* 0x000eaa000c1e1b00 */
[----:B---3--:R-:W-:Y:S01]  /*1100*/  DFMA R14, R12, R12, R14 ;  /* 0x0000000c0c0e722b */ /* 0x008fe2000000000e */
[----:B------:R-:W3:Y:S07]  /*1110*/  LDG.E.64 R12, desc[UR36][R4.64+0x50] ;  /* 0x00005024040c7981 */ /* 0x000eee000c1e1b00 */
[----:B----4-:R-:W-:-:S02]  /*1120*/  DFMA R24, R24, R24, R14 ;  /* 0x000000181818722b */ /* 0x010fc4000000000e */
[----:B------:R-:W4:Y:S06]  /*1130*/  LDG.E.64 R14, desc[UR36][R4.64+0x58] ;  /* 0x00005824040e7981 */ /* 0x000f2c000c1e1b00 */
[----:B------:R-:W-:Y:S02]  /*1140*/  DFMA R26, R26, R26, R24 ;  /* 0x0000001a1a1a722b */ /* 0x000fe40000000018 */
[----:B------:R-:W4:Y:S06]  /*1150*/  LDG.E.64 R24, desc[UR36][R4.64+0x60] ;  /* 0x0000602404187981 */ /* 0x000f2c000c1e1b00 */
[----:B------:R-:W-:-:S02]  /*1160*/  DFMA R28, R28, R28, R26 ;  /* 0x0000001c1c1c722b */ /* 0x000fc4000000001a */
[----:B------:R-:W4:Y:S06]  /*1170*/  LDG.E.64 R26, desc[UR36][R4.64+0x68] ;  /* 0x00006824041a7981 */ /* 0x000f2c000c1e1b00 */
[----:B------:R-:W-:Y:S01]  /*1180*/  DFMA R28, R22, R22, R28 ;  /* 0x00000016161c722b */ /* 0x000fe2000000001c */
[----:B------:R-:W4:Y:S07]  /*1190*/  LDG.E.64 R22, desc[UR36][R4.64+0x70] ;  /* 0x0000702404167981 */ /* 0x000f2e000c1e1b00 */
[----:B------:R-:W-:Y:S01]  /*11a0*/  DFMA R28, R20, R20, R28 ;  /* 0x00000014141c722b */ /* 0x000fe2000000001c */
[----:B------:R-:W4:Y:S07]  /*11b0*/  LDG.E.64 R20, desc[UR36][R4.64+0x78] ;  /* 0x0000782404147981 */ /* 0x000f2e000c1e1b00 */
[----:B------:R-:W-:Y:S01]  /*11c0*/  DFMA R28, R10, R10, R28 ;  /* 0x0000000a0a1c722b */ /* 0x000fe2000000001c */
[----:B------:R-:W4:Y:S07]  /*11d0*/  LDG.E.64 R10, desc[UR36][R4.64+0x80] ;  /* 0x00008024040a7981 */ /* 0x000f2e000c1e1b00 */
[----:B------:R-:W-:Y:S01]  /*11e0*/  DFMA R28, R8, R8, R28 ;  /* 0x00000008081c722b */ /* 0x000fe2000000001c */
[----:B------:R-:W4:Y:S07]  /*11f0*/  LDG.E.64 R8, desc[UR36][R4.64+0x88] ;  /* 0x0000882404087981 */ /* 0x000f2e000c1e1b00 */
[----:B--2---:R-:W-:-:S02]  /*1200*/  DFMA R6, R6, R6, R28 ;  /* 0x000000060606722b */ /* 0x004fc4000000001c */
[----:B------:R-:W2:Y:S06]  /*1210*/  LDG.E.64 R28, desc[UR36][R4.64+0x90] ;  /* 0x00009024041c7981 */ /* 0x000eac000c1e1b00 */
        /* <DEDUP_REMOVED lines=19> */
[----:B------:R-:W3:Y:S04]  /*1350*/  LDG.E.64 R12, desc[UR36][R4.64+0xe0] ;  /* 0x0000e024040c7981 */ /* 0x000ee8000c1e1b00 */
[----:B------:R-:W3:Y:S03]  /*1360*/  LDG.E.64 R28, desc[UR36][R4.64+0xe8] ;  /* 0x0000e824041c7981 */ /* 0x000ee6000c1e1b00 */
[----:B----4-:R-:W-:-:S08]  /*1370*/  DFMA R30, R6, R6, R30 ;  /* 0x00000006061e722b */ /* 0x010fd0000000001e */
[----:B------:R-:W-:-:S08]  /*1380*/  DFMA R30, R14, R14, R30 ;  /* 0x0000000e0e1e722b */ /* 0x000fd0000000001e */
[----:B------:R-:W-:-:S08]  /*1390*/  DFMA R30, R24, R24, R30 ;  /* 0x00000018181e722b */ /* 0x000fd0000000001e */
[----:B------:R-:W-:-:S08]  /*13a0*/  DFMA R30, R22, R22, R30 ;  /* 0x00000016161e722b */ /* 0x000fd0000000001e */
[----:B------:R-:W-:-:S08]  /*13b0*/  DFMA R30, R20, R20, R30 ;  /* 0x00000014141e722b */ /* 0x000fd0000000001e */
[----:B------:R-:W-:-:S08]  /*13c0*/  DFMA R30, R10, R10, R30 ;  /* 0x0000000a0a1e722b */ /* 0x000fd0000000001e */
[----:B------:R-:W-:-:S08]  /*13d0*/  DFMA R30, R8, R8, R30 ;  /* 0x00000008081e722b */ /* 0x000fd0000000001e */
[----:B--2---:R-:W-:-:S08]  /*13e0*/  DFMA R30, R26, R26, R30 ;  /* 0x0000001a1a1e722b */ /* 0x004fd0000000001e */
[----:B---3--:R-:W-:-:S08]  /*13f0*/  DFMA R30, R12, R12, R30 ;  /* 0x0000000c0c1e722b */ /* 0x008fd0000000001e */
[----:B------:R-:W-:-:S08]  /*1400*/  DFMA R30, R28, R28, R30 ;  /* 0x0000001c1c1e722b */ /* 0x000fd0000000001e */
[----:B------:R-:W-:Y:S01]  /*1410*/  DADD R4, -RZ, -R30 ;  /* 0x00000000ff047229 */ /* 0x000fe2000000091e */
[----:B------:R-:W-:Y:S10]  /*1420*/  BRA `(.L_x_52) ;  /* 0x00000014008c7947 */ /* 0x000ff40003800000 */
.L_x_47:
[----:B------:R-:W-:-:S09]  /*1430*/  UISETP.NE.AND UP0, UPT, UR4, 0x2, UPT ;  /* 0x000000020400788c */ /* 0x000fd2000bf05270 */
[----:B------:R-:W-:Y:S05]  /*1440*/  BRA.U !UP0, `(.L_x_53) ;  /* 0x0000000d08447547 */ /* 0x000fea000b800000 */
[----:B------:R-:W-:-:S09]  /*1450*/  UISETP.NE.AND UP0, UPT, UR4, 0x3, UPT ;  /* 0x000000030400788c */ /* 0x000fd2000bf05270 */
[----:B------:R-:W-:Y:S05]  /*1460*/  BRA.U UP0, `(.L_x_54) ;  /* 0x0000000d00147547 */ /* 0x000fea000b800000 */
[----:B-----5:R-:W-:Y:S01]  /*1470*/  IMAD R3, R18, 0x1e, RZ ;  /* 0x0000001e12037824 */ /* 0x020fe200078e02ff */
[----:B------:R-:W-:Y:S01]  /*1480*/  MOV R4, 0x0 ;  /* 0x0000000000047802 */ /* 0x000fe20000000f00 */
[----:B------:R-:W-:Y:S01]  /*1490*/  IMAD.MOV.U32 R0, RZ, RZ, 0x1 ;  /* 0x00000001ff007424 */ /* 0x000fe200078e00ff */
[----:B------:R-:W-:Y:S01]  /*14a0*/  CS2R R6, SRZ ;  /* 0x0000000000067805 */ /* 0x000fe2000001ff00 */
[----:B------:R-:W-:-:S07]  /*14b0*/  IMAD.MOV.U32 R5, RZ, RZ, 0x3ff00000 ;  /* 0x3ff00000ff057424 */ /* 0x000fce00078e00ff */
.L_x_66:
[----:B------:R-:W0:Y:S02]  /*14c0*/  LDC.64 R10, c[0x0][0x450] ;  /* 0x00011400ff0a7b82 */ /* 0x000e240000000a00 */
[----:B0-----:R-:W-:-:S06]  /*14d0*/  IMAD.WIDE R10, R3, 0x8, R10 ;  /* 0x00000008030a7825 */ /* 0x001fcc00078e020a */
[----:B------:R-:W2:Y:S01]  /*14e0*/  LDG.E.64 R10, desc[UR36][R10.64] ;  /* 0x000000240a0a7981 */ /* 0x000ea2000c1e1b00 */
[----:B------:R-:W-:Y:S01]  /*14f0*/  HFMA2 R8, -RZ, RZ, 1.875, 0 ;  /* 0x3f800000ff087431 */ /* 0x000fe200000001ff */
[----:B------:R-:W-:-:S05]  /*1500*/  MOV R13, 0x3983126f ;  /* 0x3983126f000d7802 */ /* 0x000fca0000000f00 */
[----:B------:R-:W-:-:S04]  /*1510*/  FFMA R8, R13, -4000, R8 ;  /* 0xc57a00000d087823 */ /* 0x000fc80000000008 */
[----:B------:R-:W-:Y:S01]  /*1520*/  FFMA R8, R8, R13, 0.00025000001187436282635 ;  /* 0x3983126f08087423 */ /* 0x000fe2000000000d */
[----:B------:R-:W-:Y:S01]  /*1530*/  IMAD.MOV.U32 R13, RZ, RZ, 0x3f800000 ;  /* 0x3f800000ff0d7424 */ /* 0x000fe200078e00ff */
[----:B--2---:R-:W0:Y:S02]  /*1540*/  F2F.F32.F64 R9, R10 ;  /* 0x0000000a00097310 */ /* 0x004e240000301000 */
        /* <DEDUP_REMOVED lines=8> */
[----:B------:R-:W-:-:S04]  /*15d0*/  FSEL R12, R12, |R9|, !P0 ;  /* 0x400000090c0c7208 */ /* 0x000fc80004000000 */
[----:B------:R-:W-:-:S04]  /*15e0*/  IADD3 R13, PT, PT, R12, -0x3f3504f3, RZ ;  /* 0xc0cafb0d0c0d7810 */ /* 0x000fc80007ffe0ff */
        /* <DEDUP_REMOVED lines=29> */
[----:B------:R-:W-:-:S03]  /*17c0*/  HFMA2 R15, -RZ, RZ, 0.64013671875, -15.109375 ;  /* 0x391fcb8eff0f7431 */ /* 0x000fc600000001ff */
        /* <DEDUP_REMOVED lines=14> */
[----:B------:R-:W-:-:S04]  /*18b0*/  FFMA R15, R12, R15, 0.0013391353422775864601 ;  /* 0x3aaf85ed0c0f7423 */ /* 0x000fc8000000000f */
[C---:B------:R-:W-:Y:S02]  /*18c0*/  FFMA R19, R12.reuse, R15, 0.0096188392490148544312 ;  /* 0x3c1d98560c137423 */ /* 0x040fe4000000000f */
[----:B------:R0:W1:Y:S02]  /*18d0*/  F2I.NTZ R15, R13 ;  /* 0x0000000d000f7305 */ /* 0x0000640000203100 */
[----:B------:R-:W-:-:S04]  /*18e0*/  FFMA R19, R12, R19, 0.055503588169813156128 ;  /* 0x3d6357bb0c137423 */ /* 0x000fc80000000013 */
[----:B------:R-:W-:Y:S01]  /*18f0*/  FFMA R19, R12, R19, 0.24022644758224487305 ;  /* 0x3e75fdec0c137423 */ /* 0x000fe20000000013 */
[----:B0-----:R-:W-:-:S03]  /*1900*/  FSEL R13, RZ, +INF , !P1 ;  /* 0x7f800000ff0d7808 */ /* 0x001fc60004800000 */
[----:B------:R-:W-:Y:S01]  /*1910*/  FFMA R21, R12, R19, 0.69314718246459960938 ;  /* 0x3f3172180c157423 */ /* 0x000fe20000000013 */
[----:B------:R-:W-:-:S03]  /*1920*/  IADD3 R19, PT, PT, R14, 0x7f000000, RZ ;  /* 0x7f0000000e137810 */ /* 0x000fc60007ffe0ff */
[----:B------:R-:W-:Y:S01]  /*1930*/  FFMA R12, R12, R21, 1 ;  /* 0x3f8000000c0c7423 */ /* 0x000fe20000000015 */
[----:B-1----:R-:W-:-:S03]  /*1940*/  IMAD R15, R15, 0x800000, -R14 ;  /* 0x008000000f0f7824 */ /* 0x002fc600078e0a0e */
[----:B------:R-:W-:-:S04]  /*1950*/  FMUL R12, R19, R12 ;  /* 0x0000000c130c7220 */ /* 0x000fc80000400000 */
[----:B------:R-:W-:Y:S01]  /*1960*/  @!P2 FMUL R13, R15, R12 ;  /* 0x0000000c0f0da220 */ /* 0x000fe20000400000 */
[----:B------:R-:W-:-:S07]  /*1970*/  @!P0 LOP3.LUT R13, R9, 0x7fffffff, RZ, 0xc0, !PT ;  /* 0x7fffffff090d8812 */ /* 0x000fce00078ec0ff */
.L_x_55:
[----:B------:R-:W0:Y:S01]  /*1980*/  FCHK P0, R13, 4000 ;  /* 0x457a00000d007902 */ /* 0x000e220000000000 */
[----:B------:R-:W-:-:S04]  /*1990*/  FFMA R12, R8, R13, RZ ;  /* 0x0000000d080c7223 */ /* 0x000fc800000000ff */
[----:B------:R-:W-:-:S04]  /*19a0*/  FFMA R9, R12, -4000, R13 ;  /* 0xc57a00000c097823 */ /* 0x000fc8000000000d */
[----:B------:R-:W-:Y:S01]  /*19b0*/  FFMA R8, R8, R9, R12 ;  /* 0x0000000908087223 */ /* 0x000fe2000000000c */
[----:B0-----:R-:W-:Y:S06]  /*19c0*/  @!P0 BRA `(.L_x_56) ;  /* 0x00000000000c8947 */ /* 0x001fec0003800000 */
[----:B------:R-:W-:Y:S02]  /*19d0*/  MOV R9, R13 ;  /* 0x0000000d00097202 */ /* 0x000fe40000000f00 */
[----:B------:R-:W-:-:S07]  /*19e0*/  MOV R12, 0x1a00 ;  /* 0x00001a00000c7802 */ /* 0x000fce0000000f00 */
[----:B------:R-:W-:Y:S05]  /*19f0*/  CALL.REL.NOINC `($__internal_6_$__cuda_sm3x_div_rn_noftz_f32_slowpath) ;  /* 0x00000044007c7944 */ /* 0x000fea0003c00000 */
.L_x_56:
[----:B------:R-:W-:Y:S01]  /*1a00*/  I2FP.F32.U32 R13, R0 ;  /* 0x00000000000d7245 */ /* 0x000fe20000201000 */
[----:B------:R-:W0:Y:S03]  /*1a10*/  F2F.F64.F32 R8, R8 ;  /* 0x0000000800087310 */ /* 0x000e260000201800 */
[----:B------:R-:W-:-:S04]  /*1a20*/  IADD3 R12, PT, PT, R13, -0xd000000, RZ ;  /* 0xf30000000d0c7810 */ /* 0x000fc80007ffe0ff */
[----:B------:R-:W-:Y:S01]  /*1a30*/  ISETP.GT.U32.AND P0, PT, R12, 0x727fffff, PT ;  /* 0x727fffff0c00780c */ /* 0x000fe20003f04070 */
[----:B------:R1:W2:Y:S01]  /*1a40*/  MUFU.RSQ R14, R13 ;  /* 0x0000000d000e7308 */ /* 0x0002a20000001400 */
[----:B0-----:R-:W-:-:S11]  /*1a50*/  DADD R6, R8, R6 ;  /* 0x0000000008067229 */ /* 0x001fd60000000006 */
[----:B-1----:R-:W-:Y:S05]  /*1a60*/  @!P0 BRA `(.L_x_57) ;  /* 0x0000000000188947 */ /* 0x002fea0003800000 */
[----:B------:R-:W-:Y:S01]  /*1a70*/  BSSY.RECONVERGENT B0, `(.L_x_58) ;  /* 0x0000004000007945 */ /* 0x000fe20003800200 */
[----:B------:R-:W-:Y:S01]  /*1a80*/  IMAD.MOV.U32 R8, RZ, RZ, R13 ;  /* 0x000000ffff087224 */ /* 0x000fe200078e000d */
[----:B------:R-:W-:-:S07]  /*1a90*/  MOV R20, 0x1ab0 ;  /* 0x00001ab000147802 */ /* 0x000fce0000000f00 */
[----:B--2---:R-:W-:Y:S05]  /*1aa0*/  CALL.REL.NOINC `($__internal_5_$__cuda_sm20_sqrt_rn_f32_slowpath) ;  /* 0x0000004000f47944 */ /* 0x004fea0003c00000 */
[----:B------:R-:W-:Y:S05]  /*1ab0*/  BSYNC.RECONVERGENT B0 ;  /* 0x0000000000007941 */ /* 0x000fea0003800200 */
.L_x_58:
[----:B------:R-:W-:Y:S05]  /*1ac0*/  BRA `(.L_x_59) ;  /* 0x0000000000107947 */ /* 0x000fea0003800000 */
.L_x_57:
[----:B--2---:R-:W-:Y:S01]  /*1ad0*/  FMUL.FTZ R12, R13, R14 ;  /* 0x0000000e0d0c7220 */ /* 0x004fe20000410000 */
[----:B------:R-:W-:-:S03]  /*1ae0*/  FMUL.FTZ R8, R14, 0.5 ;  /* 0x3f0000000e087820 */ /* 0x000fc60000410000 */
[----:B------:R-:W-:-:S04]  /*1af0*/  FFMA R9, -R12, R12, R13 ;  /* 0x0000000c0c097223 */ /* 0x000fc8000000010d */
[----:B------:R-:W-:-:S07]  /*1b00*/  FFMA R12, R9, R8, R12 ;  /* 0x00000008090c7223 */ /* 0x000fce000000000c */
.L_x_59:
[----:B------:R-:W0:Y:S01]  /*1b10*/  F2F.F64.F32 R12, R12 ;  /* 0x0000000c000c7310 */ /* 0x000e220000201800 */
[----:B------:R-:W-:Y:S01]  /*1b20*/  MOV R8, 0x1 ;  /* 0x0000000100087802 */ /* 0x000fe20000000f00 */
[----:B------:R-:W-:Y:S01]  /*1b30*/  BSSY.RECONVERGENT B0, `(.L_x_60) ;  /* 0x0000014000007945 */ /* 0x000fe20003800200 */
[----:B------:R-:W-:-:S05]  /*1b40*/  FSETP.GEU.AND P1, PT, |R11|, 6.5827683646048100446e-37, PT ;  /* 0x036000000b00780b */ /* 0x000fca0003f2e200 */
[----:B0-----:R-:W0:Y:S02]  /*1b50*/  MUFU.RCP64H R9, R13 ;  /* 0x0000000d00097308 */ /* 0x001e240000001800 */
[----:B0-----:R-:W-:-:S08]  /*1b60*/  DFMA R14, -R12, R8, 1 ;  /* 0x3ff000000c0e742b */ /* 0x001fd00000000108 */
[----:B------:R-:W-:-:S08]  /*1b70*/  DFMA R14, R14, R14, R14 ;  /* 0x0000000e0e0e722b */ /* 0x000fd0000000000e */
[----:B------:R-:W-:-:S08]  /*1b80*/  DFMA R14, R8, R14, R8 ;  /* 0x0000000e080e722b */ /* 0x000fd00000000008 */
[----:B------:R-:W-:-:S08]  /*1b90*/  DFMA R8, -R12, R14, 1 ;  /* 0x3ff000000c08742b */ /* 0x000fd0000000010e */
[----:B------:R-:W-:-:S08]  /*1ba0*/  DFMA R8, R14, R8, R14 ;  /* 0x000000080e08722b */ /* 0x000fd0000000000e */
[----:B------:R-:W-:-:S08]  /*1bb0*/  DMUL R14, R10, R8 ;  /* 0x000000080a0e7228 */ /* 0x000fd00000000000 */
[----:B------:R-:W-:-:S08]  /*1bc0*/  DFMA R20, -R12, R14, R10 ;  /* 0x0000000e0c14722b */ /* 0x000fd0000000010a */
[----:B------:R-:W-:-:S10]  /*1bd0*/  DFMA R8, R8, R20, R14 ;  /* 0x000000140808722b */ /* 0x000fd4000000000e */
[----:B------:R-:W-:-:S05]  /*1be0*/  FFMA R14, RZ, R13, R9 ;  /* 0x0000000dff0e7223 */ /* 0x000fca0000000009 */
[----:B------:R-:W-:-:S13]  /*1bf0*/  FSETP.GT.AND P0, PT, |R14|, 1.469367938527859385e-39, PT ;  /* 0x001000000e00780b */ /* 0x000fda0003f04200 */
[----:B------:R-:W-:Y:S05]  /*1c00*/  @P0 BRA P1, `(.L_x_61) ;  /* 0x0000000000180947 */ /* 0x000fea0000800000 */
[----:B------:R-:W-:Y:S01]  /*1c10*/  MOV R23, R12 ;  /* 0x0000000c00177202 */ /* 0x000fe20000000f00 */
[----:B------:R-:W-:Y:S01]  /*1c20*/  IMAD.MOV.U32 R21, RZ, RZ, R13 ;  /* 0x000000ffff157224 */ /* 0x000fe200078e000d */
[----:B------:R-:W-:-:S07]  /*1c30*/  MOV R8, 0x1c50 ;  /* 0x00001c5000087802 */ /* 0x000fce0000000f00 */
[----:B------:R-:W-:Y:S05]  /*1c40*/  CALL.REL.NOINC `($__internal_4_$__cuda_sm20_div_rn_f64_full) ;  /* 0x0000003c00147944 */ /* 0x000fea0003c00000 */
[----:B------:R-:W-:Y:S02]  /*1c50*/  MOV R8, R22 ;  /* 0x0000001600087202 */ /* 0x000fe40000000f00 */
[----:B------:R-:W-:-:S07]  /*1c60*/  MOV R9, R23 ;  /* 0x0000001700097202 */ /* 0x000fce0000000f00 */
.L_x_61:
[----:B------:R-:W-:Y:S05]  /*1c70*/  BSYNC.RECONVERGENT B0 ;  /* 0x0000000000007941 */ /* 0x000fea0003800200 */
.L_x_60:
[----:B------:R-:W-:Y:S01]  /*1c80*/  DSETP.NEU.AND P0, PT, |R8|, +INF , PT ;  /* 0x7ff000000800742a */ /* 0x000fe20003f0d200 */
[----:B------:R-:W-:-:S13]  /*1c90*/  BSSY.RECONVERGENT B0, `(.L_x_62) ;  /* 0x000001d000007945 */ /* 0x000fda0003800200 */
[----:B------:R-:W-:Y:S01]  /*1ca0*/  @!P0 DMUL R24, RZ, R8 ;  /* 0x00000008ff188228 */ /* 0x000fe20000000000 */
[----:B------:R-:W-:Y:S01]  /*1cb0*/  @!P0 IMAD.MOV.U32 R19, RZ, RZ, 0x1 ;  /* 0x00000001ff138424 */ /* 0x000fe200078e00ff */
[----:B------:R-:W-:Y:S09]  /*1cc0*/  @!P0 BRA `(.L_x_63) ;  /* 0x0000000000648947 */ /* 0x000ff20003800000 */
[----:B------:R-:W-:Y:S01]  /*1cd0*/  UMOV UR4, 0x6dc9c883 ;  /* 0x6dc9c88300047882 */ /* 0x000fe20000000000 */
[----:B------:R-:W-:Y:S01]  /*1ce0*/  UMOV UR5, 0x3fe45f30 ;  /* 0x3fe45f3000057882 */ /* 0x000fe20000000000 */
[C---:B------:R-:W-:Y:S01]  /*1cf0*/  DSETP.GE.AND P0, PT, |R8|.reuse, 2.14748364800000000000e+09, PT ;  /* 0x41e000000800742a */ /* 0x040fe20003f06200 */
[----:B------:R-:W-:Y:S01]  /*1d00*/  BSSY.RECONVERGENT B1, `(.L_x_64) ;  /* 0x0000014000017945 */ /* 0x000fe20003800200 */
[----:B------:R-:W-:Y:S01]  /*1d10*/  DMUL R10, R8, UR4 ;  /* 0x00000004080a7c28 */ /* 0x000fe20008000000 */
[----:B------:R-:W-:Y:S01]  /*1d20*/  UMOV UR4, 0x54442d18 ;  /* 0x54442d1800047882 */ /* 0x000fe20000000000 */
[----:B------:R-:W-:-:S04]  /*1d30*/  UMOV UR5, 0x3ff921fb ;  /* 0x3ff921fb00057882 */ /* 0x000fc80000000000 */
[----:B------:R-:W0:Y:S08]  /*1d40*/  F2I.F64 R19, R10 ;  /* 0x0000000a00137311 */ /* 0x000e300000301100 */
[----:B0-----:R-:W0:Y:S02]  /*1d50*/  I2F.F64 R24, R19 ;  /* 0x0000001300187312 */ /* 0x001e240000201c00 */
[----:B0-----:R-:W-:Y:S01]  /*1d60*/  DFMA R12, R24, -UR4, R8 ;  /* 0x80000004180c7c2b */ /* 0x001fe20008000008 */
[----:B------:R-:W-:Y:S01]  /*1d70*/  UMOV UR4, 0x33145c00 ;  /* 0x33145c0000047882 */ /* 0x000fe20000000000 */
[----:B------:R-:W-:-:S06]  /*1d80*/  UMOV UR5, 0x3c91a626 ;  /* 0x3c91a62600057882 */ /* 0x000fcc0000000000 */
[----:B------:R-:W-:Y:S01]  /*1d90*/  DFMA R12, R24, -UR4, R12 ;  /* 0x80000004180c7c2b */ /* 0x000fe2000800000c */
[----:B------:R-:W-:Y:S01]  /*1da0*/  UMOV UR4, 0x252049c0 ;  /* 0x252049c000047882 */ /* 0x000fe20000000000 */
[----:B------:R-:W-:-:S06]  /*1db0*/  UMOV UR5, 0x397b839a ;  /* 0x397b839a00057882 */ /* 0x000fcc0000000000 */
[----:B------:R-:W-:Y:S01]  /*1dc0*/  DFMA R24, R24, -UR4, R12 ;  /* 0x8000000418187c2b */ /* 0x000fe2000800000c */
[----:B------:R-:W-:Y:S10]  /*1dd0*/  @!P0 BRA `(.L_x_65) ;  /* 0x0000000000188947 */ /* 0x000ff40003800000 */
[----:B------:R-:W-:Y:S02]  /*1de0*/  MOV R12, R8 ;  /* 0x00000008000c7202 */ /* 0x000fe40000000f00 */
[----:B------:R-:W-:-:S07]  /*1df0*/  MOV R8, 0x1e10 ;  /* 0x00001e1000087802 */ /* 0x000fce0000000f00 */
[----:B------:R-:W-:Y:S05]  /*1e00*/  CALL.REL.NOINC `($_Z11movInd_glob7FSS_ParjPii$__internal_trig_reduction_slowpathd) ;  /* 0x0000004800187944 */ /* 0x000fea0003c00000 */
[----:B------:R-:W-:Y:S01]  /*1e10*/  MOV R19, R12 ;  /* 0x0000000c00137202 */ /* 0x000fe20000000f00 */
[----:B------:R-:W-:Y:S01]  /*1e20*/  IMAD.MOV.U32 R24, RZ, RZ, R10 ;  /* 0x000000ffff187224 */ /* 0x000fe200078e000a */
[----:B------:R-:W-:-:S07]  /*1e30*/  MOV R25, R11 ;  /* 0x0000000b00197202 */ /* 0x000fce0000000f00 */
.L_x_65:
[----:B------:R-:W-:Y:S05]  /*1e40*/  BSYNC.RECONVERGENT B1 ;  /* 0x0000000000017941 */ /* 0x000fea0003800200 */
.L_x_64:
[----:B------:R-:W-:-:S07]  /*1e50*/  IADD3 R19, PT, PT, R19, 0x1, RZ ;  /* 0x0000000113137810 */ /* 0x000fce0007ffe0ff */
.L_x_63:
[----:B------:R-:W-:Y:S05]  /*1e60*/  BSYNC.RECONVERGENT B0 ;  /* 0x0000000000007941 */ /* 0x000fea0003800200 */
.L_x_62:
[----:B------:R-:W-:-:S05]  /*1e70*/  IMAD.SHL.U32 R8, R19, 0x40, RZ ;  /* 0x0000004013087824 */ /* 0x000fca00078e00ff */
[----:B------:R-:W-:-:S04]  /*1e80*/  LOP3.LUT R8, R8, 0x40, RZ, 0xc0, !PT ;  /* 0x0000004008087812 */ /* 0x000fc800078ec0ff */
[----:B------:R-:W-:-:S04]  /*1e90*/  IADD3 R28, P0, PT, R8, UR38, RZ ;  /* 0x00000026081c7c10 */ /* 0x000fc8000ff1e0ff */
[----:B------:R-:W-:-:S05]  /*1ea0*/  IADD3.X R29, PT, PT, RZ, UR39, RZ, P0, !PT ;  /* 0x00000027ff1d7c10 */ /* 0x000fca00087fe4ff */
[----:B------:R-:W2:Y:S04]  /*1eb0*/  LDG.E.128.CONSTANT R8, desc[UR36][R28.64] ;  /* 0x000000241c087981 */ /* 0x000ea8000c1e9d00 */
[----:B------:R-:W3:Y:S04]  /*1ec0*/  LDG.E.128.CONSTANT R12, desc[UR36][R28.64+0x10] ;  /* 0x000010241c0c7981 */ /* 0x000ee8000c1e9d00 */
[----:B------:R-:W4:Y:S01]  /*1ed0*/  LDG.E.128.CONSTANT R20, desc[UR36][R28.64+0x20] ;  /* 0x000020241c147981 */ /* 0x000f22000c1e9d00 */
[----:B------:R-:W-:Y:S01]  /*1ee0*/  LOP3.LUT R26, R19, 0x1, RZ, 0xc0, !PT ;  /* 0x00000001131a7812 */ /* 0x000fe200078ec0ff */
[----:B------:R-:W-:Y:S01]  /*1ef0*/  HFMA2 R30, -RZ, RZ, 0.00974273681640625, -2.12192535400390625e-05 ;  /* 0x20fd8164ff1e7431 */ /* 0x000fe200000001ff */
[----:B------:R-:W-:-:S02]  /*1f00*/  IADD3 R0, PT, PT, R0, 0x1, RZ ;  /* 0x0000000100007810 */ /* 0x000fc40007ffe0ff */
[----:B------:R-:W-:Y:S01]  /*1f10*/  ISETP.NE.U32.AND P0, PT, R26, 0x1, PT ;  /* 0x000000011a00780c */ /* 0x000fe20003f05070 */
[----:B------:R-:W-:Y:S01]  /*1f20*/  IMAD.MOV.U32 R26, RZ, RZ, 0x3da8ff83 ;  /* 0x3da8ff83ff1a7424 */ /* 0x000fe200078e00ff */
[----:B------:R-:W-:-:S04]  /*1f30*/  IADD3 R3, PT, PT, R3, 0x1, RZ ;  /* 0x0000000103037810 */ /* 0x000fc80007ffe0ff */
[----:B------:R-:W-:Y:S01]  /*1f40*/  FSEL R31, -R26, 0.11223486810922622681, !P0 ;  /* 0x3de5db651a1f7808 */ /* 0x000fe20004000100 */
[----:B------:R-:W-:Y:S01]  /*1f50*/  DMUL R26, R24, R24 ;  /* 0x00000018181a7228 */ /* 0x000fe20000000000 */
[----:B------:R-:W-:-:S07]  /*1f60*/  FSEL R30, R30, -8.06006814911005101289e+34, !P0 ;  /* 0xf9785eba1e1e7808 */ /* 0x000fce0004000000 */
[----:B--2---:R-:W-:-:S08]  /*1f70*/  DFMA R8, R26, R30, R8 ;  /* 0x0000001e1a08722b */ /* 0x004fd00000000008 */
[----:B------:R-:W-:-:S08]  /*1f80*/  DFMA R8, R26, R8, R10 ;  /* 0x000000081a08722b */ /* 0x000fd0000000000a */
[----:B---3--:R-:W-:-:S08]  /*1f90*/  DFMA R8, R26, R8, R12 ;  /* 0x000000081a08722b */ /* 0x008fd0000000000c */
[----:B------:R-:W-:-:S08]  /*1fa0*/  DFMA R8, R26, R8, R14 ;  /* 0x000000081a08722b */ /* 0x000fd0000000000e */
[----:B----4-:R-:W-:-:S08]  /*1fb0*/  DFMA R8, R26, R8, R20 ;  /* 0x000000081a08722b */ /* 0x010fd00000000014 */
[----:B------:R-:W-:-:S08]  /*1fc0*/  DFMA R8, R26, R8, R22 ;  /* 0x000000081a08722b */ /* 0x000fd00000000016 */
[----:B------:R-:W-:Y:S02]  /*1fd0*/  DFMA R24, R8, R24, R24 ;  /* 0x000000180818722b */ /* 0x000fe40000000018 */
[----:B------:R-:W-:-:S10]  /*1fe0*/  DFMA R8, R26, R8, 1 ;  /* 0x3ff000001a08742b */ /* 0x000fd40000000008 */
[----:B------:R-:W-:Y:S02]  /*1ff0*/  FSEL R10, R8, R24, !P0 ;  /* 0x00000018080a7208 */ /* 0x000fe40004000000 */
[----:B------:R-:W-:Y:S02]  /*2000*/  FSEL R11, R9, R25, !P0 ;  /* 0x00000019090b7208 */ /* 0x000fe40004000000 */
[----:B------:R-:W-:-:S04]  /*2010*/  LOP3.LUT P0, RZ, R19, 0x2, RZ, 0xc0, !PT ;  /* 0x0000000213ff7812 */ /* 0x000fc8000780c0ff */
[----:B------:R-:W-:-:S10]  /*2020*/  DADD R8, RZ, -R10 ;  /* 0x00000000ff087229 */ /* 0x000fd4000000080a */
[----:B------:R-:W-:Y:S02]  /*2030*/  FSEL R8, R10, R8, !P0 ;  /* 0x000000080a087208 */ /* 0x000fe40004000000 */
[----:B------:R-:W-:Y:S02]  /*2040*/  FSEL R9, R11, R9, !P0 ;  /* 0x000000090b097208 */ /* 0x000fe40004000000 */
[----:B------:R-:W-:-:S04]  /*2050*/  ISETP.NE.AND P0, PT, R0, 0x1f, PT ;  /* 0x0000001f0000780c */ /* 0x000fc80003f05270 */
[----:B------:R-:W-:-:S09]  /*2060*/  DMUL R4, R4, R8 ;  /* 0x0000000804047228 */ /* 0x000fd20000000000 */
[----:B------:R-:W-:Y:S05]  /*2070*/  @P0 BRA `(.L_x_66) ;  /* 0xfffffff400100947 */ /* 0x000fea000383ffff */
[----:B------:R-:W-:-:S08]  /*2080*/  DADD R6, R6, 1 ;  /* 0x3ff0000006067429 */ /* 0x000fd00000000000 */
[----:B------:R-:W-:-:S08]  /*2090*/  DADD R4, -R4, R6 ;  /* 0x0000000004047229 */ /* 0x000fd00000000106 */
[----:B------:R-:W-:Y:S01]  /*20a0*/  DADD R4, -RZ, -R4 ;  /* 0x00000000ff047229 */ /* 0x000fe20000000904 */
[----:B------:R-:W-:Y:S10]  /*20b0*/  BRA `(.L_x_52) ;  /* 0x0000000800687947 */ /* 0x000ff40003800000 */
.L_x_54:
[----:B------:R-:W-:Y:S01]  /*20c0*/  MOV R0, 0x58 ;  /* 0x0000005800007802 */ /* 0x000fe20000000f00 */
[----:B------:R-:W0:Y:S01]  /*20d0*/  LDCU.64 UR4, c[0x4][0x40] ;  /* 0x01000800ff0477ac */ /* 0x000e220008000a00 */
[----:B------:R-:W-:Y:S02]  /*20e0*/  CS2R R6, SRZ ;  /* 0x0000000000067805 */ /* 0x000fe4000001ff00 */
[----:B------:R1:W2:Y:S01]  /*20f0*/  LDC.64 R8, c[0x4][R0] ;  /* 0x0100000000087b82 */ /* 0x0002a20000000a00 */
[----:B0-----:R-:W-:Y:S01]  /*2100*/  IMAD.U32 R4, RZ, RZ, UR4 ;  /* 0x00000004ff047e24 */ /* 0x001fe2000f8e00ff */
[----:B-1----:R-:W-:-:S07]  /*2110*/  MOV R5, UR5 ;  /* 0x0000000500057c02 */ /* 0x002fce0008000f00 */
[----:B------:R-:W-:-:S07]  /*2120*/  LEPC R20, `(.L_x_67) ;  /* 0x000000001014794e */ /* 0x000fce0000000000 */
[----:B--2--5:R-:W-:Y:S05]  /*2130*/  CALL.ABS.NOINC R8 ;  /* 0x0000000008007343 */ /* 0x024fea0003c00000 */
.L_x_67:
[----:B------:R-:W-:Y:S01]  /*2140*/  CS2R R4, SRZ ;  /* 0x0000000000047805 */ /* 0x000fe2000001ff00 */
[----:B------:R-:W-:Y:S06]  /*2150*/  BRA `(.L_x_52) ;  /* 0x0000000800407947 */ /* 0x000fec0003800000 */
.L_x_53:
[----:B------:R-:W-:Y:S02]  /*2160*/  HFMA2 R3, -RZ, RZ, 0, 0 ;  /* 0x00000000ff037431 */ /* 0x000fe400000001ff */
[----:B-----5:R-:W-:Y:S01]  /*2170*/  IMAD R4, R18, 0x1e, RZ ;  /* 0x0000001e12047824 */ /* 0x020fe200078e02ff */
[----:B------:R-:W-:-:S07]  /*2180*/  CS2R R6, SRZ ;  /* 0x0000000000067805 */ /* 0x000fce000001ff00 */
.L_x_72:
[----:B------:R-:W0:Y:S02]  /*2190*/  LDC.64 R10, c[0x0][0x450] ;  /* 0x00011400ff0a7b82 */ /* 0x000e240000000a00 */
[----:B0-----:R-:W-:-:S06]  /*21a0*/  IMAD.WIDE R10, R4, 0x8, R10 ;  /* 0x00000008040a7825 */ /* 0x001fcc00078e020a */
[----:B------:R-:W2:Y:S01]  /*21b0*/  LDG.E.64 R10, desc[UR36][R10.64] ;  /* 0x000000240a0a7981 */ /* 0x000ea2000c1e1b00 */
[----:B------:R-:W-:Y:S01]  /*21c0*/  UMOV UR4, 0x54442eea ;  /* 0x54442eea00047882 */ /* 0x000fe20000000000 */
[----:B------:R-:W-:Y:S01]  /*21d0*/  UMOV UR5, 0x401921fb ;  /* 0x401921fb00057882 */ /* 0x000fe20000000000 */
[----:B------:R-:W-:Y:S01]  /*21e0*/  IMAD.MOV.U32 R0, RZ, RZ, 0x3f800000 ;  /* 0x3f800000ff007424 */ /* 0x000fe200078e00ff */
[----:B--2---:R-:W0:Y:S01]  /*21f0*/  F2F.F32.F64 R5, R10 ;  /* 0x0000000a00057310 */ /* 0x004e220000301000 */
[----:B------:R-:W-:-:S08]  /*2200*/  DMUL R8, R10, UR4 ;  /* 0x000000040a087c28 */ /* 0x000fd00008000000 */
[----:B------:R-:W-:Y:S01]  /*2210*/  DSETP.NEU.AND P1, PT, |R8|, +INF , PT ;  /* 0x7ff000000800742a */ /* 0x000fe20003f2d200 */
[----:B0-----:R-:W-:-:S13]  /*2220*/  FSETP.NEU.AND P0, PT, R5, 1, PT ;  /* 0x3f8000000500780b */ /* 0x001fda0003f0d000 */
[----:B------:R-:W-:Y:S01]  /*2230*/  @!P1 DMUL R24, RZ, R8 ;  /* 0x00000008ff189228 */ /* 0x000fe20000000000 */
[----:B------:R-:W-:Y:S10]  /*2240*/  @!P0 BRA `(.L_x_68) ;  /* 0x0000000400048947 */ /* 0x000ff40003800000 */
        /* <DEDUP_REMOVED lines=37> */
[----:B------:R-:W-:Y:S01]  /*24a0*/  FFMA R14, R13, R14, R15 ;  /* 0x0000000e0d0e7223 */ /* 0x000fe2000000000f */
[----:B------:R-:W-:-:S03]  /*24b0*/  MOV R13, 0x391fcb8e ;  /* 0x391fcb8e000d7802 */ /* 0x000fc60000000f00 */
        /* <DEDUP_REMOVED lines=26> */
.L_x_68:
[----:B------:R-:W-:Y:S01]  /*2660*/  @!P1 MOV R5, 0x1 ;  /* 0x0000000100059802 */ /* 0x000fe20000000f00 */
[----:B------:R-:W-:Y:S06]  /*2670*/  @!P1 BRA `(.L_x_69) ;  /* 0x0000000000649947 */ /* 0x000fec0003800000 */
[----:B------:R-:W-:Y:S01]  /*2680*/  UMOV UR4, 0x6dc9c883 ;  /* 0x6dc9c88300047882 */ /* 0x000fe20000000000 */
[----:B------:R-:W-:Y:S01]  /*2690*/  UMOV UR5, 0x3fe45f30 ;  /* 0x3fe45f3000057882 */ /* 0x000fe20000000000 */
[C---:B------:R-:W-:Y:S02]  /*26a0*/  DSETP.GE.AND P0, PT, |R8|.reuse, 2.14748364800000000000e+09, PT ;  /* 0x41e000000800742a */ /* 0x040fe40003f06200 */
        /* <DEDUP_REMOVED lines=13> */
[----:B------:R-:W-:Y:S01]  /*2780*/  BSSY.RECONVERGENT B0, `(.L_x_71) ;  /* 0x0000004000007945 */ /* 0x000fe20003800200 */
[----:B------:R-:W-:Y:S02]  /*2790*/  MOV R12, R8 ;  /* 0x00000008000c7202 */ /* 0x000fe40000000f00 */
[----:B------:R-:W-:-:S07]  /*27a0*/  MOV R8, 0x27c0 ;  /* 0x000027c000087802 */ /* 0x000fce0000000f00 */
[----:B------:R-:W-:Y:S05]  /*27b0*/  CALL.REL.NOINC `($_Z11movInd_glob7FSS_ParjPii$__internal_trig_reduction_slowpathd) ;  /* 0x0000003c00ac7944 */ /* 0x000fea0003c00000 */
[----:B------:R-:W-:Y:S05]  /*27c0*/  BSYNC.RECONVERGENT B0 ;  /* 0x0000000000007941 */ /* 0x000fea0003800200 */
.L_x_71:
[----:B------:R-:W-:Y:S01]  /*27d0*/  IMAD.MOV.U32 R5, RZ, RZ, R12 ;  /* 0x000000ffff057224 */ /* 0x000fe200078e000c */
[----:B------:R-:W-:Y:S02]  /*27e0*/  MOV R24, R10 ;  /* 0x0000000a00187202 */ /* 0x000fe40000000f00 */
[----:B------:R-:W-:-:S07]  /*27f0*/  MOV R25, R11 ;  /* 0x0000000b00197202 */ /* 0x000fce0000000f00 */
.L_x_70:
[----:B------:R-:W-:-:S07]  /*2800*/  VIADD R5, R5, 0x1 ;  /* 0x0000000105057836 */ /* 0x000fce0000000000 */
.L_x_69:
[----:B------:R-:W-:-:S04]  /*2810*/  SHF.L.U32 R8, R5, 0x6, RZ ;  /* 0x0000000605087819 */ /* 0x000fc800000006ff */
[----:B------:R-:W-:-:S04]  /*2820*/  LOP3.LUT R8, R8, 0x40, RZ, 0xc0, !PT ;  /* 0x0000004008087812 */ /* 0x000fc800078ec0ff */
[----:B------:R-:W-:-:S04]  /*2830*/  IADD3 R28, P0, PT, R8, UR40, RZ ;  /* 0x00000028081c7c10 */ /* 0x000fc8000ff1e0ff */
[----:B------:R-:W-:-:S05]  /*2840*/  IADD3.X R29, PT, PT, RZ, UR41, RZ, P0, !PT ;  /* 0x00000029ff1d7c10 */ /* 0x000fca00087fe4ff */
[----:B------:R-:W2:Y:S04]  /*2850*/  LDG.E.128.CONSTANT R8, desc[UR36][R28.64] ;  /* 0x000000241c087981 */ /* 0x000ea8000c1e9d00 */
[----:B------:R-:W3:Y:S04]  /*2860*/  LDG.E.128.CONSTANT R12, desc[UR36][R28.64+0x10] ;  /* 0x000010241c0c7981 */ /* 0x000ee8000c1e9d00 */
[----:B------:R-:W4:Y:S01]  /*2870*/  LDG.E.128.CONSTANT R20, desc[UR36][R28.64+0x20] ;  /* 0x000020241c147981 */ /* 0x000f22000c1e9d00 */
[----:B------:R-:W-:Y:S01]  /*2880*/  LOP3.LUT R19, R5, 0x1, RZ, 0xc0, !PT ;  /* 0x0000000105137812 */ /* 0x000fe200078ec0ff */
[----:B------:R-:W-:Y:S01]  /*2890*/  IMAD.MOV.U32 R30, RZ, RZ, 0x20fd8164 ;  /* 0x20fd8164ff1e7424 */ /* 0x000fe200078e00ff */
[----:B------:R-:W-:Y:S01]  /*28a0*/  DMUL R26, R24, R24 ;  /* 0x00000018181a7228 */ /* 0x000fe20000000000 */
[----:B------:R-:W-:Y:S01]  /*28b0*/  IADD3 R3, PT, PT, R3, 0x1, RZ ;  /* 0x0000000103037810 */ /* 0x000fe20007ffe0ff */
[----:B------:R-:W-:Y:S01]  /*28c0*/  VIADD R4, R4, 0x1 ;  /* 0x0000000104047836 */ /* 0x000fe20000000000 */
[----:B------:R-:W-:-:S02]  /*28d0*/  ISETP.NE.U32.AND P0, PT, R19, 0x1, PT ;  /* 0x000000011300780c */ /* 0x000fc40003f05070 */
[----:B------:R-:W-:Y:S02]  /*28e0*/  MOV R19, 0x3da8ff83 ;  /* 0x3da8ff8300137802 */ /* 0x000fe40000000f00 */
[----:B------:R-:W-:Y:S02]  /*28f0*/  FSEL R30, R30, -8.06006814911005101289e+34, !P0 ;  /* 0xf9785eba1e1e7808 */ /* 0x000fe40004000000 */
[----:B------:R-:W-:-:S06]  /*2900*/  FSEL R31, -R19, 0.11223486810922622681, !P0 ;  /* 0x3de5db65131f7808 */ /* 0x000fcc0004000100 */
[----:B--2---:R-:W-:-:S08]  /*2910*/  DFMA R8, R26, R30, R8 ;  /* 0x0000001e1a08722b */ /* 0x004fd00000000008 */
[C---:B------:R-:W-:Y:S01]  /*2920*/  DFMA R8, R26.reuse, R8, R10 ;  /* 0x000000081a08722b */ /* 0x040fe2000000000a */
[----:B------:R-:W0:Y:S07]  /*2930*/  F2F.F64.F32 R10, R0 ;  /* 0x00000000000a7310 */ /* 0x000e2e0000201800 */
        /* <DEDUP_REMOVED lines=13> */
[----:B0-----:R-:W-:-:S08]  /*2a10*/  DFMA R10, R8, -10, R10 ;  /* 0xc0240000080a782b */ /* 0x001fd0000000000a */
[----:B------:R-:W-:Y:S01]  /*2a20*/  DADD R6, R10, R6 ;  /* 0x000000000a067229 */ /* 0x000fe20000000006 */
[----:B------:R-:W-:Y:S10]  /*2a30*/  @P0 BRA `(.L_x_72) ;  /* 0xfffffff400d40947 */ /* 0x000ff4000383ffff */
[----:B------:R-:W-:-:S08]  /*2a40*/  DADD R4, R6, 300 ;  /* 0x4072c00006047429 */ /* 0x000fd00000000000 */
[----:B------:R-:W-:-:S11]  /*2a50*/  DADD R4, -RZ, -R4 ;  /* 0x00000000ff047229 */ /* 0x000fd60000000904 */
.L_x_52:
[----:B------:R-:W0:Y:S02]  /*2a60*/  LDC.64 R6, c[0x0][0x420] ;  /* 0x00010800ff067b82 */ /* 0x000e240000000a00 */
[----:B0-----:R-:W-:-:S05]  /*2a70*/  IMAD.WIDE R6, R18, 0x8, R6 ;  /* 0x0000000812067825 */ /* 0x001fca00078e0206 */
[----:B------:R0:W-:Y:S02]  /*2a80*/  STG.E.64 desc[UR36][R6.64], R4 ;  /* 0x0000000406007986 */ /* 0x0001e4000c101b24 */
.L_x_46:
[----:B------:R-:W-:Y:S05]  /*2a90*/  BSYNC.RECONVERGENT B6 ;  /* 0x0000000000067941 */ /* 0x000fea0003800200 */
.L_x_45:
[----:B0-----:R-:W0:Y:S01]  /*2aa0*/  LDC.64 R4, c[0x0][0x450] ;  /* 0x00011400ff047b82 */ /* 0x001e220000000a00 */
[----:B-----5:R-:W-:-:S05]  /*2ab0*/  IMAD R0, R18, 0x1e, RZ ;  /* 0x0000001e12007824 */ /* 0x020fca00078e02ff */
[----:B------:R-:W-:Y:S02]  /*2ac0*/  IADD3 R19, PT, PT, R0, R17, RZ ;  /* 0x0000001100137210 */ /* 0x000fe40007ffe0ff */
[----:B------:R-:W1:Y:S01]  /*2ad0*/  LDC.64 R6, c[0x0][0x3c8] ;  /* 0x0000f200ff067b82 */ /* 0x000e620000000a00 */
[----:B------:R-:W-:-:S07]  /*2ae0*/  IMAD R2, R2, 0x4182bed5, RZ ;  /* 0x4182bed502027824 */ /* 0x000fce00078e02ff */
[----:B------:R-:W2:Y:S01]  /*2af0*/  LDC.64 R10, c[0x0][0x3e8] ;  /* 0x0000fa00ff0a7b82 */ /* 0x000ea20000000a00 */
[----:B0-----:R-:W-:-:S06]  /*2b00*/  IMAD.WIDE R4, R19, 0x8, R4 ;  /* 0x0000000813047825 */ /* 0x001fcc00078e0204 */
[----:B------:R-:W3:Y:S04]  /*2b10*/  LDG.E.64 R4, desc[UR36][R4.64] ;  /* 0x0000002404047981 */ /* 0x000ee8000c1e1b00 */
[----:B-1----:R-:W3:Y:S01]  /*2b20*/  LDG.E.64 R6, desc[UR36][R6.64] ;  /* 0x0000002406067981 */ /* 0x002ee2000c1e1b00 */
[----:B------:R-:W-:-:S04]  /*2b30*/  IADD3 R3, PT, PT, R2, 0x75bcd15, RZ ;  /* 0x075bcd1502037810 */ /* 0x000fc80007ffe0ff */
[----:B------:R-:W-:-:S04]  /*2b40*/  SHF.R.U32.HI R8, RZ, 0x2, R3 ;  /* 0x00000002ff087819 */ /* 0x000fc80000011603 */
[----:B------:R-:W-:-:S05]  /*2b50*/  LOP3.LUT R3, R3, R2, R8, 0x96, !PT ;  /* 0x0000000203037212 */ /* 0x000fca00078e9608 */
[----:B------:R-:W-:-:S05]  /*2b60*/  IMAD.IADD R3, R2, 0x1, R3 ;  /* 0x0000000102037824 */ /* 0x000fca00078e0203 */
[----:B------:R-:W-:-:S04]  /*2b70*/  LOP3.LUT P0, R12, R3, 0x1, RZ, 0xc0, !PT ;  /* 0x00000001030c7812 */ /* 0x000fc8000780c0ff */
[----:B------:R-:W0:Y:S01]  /*2b80*/  I2F.F64.U32 R2, R12 ;  /* 0x0000000c00027312 */ /* 0x000e220000201800 */
[----:B------:R-:W1:Y:S01]  /*2b90*/  LDC.64 R8, c[0x0][0x398] ;  /* 0x0000e600ff087b82 */ /* 0x000e620000000a00 */
[----:B0-----:R-:W-:Y:S02]  /*2ba0*/  FSEL R2, R2, RZ, P0 ;  /* 0x000000ff02027208 */ /* 0x001fe40000000000 */
[----:B------:R-:W-:-:S06]  /*2bb0*/  FSEL R3, R3, -1.875, P0 ;  /* 0xbff0000003037808 */ /* 0x000fcc0000000000 */
[----:B---3--:R-:W-:Y:S01]  /*2bc0*/  DFMA R4, R6, R2, R4 ;  /* 0x000000020604722b */ /* 0x008fe20000000004 */
[----:B--2---:R-:W-:-:S06]  /*2bd0*/  IMAD.WIDE R2, R19, 0x8, R10 ;  /* 0x0000000813027825 */ /* 0x004fcc00078e020a */
[----:B------:R0:W-:Y:S04]  /*2be0*/  STG.E.64 desc[UR36][R2.64], R4 ;  /* 0x0000000402007986 */ /* 0x0001e8000c101b24 */
[----:B-1----:R-:W2:Y:S02]  /*2bf0*/  LDG.E.64 R8, desc[UR36][R8.64] ;  /* 0x0000002408087981 */ /* 0x002ea4000c1e1b00 */
[----:B--2---:R-:W-:-:S14]  /*2c00*/  DSETP.GT.AND P0, PT, R4, R8, PT ;  /* 0x000000080400722a */ /* 0x004fdc0003f04000 */
[----:B------:R0:W-:Y:S01]  /*2c10*/  @P0 STG.E.64 desc[UR36][R2.64], R8 ;  /* 0x0000000802000986 */ /* 0x0001e2000c101b24 */
[----:B------:R-:W-:Y:S05]  /*2c20*/  @P0 BRA `(.L_x_73) ;  /* 0x0000000000140947 */ /* 0x000fea0003800000 */
[----:B0-----:R-:W0:Y:S01]  /*2c30*/  LDC.64 R4, c[0x0][0x3a0] ;  /* 0x0000e800ff047b82 */ /* 0x001e220000000a00 */
[----:B------:R-:W2:Y:S04]  /*2c40*/  LDG.E.64 R6, desc[UR36][R2.64] ;  /* 0x0000002402067981 */ /* 0x000ea8000c1e1b00 */
[----:B0-----:R-:W2:Y:S02]  /*2c50*/  LDG.E.64 R4, desc[UR36][R4.64] ;  /* 0x0000002404047981 */ /* 0x001ea4000c1e1b00 */
[----:B--2---:R-:W-:-:S14]  /*2c60*/  DSETP.GEU.AND P0, PT, R6, R4, PT ;  /* 0x000000040600722a */ /* 0x004fdc0003f0e000 */
[----:B------:R1:W-:Y:S02]  /*2c70*/  @!P0 STG.E.64 desc[UR36][R2.64], R4 ;  /* 0x0000000402008986 */ /* 0x0003e4000c101b24 */
.L_x_73:
[----:B------:R-:W-:Y:S01]  /*2c80*/  ISETP.NE.AND P0, PT, R17, RZ, PT ;  /* 0x000000ff1100720c */ /* 0x000fe20003f05270 */
[----:B------:R-:W-:Y:S05]  /*2c90*/  WARPSYNC.ALL ;  /* 0x0000000000007948 */ /* 0x000fea0003800000 */
[----:B------:R-:W-:Y:S07]  /*2ca0*/  BAR.SYNC.DEFER_BLOCKING 0x0 ;  /* 0x0000000000007b1d */ /* 0x000fee0000010000 */
[----:B------:R-:W-:Y:S05]  /*2cb0*/  @P0 BRA `(.L_x_74) ;  /* 0x00000028009c0947 */ /* 0x000fea0003800000 */
[----:B------:R-:W2:Y:S02]  /*2cc0*/  LDCU UR4, c[0x0][0x480] ;  /* 0x00009000ff0477ac */ /* 0x000ea40008000800 */
[----:B--2---:R-:W-:-:S09]  /*2cd0*/  UISETP.GT.AND UP0, UPT, UR4, 0x1, UPT ;  /* 0x000000010400788c */ /* 0x004fd2000bf04270 */
[----:B------:R-:W-:Y:S05]  /*2ce0*/  BRA.U UP0, `(.L_x_75) ;  /* 0x0000001100c07547 */ /* 0x000fea000b800000 */
[----:B------:R-:W-:-:S04]  /*2cf0*/  UISETP.LT.U32.AND UP0, UPT, UR4, 0x2, UPT ;  /* 0x000000020400788c */ /* 0x000fc8000bf01070 */
[----:B------:R-:W-:-:S04]  /*2d00*/  USEL UR4, UR4, 0x2, UP0 ;  /* 0x0000000204047887 */ /* 0x000fc80008000000 */
[----:B------:R-:W-:-:S12]  /*2d10*/  USHF.L.U32 UR4, UR4, 0x2, URZ ;  /* 0x0000000204047899 */ /* 0x000fd800080006ff */
[----:B------:R-:W2:Y:S02]  /*2d20*/  LDCU UR4, c[0x2][UR4+0xc] ;  /* 0x00800180040477ac */ /* 0x000ea40008000800 */
[----:B--2---:R-:W-:-:S10]  /*2d30*/  USHF.R.S32.HI UR5, URZ, 0x1f, UR4 ;  /* 0x0000001fff057899 */ /* 0x004fd40008011404 */
.L_x_177:
[----:B------:R-:W-:Y:S05]  /*2d40*/  BRXU UR4 -0x2d50                                                                    (*"BRANCH_TARGETS .L_x_178,.L_x_179,.L_x_85"*) ;  /* 0xffffffd004ac7958 */ /* 0x000fea000b83ffff */
.L_x_179:
[----:B01----:R-:W0:Y:S01]  /*2d50*/  LDC.64 R2, c[0x0][0x3e8] ;  /* 0x0000fa00ff027b82 */ /* 0x003e220000000a00 */
[----:B------:R-:W-:Y:S01]  /*2d60*/  HFMA2 R10, -RZ, RZ, 0, 0 ;  /* 0x00000000ff0a7431 */ /* 0x000fe200000001ff */
[----:B------:R-:W-:Y:S02]  /*2d70*/  CS2R R4, SRZ ;  /* 0x0000000000047805 */ /* 0x000fe4000001ff00 */
[----:B0-----:R-:W-:-:S04]  /*2d80*/  IADD3 R2, P0, PT, R2, 0x8, RZ ;  /* 0x0000000802027810 */ /* 0x001fc80007f1e0ff */
[----:B------:R-:W-:-:S09]  /*2d90*/  IADD3.X R3, PT, PT, RZ, R3, RZ, P0, !PT ;  /* 0x00000003ff037210 */ /* 0x000fd200007fe4ff */
.L_x_82:
[----:B------:R-:W-:-:S05]  /*2da0*/  IMAD.WIDE R12, R0, 0x8, R2 ;  /* 0x00000008000c7825 */ /* 0x000fca00078e0202 */
[----:B------:R-:W2:Y:S04]  /*2db0*/  LDG.E.64 R6, desc[UR36][R12.64+-0x8] ;  /* 0xfffff8240c067981 */ /* 0x000ea8000c1e1b00 */
[----:B------:R0:W5:Y:S01]  /*2dc0*/  LDG.E.64 R8, desc[UR36][R12.64] ;  /* 0x000000240c087981 */ /* 0x000162000c1e1b00 */
[----:B------:R-:W-:Y:S01]  /*2dd0*/  BSSY.RECONVERGENT B0, `(.L_x_76) ;  /* 0x0000046000007945 */ /* 0x000fe20003800200 */
        /* <DEDUP_REMOVED lines=69> */
.L_x_77:
[----:B------:R-:W-:Y:S05]  /*3230*/  BSYNC.RECONVERGENT B0 ;  /* 0x0000000000007941 */ /* 0x000fea0003800200 */
.L_x_76:
[----:B------:R-:W0:Y:S01]  /*3240*/  F2F.F64.F32 R12, R14 ;  /* 0x0000000e000c7310 */ /* 0x000e220000201800 */
[----:B------:R-:W-:Y:S01]  /*3250*/  DADD R6, -R6, 1 ;  /* 0x3ff0000006067429 */ /* 0x000fe20000000100 */
[----:B------:R-:W-:Y:S01]  /*3260*/  IADD3 R10, PT, PT, R10, 0x1, RZ ;  /* 0x000000010a0a7810 */ /* 0x000fe20007ffe0ff */
[----:B------:R-:W-:Y:S01]  /*3270*/  BSSY.RECONVERGENT B0, `(.L_x_78) ;  /* 0x000004a000007945 */ /* 0x000fe20003800200 */
[----:B------:R-:W-:Y:S02]  /*3280*/  MOV R11, 0x3f800000 ;  /* 0x3f800000000b7802 */ /* 0x000fe40000000f00 */
[----:B------:R-:W-:-:S05]  /*3290*/  ISETP.NE.AND P1, PT, R10, 0x1d, PT ;  /* 0x0000001d0a00780c */ /* 0x000fca0003f25270 */
[----:B------:R-:W1:Y:S01]  /*32a0*/  F2F.F32.F64 R6, R6 ;  /* 0x0000000600067310 */ /* 0x000e620000301000 */
[----:B0----5:R-:W-:-:S10]  /*32b0*/  DADD R8, R8, -R12 ;  /* 0x0000000008087229 */ /* 0x021fd4000000080c */
        /* <DEDUP_REMOVED lines=9> */
[----:B------:R-:W-:-:S03]  /*3350*/  HFMA2 R15, -RZ, RZ, 0.771484375, 0.21533203125 ;  /* 0x3a2c32e4ff0f7431 */ /* 0x000fc600000001ff */
        /* <DEDUP_REMOVED lines=32> */
[----:B------:R-:W-:-:S03]  /*3560*/  IMAD.MOV.U32 R14, RZ, RZ, 0x391fcb8e ;  /* 0x391fcb8eff0e7424 */ /* 0x000fc600078e00ff */
        /* <DEDUP_REMOVED lines=14> */
[----:B------:R-:W-:Y:S02]  /*3650*/  IADD3 R13, PT, PT, R9, 0x7f000000, RZ ;  /* 0x7f000000090d7810 */ /* 0x000fe40007ffe0ff */
[----:B------:R-:W-:Y:S01]  /*3660*/  FSEL R11, RZ, +INF , !P3 ;  /* 0x7f800000ff0b7808 */ /* 0x000fe20005800000 */
[C---:B------:R-:W-:Y:S02]  /*3670*/  FFMA R16, R7.reuse, R14, 0.0096188392490148544312 ;  /* 0x3c1d985607107423 */ /* 0x040fe4000000000e */
[----:B------:R-:W0:Y:S02]  /*3680*/  F2I.NTZ R14, R12 ;  /* 0x0000000c000e7305 */ /* 0x000e240000203100 */
[----:B------:R-:W-:-:S04]  /*3690*/  FFMA R16, R7, R16, 0.055503588169813156128 ;  /* 0x3d6357bb07107423 */ /* 0x000fc80000000010 */
[----:B------:R-:W-:-:S04]  /*36a0*/  FFMA R16, R7, R16, 0.24022644758224487305 ;  /* 0x3e75fdec07107423 */ /* 0x000fc80000000010 */
[----:B------:R-:W-:-:S04]  /*36b0*/  FFMA R16, R7, R16, 0.69314718246459960938 ;  /* 0x3f31721807107423 */ /* 0x000fc80000000010 */
[----:B------:R-:W-:Y:S01]  /*36c0*/  FFMA R16, R7, R16, 1 ;  /* 0x3f80000007107423 */ /* 0x000fe20000000010 */
[----:B0-----:R-:W-:-:S03]  /*36d0*/  LEA R14, R14, -R9, 0x17 ;  /* 0x800000090e0e7211 */ /* 0x001fc600078eb8ff */
[----:B------:R-:W-:-:S04]  /*36e0*/  FMUL R13, R13, R16 ;  /* 0x000000100d0d7220 */ /* 0x000fc80000400000 */
[----:B------:R-:W-:Y:S01]  /*36f0*/  @!P4 FMUL R11, R14, R13 ;  /* 0x0000000d0e0bc220 */ /* 0x000fe20000400000 */
[----:B------:R-:W-:-:S07]  /*3700*/  @!P0 LOP3.LUT R11, R8, 0x7fffffff, RZ, 0xc0, !PT ;  /* 0x7fffffff080b8812 */ /* 0x000fce00078ec0ff */
.L_x_79:
[----:B------:R-:W-:Y:S05]  /*3710*/  BSYNC.RECONVERGENT B0 ;  /* 0x0000000000007941 */ /* 0x000fea0003800200 */
.L_x_78:
[----:B------:R-:W-:Y:S01]  /*3720*/  BSSY.RECONVERGENT B0, `(.L_x_80) ;  /* 0x0000045000007945 */ /* 0x000fe20003800200 */
        /* <DEDUP_REMOVED lines=28> */
[----:B------:R-:W-:Y:S01]  /*38f0*/  FFMA R16, R9, R16, 0.0032181653659790754318 ;  /* 0x3b52e7db09107423 */ /* 0x000fe20000000010 */
        /* <DEDUP_REMOVED lines=28> */
[C---:B------:R-:W-:Y:S01]  /*3ac0*/  FFMA R13, R8.reuse, R11, 0.24022644758224487305 ;  /* 0x3e75fdec080d7423 */ /* 0x040fe2000000000b */
[----:B------:R-:W-:Y:S02]  /*3ad0*/  SEL R11, RZ, 0x83000000, P2 ;  /* 0x83000000ff0b7807 */ /* 0x000fe40001000000 */
[----:B------:R-:W-:Y:S01]  /*3ae0*/  FSETP.GEU.AND P2, PT, R9, RZ, PT ;  /* 0x000000ff0900720b */ /* 0x000fe20003f4e000 */
[----:B------:R-:W-:Y:S01]  /*3af0*/  FFMA R15, R8, R13, 0.69314718246459960938 ;  /* 0x3f317218080f7423 */ /* 0x000fe2000000000d */
[----:B------:R-:W-:Y:S01]  /*3b00*/  IADD3 R13, PT, PT, R11, 0x7f000000, RZ ;  /* 0x7f0000000b0d7810 */ /* 0x000fe20007ffe0ff */
[----:B-1----:R-:W-:Y:S01]  /*3b10*/  IMAD R14, R14, 0x800000, -R11 ;  /* 0x008000000e0e7824 */ /* 0x002fe200078e0a0b */
[----:B------:R-:W-:Y:S01]  /*3b20*/  FSEL R12, RZ, +INF , !P2 ;  /* 0x7f800000ff0c7808 */ /* 0x000fe20005000000 */
[----:B------:R-:W-:-:S04]  /*3b30*/  FFMA R8, R8, R15, 1 ;  /* 0x3f80000008087423 */ /* 0x000fc8000000000f */
[----:B------:R-:W-:-:S04]  /*3b40*/  FMUL R13, R13, R8 ;  /* 0x000000080d0d7220 */ /* 0x000fc80000400000 */
[----:B------:R-:W-:Y:S01]  /*3b50*/  @!P3 FMUL R12, R14, R13 ;  /* 0x0000000d0e0cb220 */ /* 0x000fe20000400000 */
[----:B------:R-:W-:-:S07]  /*3b60*/  @!P0 LOP3.LUT R12, R6, 0x7fffffff, RZ, 0xc0, !PT ;  /* 0x7fffffff060c8812 */ /* 0x000fce00078ec0ff */
.L_x_81:
[----:B------:R-:W-:Y:S05]  /*3b70*/  BSYNC.RECONVERGENT B0 ;  /* 0x0000000000007941 */ /* 0x000fea0003800200 */
.L_x_80:
[----:B------:R-:W-:Y:S01]  /*3b80*/  F2F.F64.F32 R8, R12 ;  /* 0x0000000c00087310 */ /* 0x000fe20000201800 */
[----:B------:R-:W-:-:S07]  /*3b90*/  IADD3 R0, PT, PT, R0, 0x1, RZ ;  /* 0x0000000100007810 */ /* 0x000fce0007ffe0ff */
[----:B------:R-:W0:Y:S02]  /*3ba0*/  F2F.F64.F32 R6, R7 ;  /* 0x0000000700067310 */ /* 0x000e240000201800 */
[----:B0-----:R-:W-:-:S08]  /*3bb0*/  DADD R8, R8, R6 ;  /* 0x0000000008087229 */ /* 0x001fd00000000006 */
[----:B------:R-:W-:Y:S01]  /*3bc0*/  DADD R4, R8, R4 ;  /* 0x0000000008047229 */ /* 0x000fe20000000004 */
[----:B------:R-:W-:Y:S10]  /*3bd0*/  @P1 BRA `(.L_x_82) ;  /* 0xfffffff000701947 */ /* 0x000ff4000383ffff */
[----:B------:R-:W-:Y:S01]  /*3be0*/  DADD R4, -RZ, -R4 ;  /* 0x00000000ff047229 */ /* 0x000fe20000000904 */
[----:B------:R-:W-:Y:S10]  /*3bf0*/  BRA `(.L_x_83) ;  /* 0x0000001800a47947 */ /* 0x000ff40003800000 */
.L_x_178:
[----:B01----:R-:W-:-:S05]  /*3c00*/  IMAD.WIDE R2, R0, 0x8, R10 ;  /* 0x0000000800027825 */ /* 0x003fca00078e020a */
[----:B------:R-:W2:Y:S04]  /*3c10*/  LDG.E.64 R6, desc[UR36][R2.64+0x8] ;  /* 0x0000082402067981 */ /* 0x000ea8000c1e1b00 */
[----:B------:R-:W3:Y:S04]  /*3c20*/  LDG.E.64 R10, desc[UR36][R2.64] ;  /* 0x00000024020a7981 */ /* 0x000ee8000c1e1b00 */
[----:B------:R-:W4:Y:S04]  /*3c30*/  LDG.E.64 R20, desc[UR36][R2.64+0x10] ;  /* 0x0000102402147981 */ /* 0x000f28000c1e1b00 */
[----:B------:R-:W5:Y:S04]  /*3c40*/  LDG.E.64 R24, desc[UR36][R2.64+0x18] ;  /* 0x0000182402187981 */ /* 0x000f68000c1e1b00 */
[----:B------:R-:W5:Y:S04]  /*3c50*/  LDG.E.64 R26, desc[UR36][R2.64+0x20] ;  /* 0x00002024021a7981 */ /* 0x000f68000c1e1b00 */
[----:B------:R-:W5:Y:S04]  /*3c60*/  LDG.E.64 R22, desc[UR36][R2.64+0x28] ;  /* 0x0000282402167981 */ /* 0x000f68000c1e1b00 */
[----:B------:R-:W5:Y:S04]  /*3c70*/  LDG.E.64 R16, desc[UR36][R2.64+0x30] ;  /* 0x0000302402107981 */ /* 0x000f68000c1e1b00 */
[----:B------:R-:W5:Y:S04]  /*3c80*/  LDG.E.64 R12, desc[UR36][R2.64+0x38] ;  /* 0x00003824020c7981 */ /* 0x000f68000c1e1b00 */
[----:B------:R-:W5:Y:S04]  /*3c90*/  LDG.E.64 R8, desc[UR36][R2.64+0x40] ;  /* 0x0000402402087981 */ /* 0x000f68000c1e1b00 */
[----:B------:R-:W5:Y:S01]  /*3ca0*/  LDG.E.64 R4, desc[UR36][R2.64+0x48] ;  /* 0x0000482402047981 */ /* 0x000f62000c1e1b00 */
[----:B--2---:R-:W-:-:S03]  /*3cb0*/  DMUL R14, R6, R6 ;  /* 0x00000006060e7228 */ /* 0x004fc60000000000 */
[----:B------:R-:W2:Y:S05]  /*3cc0*/  LDG.E.64 R6, desc[UR36][R2.64+0x50] ;  /* 0x0000502402067981 */ /* 0x000eaa000c1e1b00 */
[----:B---3--:R-:W-:Y:S01]  /*3cd0*/  DFMA R14, R10, R10, R14 ;  /* 0x0000000a0a0e722b */ /* 0x008fe2000000000e */
[----:B------:R-:W3:Y:S07]  /*3ce0*/  LDG.E.64 R10, desc[UR36][R2.64+0x58] ;  /* 0x00005824020a7981 */ /* 0x000eee000c1e1b00 */
[----:B----4-:R-:W-:-:S02]  /*3cf0*/  DFMA R20, R20, R20, R14 ;  /* 0x000000141414722b */ /* 0x010fc4000000000e */
[----:B------:R-:W4:Y:S06]  /*3d00*/  LDG.E.64 R14, desc[UR36][R2.64+0x60] ;  /* 0x00006024020e7981 */ /* 0x000f2c000c1e1b00 */
[----:B-----5:R-:W-:Y:S02]  /*3d10*/  DFMA R24, R24, R24, R20 ;  /* 0x000000181818722b */ /* 0x020fe40000000014 */
[----:B------:R-:W5:Y:S06]  /*3d20*/  LDG.E.64 R20, desc[UR36][R2.64+0x68] ;  /* 0x0000682402147981 */ /* 0x000f6c000c1e1b00 */
[----:B------:R-:W-:-:S02]  /*3d30*/  DFMA R26, R26, R26, R24 ;  /* 0x0000001a1a1a722b */ /* 0x000fc40000000018 */
[----:B------:R-:W5:Y:S06]  /*3d40*/  LDG.E.64 R24, desc[UR36][R2.64+0x70] ;  /* 0x0000702402187981 */ /* 0x000f6c000c1e1b00 */
[----:B------:R-:W-:Y:S01]  /*3d50*/  DFMA R26, R22, R22, R26 ;  /* 0x00000016161a722b */ /* 0x000fe2000000001a */
[----:B------:R-:W5:Y:S07]  /*3d60*/  LDG.E.64 R22, desc[UR36][R2.64+0x78] ;  /* 0x0000782402167981 */ /* 0x000f6e000c1e1b00 */
        /* <DEDUP_REMOVED lines=8> */
[----:B--2---:R-:W-:Y:S01]  /*3df0*/  DFMA R26, R6, R6, R26 ;  /* 0x00000006061a722b */ /* 0x004fe2000000001a */
[----:B------:R-:W2:Y:S07]  /*3e00*/  LDG.E.64 R6, desc[UR36][R2.64+0xa0] ;  /* 0x0000a02402067981 */ /* 0x000eae000c1e1b00 */
[----:B---3--:R-:W-:Y:S01]  /*3e10*/  DFMA R26, R10, R10, R26 ;  /* 0x0000000a0a1a722b */ /* 0x008fe2000000001a */
[----:B------:R-:W3:Y:S07]  /*3e20*/  LDG.E.64 R10, desc[UR36][R2.64+0xa8] ;  /* 0x0000a824020a7981 */ /* 0x000eee000c1e1b00 */
[----:B----4-:R-:W-:Y:S01]  /*3e30*/  DFMA R26, R14, R14, R26 ;  /* 0x0000000e0e1a722b */ /* 0x010fe2000000001a */
[----:B------:R-:W4:Y:S07]  /*3e40*/  LDG.E.64 R14, desc[UR36][R2.64+0xb0] ;  /* 0x0000b024020e7981 */ /* 0x000f2e000c1e1b00 */
[----:B-----5:R-:W-:Y:S01]  /*3e50*/  DFMA R26, R20, R20, R26 ;  /* 0x00000014141a722b */ /* 0x020fe2000000001a */
        /* <DEDUP_REMOVED lines=10> */
[----:B------:R-:W5:Y:S04]  /*3f00*/  LDG.E.64 R8, desc[UR36][R2.64+0xe0] ;  /* 0x0000e02402087981 */ /* 0x000f68000c1e1b00 */
[----:B------:R-:W5:Y:S03]  /*3f10*/  LDG.E.64 R26, desc[UR36][R2.64+0xe8] ;  /* 0x0000e824021a7981 */ /* 0x000f66000c1e1b00 */
[----:B------:R-:W-:-:S08]  /*3f20*/  DFMA R28, R4, R4, R28 ;  /* 0x00000004041c722b */ /* 0x000fd0000000001c */
[----:B--2---:R-:W-:-:S08]  /*3f30*/  DFMA R28, R6, R6, R28 ;  /* 0x00000006061c722b */ /* 0x004fd0000000001c */
[----:B---3--:R-:W-:-:S08]  /*3f40*/  DFMA R28, R10, R10, R28 ;  /* 0x0000000a0a1c722b */ /* 0x008fd0000000001c */
[----:B----4-:R-:W-:-:S08]  /*3f50*/  DFMA R28, R14, R14, R28 ;  /* 0x0000000e0e1c722b */ /* 0x010fd0000000001c */
[----:B-----5:R-:W-:-:S08]  /*3f60*/  DFMA R28, R20, R20, R28 ;  /* 0x00000014141c722b */ /* 0x020fd0000000001c */
[----:B------:R-:W-:-:S08]  /*3f70*/  DFMA R28, R24, R24, R28 ;  /* 0x00000018181c722b */ /* 0x000fd0000000001c */
[----:B------:R-:W-:-:S08]  /*3f80*/  DFMA R28, R22, R22, R28 ;  /* 0x00000016161c722b */ /* 0x000fd0000000001c */
[----:B------:R-:W-:-:S08]  /*3f90*/  DFMA R28, R16, R16, R28 ;  /* 0x00000010101c722b */ /* 0x000fd0000000001c */
[----:B------:R-:W-:-:S08]  /*3fa0*/  DFMA R28, R12, R12, R28 ;  /* 0x0000000c0c1c722b */ /* 0x000fd0000000001c */
[----:B------:R-:W-:-:S08]  /*3fb0*/  DFMA R28, R8, R8, R28 ;  /* 0x00000008081c722b */ /* 0x000fd0000000001c */
[----:B------:R-:W-:-:S08]  /*3fc0*/  DFMA R28, R26, R26, R28 ;  /* 0x0000001a1a1c722b */ /* 0x000fd0000000001c */
[----:B------:R-:W-:Y:S01]  /*3fd0*/  DADD R4, -RZ, -R28 ;  /* 0x00000000ff047229 */ /* 0x000fe2000000091c */
[----:B------:R-:W-:Y:S10]  /*3fe0*/  BRA `(.L_x_83) ;  /* 0x0000001400a87947 */ /* 0x000ff40003800000 */
.L_x_75:
[----:B------:R-:W-:-:S09]  /*3ff0*/  UISETP.NE.AND UP0, UPT, UR4, 0x3, UPT ;  /* 0x000000030400788c */ /* 0x000fd2000bf05270 */
[----:B------:R-:W-:Y:S05]  /*4000*/  BRA.U !UP0, `(.L_x_84) ;  /* 0x0000000908847547 */ /* 0x000fea000b800000 */
[----:B------:R-:W-:-:S09]  /*4010*/  UISETP.NE.AND UP0, UPT, UR4, 0x2, UPT ;  /* 0x000000020400788c */ /* 0x000fd2000bf05270 */
[----:B------:R-:W-:Y:S05]  /*4020*/  BRA.U UP0, `(.L_x_85) ;  /* 0x0000000900547547 */ /* 0x000fea000b800000 */
[----:B01----:R-:W0:Y:S01]  /*4030*/  LDC.64 R2, c[0x0][0x3e8] ;  /* 0x0000fa00ff027b82 */ /* 0x003e220000000a00 */
[----:B------:R-:W-:Y:S02]  /*4040*/  MOV R6, RZ ;  /* 0x000000ff00067202 */ /* 0x000fe40000000f00 */
[----:B------:R-:W-:-:S07]  /*4050*/  CS2R R4, SRZ ;  /* 0x0000000000047805 */ /* 0x000fce000001ff00 */
.L_x_92:
[----:B0-----:R-:W-:-:S06]  /*4060*/  IMAD.WIDE R8, R0, 0x8, R2 ;  /* 0x0000000800087825 */ /* 0x001fcc00078e0202 */
[----:B------:R-:W2:Y:S01]  /*4070*/  LDG.E.64 R8, desc[UR36][R8.64] ;  /* 0x0000002408087981 */ /* 0x000ea2000c1e1b00 */
[----:B------:R-:W-:Y:S01]  /*4080*/  BSSY.RECONVERGENT B0, `(.L_x_86) ;  /* 0x0000046000007945 */ /* 0x000fe20003800200 */
        /* <DEDUP_REMOVED lines=42> */
[----:B------:R-:W-:-:S03]  /*4330*/  HFMA2 R14, -RZ, RZ, 0.64013671875, -15.109375 ;  /* 0x391fcb8eff0e7431 */ /* 0x000fc600000001ff */
        /* <DEDUP_REMOVED lines=26> */
.L_x_87:
[----:B------:R-:W-:Y:S05]  /*44e0*/  BSYNC.RECONVERGENT B0 ;  /* 0x0000000000007941 */ /* 0x000fea0003800200 */
.L_x_86:
[----:B------:R-:W-:Y:S01]  /*44f0*/  UMOV UR4, 0x54442eea ;  /* 0x54442eea00047882 */ /* 0x000fe20000000000 */
[----:B------:R-:W-:Y:S01]  /*4500*/  UMOV UR5, 0x401921fb ;  /* 0x401921fb00057882 */ /* 0x000fe20000000000 */
[----:B------:R-:W-:Y:S01]  /*4510*/  BSSY.RECONVERGENT B0, `(.L_x_88) ;  /* 0x000001f000007945 */ /* 0x000fe20003800200 */
[----:B------:R-:W-:-:S08]  /*4520*/  DMUL R12, R8, UR4 ;  /* 0x00000004080c7c28 */ /* 0x000fd00008000000 */
[----:B------:R-:W-:-:S14]  /*4530*/  DSETP.NEU.AND P0, PT, |R12|, +INF , PT ;  /* 0x7ff000000c00742a */ /* 0x000fdc0003f0d200 */
[----:B------:R-:W-:Y:S01]  /*4540*/  @!P0 DMUL R16, RZ, R12 ;  /* 0x0000000cff108228 */ /* 0x000fe20000000000 */
[----:B------:R-:W-:Y:S01]  /*4550*/  @!P0 MOV R26, 0x1 ;  /* 0x00000001001a8802 */ /* 0x000fe20000000f00 */
[----:B------:R-:W-:Y:S09]  /*4560*/  @!P0 BRA `(.L_x_89) ;  /* 0x0000000000648947 */ /* 0x000ff20003800000 */
[----:B------:R-:W-:Y:S01]  /*4570*/  UMOV UR4, 0x6dc9c883 ;  /* 0x6dc9c88300047882 */ /* 0x000fe20000000000 */
[----:B------:R-:W-:Y:S01]  /*4580*/  UMOV UR5, 0x3fe45f30 ;  /* 0x3fe45f3000057882 */ /* 0x000fe20000000000 */
[C---:B------:R-:W-:Y:S01]  /*4590*/  DSETP.GE.AND P0, PT, |R12|.reuse, 2.14748364800000000000e+09, PT ;  /* 0x41e000000c00742a */ /* 0x040fe20003f06200 */
[----:B------:R-:W-:Y:S01]  /*45a0*/  BSSY.RECONVERGENT B1, `(.L_x_90) ;  /* 0x0000014000017945 */ /* 0x000fe20003800200 */
[----:B------:R-:W-:Y:S01]  /*45b0*/  DMUL R8, R12, UR4 ;  /* 0x000000040c087c28 */ /* 0x000fe20008000000 */
[----:B------:R-:W-:Y:S01]  /*45c0*/  UMOV UR4, 0x54442d18 ;  /* 0x54442d1800047882 */ /* 0x000fe20000000000 */
[----:B------:R-:W-:-:S08]  /*45d0*/  UMOV UR5, 0x3ff921fb ;  /* 0x3ff921fb00057882 */ /* 0x000fd00000000000 */
        /* <DEDUP_REMOVED lines=13> */
[----:B------:R-:W-:Y:S01]  /*46b0*/  IMAD.MOV.U32 R8, RZ, RZ, R12 ;  /* 0x000000ffff087224 */ /* 0x000fe200078e000c */
[----:B------:R-:W-:Y:S02]  /*46c0*/  MOV R16, R10 ;  /* 0x0000000a00107202 */ /* 0x000fe40000000f00 */
[----:B------:R-:W-:-:S07]  /*46d0*/  MOV R17, R11 ;  /* 0x0000000b00117202 */ /* 0x000fce0000000f00 */
.L_x_91:
[----:B------:R-:W-:Y:S05]  /*46e0*/  BSYNC.RECONVERGENT B1 ;  /* 0x0000000000017941 */ /* 0x000fea0003800200 */
.L_x_90:
[----:B------:R-:W-:-:S07]  /*46f0*/  VIADD R26, R8, 0x1 ;  /* 0x00000001081a7836 */ /* 0x000fce0000000000 */
.L_x_89:
[----:B------:R-:W-:Y:S05]  /*4700*/  BSYNC.RECONVERGENT B0 ;  /* 0x0000000000007941 */ /* 0x000fea0003800200 */
.L_x_88:
[----:B------:R-:W0:Y:S01]  /*4710*/  LDCU.64 UR4, c[0x4][0x50] ;  /* 0x01000a00ff0477ac */ /* 0x000e220008000a00 */
[----:B------:R-:W-:-:S04]  /*4720*/  SHF.L.U32 R8, R26, 0x6, RZ ;  /* 0x000000061a087819 */ /* 0x000fc800000006ff */
[----:B------:R-:W-:-:S04]  /*4730*/  LOP3.LUT R8, R8, 0x40, RZ, 0xc0, !PT ;  /* 0x0000004008087812 */ /* 0x000fc800078ec0ff */
[----:B0-----:R-:W-:-:S04]  /*4740*/  IADD3 R28, P0, PT, R8, UR4, RZ ;  /* 0x00000004081c7c10 */ /* 0x001fc8000ff1e0ff */
[----:B------:R-:W-:-:S05]  /*4750*/  IADD3.X R29, PT, PT, RZ, UR5, RZ, P0, !PT ;  /* 0x00000005ff1d7c10 */ /* 0x000fca00087fe4ff */
[----:B------:R-:W2:Y:S04]  /*4760*/  LDG.E.128.CONSTANT R8, desc[UR36][R28.64] ;  /* 0x000000241c087981 */ /* 0x000ea8000c1e9d00 */
[----:B------:R-:W3:Y:S04]  /*4770*/  LDG.E.128.CONSTANT R12, desc[UR36][R28.64+0x10] ;  /* 0x000010241c0c7981 */ /* 0x000ee8000c1e9d00 */
[----:B------:R-:W4:Y:S01]  /*4780*/  LDG.E.128.CONSTANT R20, desc[UR36][R28.64+0x20] ;  /* 0x000020241c147981 */ /* 0x000f22000c1e9d00 */
[----:B------:R-:W-:Y:S01]  /*4790*/  LOP3.LUT R24, R26, 0x1, RZ, 0xc0, !PT ;  /* 0x000000011a187812 */ /* 0x000fe200078ec0ff */
[----:B------:R-:W-:Y:S01]  /*47a0*/  IMAD.MOV.U32 R30, RZ, RZ, 0x20fd8164 ;  /* 0x20fd8164ff1e7424 */ /* 0x000fe200078e00ff */
[----:B------:R-:W-:Y:S01]  /*47b0*/  IADD3 R6, PT, PT, R6, 0x1, RZ ;  /* 0x0000000106067810 */ /* 0x000fe20007ffe0ff */
[----:B------:R-:W-:Y:S01]  /*47c0*/  VIADD R0, R0, 0x1 ;  /* 0x0000000100007836 */ /* 0x000fe20000000000 */
[----:B------:R-:W-:-:S02]  /*47d0*/  ISETP.NE.U32.AND P0, PT, R24, 0x1, PT ;  /* 0x000000011800780c */ /* 0x000fc40003f05070 */
[----:B------:R-:W-:Y:S02]  /*47e0*/  MOV R24, 0x3da8ff83 ;  /* 0x3da8ff8300187802 */ /* 0x000fe40000000f00 */
[----:B------:R-:W-:Y:S02]  /*47f0*/  FSEL R30, R30, -8.06006814911005101289e+34, !P0 ;  /* 0xf9785eba1e1e7808 */ /* 0x000fe40004000000 */
[----:B------:R-:W-:Y:S01]  /*4800*/  FSEL R31, -R24, 0.11223486810922622681, !P0 ;  /* 0x3de5db65181f7808 */ /* 0x000fe20004000100 */
[----:B------:R-:W-:-:S08]  /*4810*/  DMUL R24, R16, R16 ;  /* 0x0000001010187228 */ /* 0x000fd00000000000 */
        /* <DEDUP_REMOVED lines=20> */
[----:B------:R-:W-:Y:S01]  /*4960*/  DADD R4, -RZ, -R4 ;  /* 0x00000000ff047229 */ /* 0x000fe20000000904 */
[----:B------:R-:W-:Y:S10]  /*4970*/  BRA `(.L_x_83) ;  /* 0x0000000c00447947 */ /* 0x000ff40003800000 */
.L_x_85:
[----:B------:R-:W-:Y:S01]  /*4980*/  MOV R0, 0x58 ;  /* 0x0000005800007802 */ /* 0x000fe20000000f00 */
[----:B------:R-:W2:Y:S01]  /*4990*/  LDCU.64 UR4, c[0x4][0x40] ;  /* 0x01000800ff0477ac */ /* 0x000ea20008000a00 */
[----:B------:R-:W-:Y:S02]  /*49a0*/  CS2R R6, SRZ ;  /* 0x0000000000067805 */ /* 0x000fe4000001ff00 */
[----:B01----:R0:W1:Y:S01]  /*49b0*/  LDC.64 R2, c[0x4][R0] ;  /* 0x0100000000027b82 */ /* 0x0030620000000a00 */
[----:B--2---:R-:W-:Y:S02]  /*49c0*/  MOV R4, UR4 ;  /* 0x0000000400047c02 */ /* 0x004fe40008000f00 */
[----:B0-----:R-:W-:-:S07]  /*49d0*/  MOV R5, UR5 ;  /* 0x0000000500057c02 */ /* 0x001fce0008000f00 */
[----:B------:R-:W-:-:S07]  /*49e0*/  LEPC R20, `(.L_x_93) ;  /* 0x000000001014794e */ /* 0x000fce0000000000 */
[----:B-1----:R-:W-:Y:S05]  /*49f0*/  CALL.ABS.NOINC R2 ;  /* 0x0000000002007343 */ /* 0x002fea0003c00000 */
.L_x_93:
[----:B------:R-:W-:Y:S01]  /*4a00*/  CS2R R4, SRZ ;  /* 0x0000000000047805 */ /* 0x000fe2000001ff00 */
[----:B------:R-:W-:Y:S06]  /*4a10*/  BRA `(.L_x_83) ;  /* 0x0000000c001c7947 */ /* 0x000fec0003800000 */
.L_x_84:
[----:B01----:R-:W-:Y:S02]  /*4a20*/  HFMA2 R4, -RZ, RZ, 0, 0 ;  /* 0x00000000ff047431 */ /* 0x003fe400000001ff */
[----:B------:R-:W-:Y:S01]  /*4a30*/  IMAD.MOV.U32 R6, RZ, RZ, 0x1 ;  /* 0x00000001ff067424 */ /* 0x000fe200078e00ff */
[----:B------:R-:W-:Y:S02]  /*4a40*/  MOV R5, 0x3ff00000 ;  /* 0x3ff0000000057802 */ /* 0x000fe40000000f00 */
[----:B------:R-:W-:-:S07]  /*4a50*/  CS2R R2, SRZ ;  /* 0x0000000000027805 */ /* 0x000fce000001ff00 */
.L_x_107:
[----:B------:R-:W0:Y:S02]  /*4a60*/  LDC.64 R10, c[0x0][0x3e8] ;  /* 0x0000fa00ff0a7b82 */ /* 0x000e240000000a00 */
[----:B0-----:R-:W-:-:S06]  /*4a70*/  IMAD.WIDE R10, R0, 0x8, R10 ;  /* 0x00000008000a7825 */ /* 0x001fcc00078e020a */
[----:B------:R-:W2:Y:S01]  /*4a80*/  LDG.E.64 R10, desc[UR36][R10.64] ;  /* 0x000000240a0a7981 */ /* 0x000ea2000c1e1b00 */
[----:B------:R-:W-:Y:S01]  /*4a90*/  MOV R12, 0x3983126f ;  /* 0x3983126f000c7802 */ /* 0x000fe20000000f00 */
[----:B------:R-:W-:Y:S01]  /*4aa0*/  IMAD.MOV.U32 R7, RZ, RZ, 0x3f800000 ;  /* 0x3f800000ff077424 */ /* 0x000fe200078e00ff */
[----:B------:R-:W-:Y:S01]  /*4ab0*/  BSSY.RECONVERGENT B0, `(.L_x_94) ;  /* 0x0000048000007945 */ /* 0x000fe20003800200 */
[----:B------:R-:W-:Y:S02]  /*4ac0*/  MOV R9, 0x3f800000 ;  /* 0x3f80000000097802 */ /* 0x000fe40000000f00 */
[----:B------:R-:W-:-:S04]  /*4ad0*/  FFMA R7, R12, -4000, R7 ;  /* 0xc57a00000c077823 */ /* 0x000fc80000000007 */
[----:B------:R-:W-:Y:S01]  /*4ae0*/  FFMA R7, R7, R12, 0.00025000001187436282635 ;  /* 0x3983126f07077423 */ /* 0x000fe2000000000c */
        /* <DEDUP_REMOVED lines=68> */
.L_x_95:
[----:B------:R-:W-:Y:S05]  /*4f30*/  BSYNC.RECONVERGENT B0 ;  /* 0x0000000000007941 */ /* 0x000fea0003800200 */
.L_x_94:
[----:B------:R-:W0:Y:S01]  /*4f40*/  FCHK P0, R9, 4000 ;  /* 0x457a000009007902 */ /* 0x000e220000000000 */
[----:B------:R-:W-:Y:S01]  /*4f50*/  FFMA R8, R7, R9, RZ ;  /* 0x0000000907087223 */ /* 0x000fe200000000ff */
[----:B------:R-:W-:Y:S03]  /*4f60*/  BSSY.RECONVERGENT B0, `(.L_x_96) ;  /* 0x0000006000007945 */ /* 0x000fe60003800200 */
[----:B------:R-:W-:-:S04]  /*4f70*/  FFMA R13, R8, -4000, R9 ;  /* 0xc57a0000080d7823 */ /* 0x000fc80000000009 */
[----:B------:R-:W-:Y:S01]  /*4f80*/  FFMA R8, R7, R13, R8 ;  /* 0x0000000d07087223 */ /* 0x000fe20000000008 */
[----:B0-----:R-:W-:Y:S06]  /*4f90*/  @!P0 BRA `(.L_x_97) ;  /* 0x0000000000088947 */ /* 0x001fec0003800000 */
[----:B------:R-:W-:-:S07]  /*4fa0*/  MOV R12, 0x4fc0 ;  /* 0x00004fc0000c7802 */ /* 0x000fce0000000f00 */
[----:B------:R-:W-:Y:S05]  /*4fb0*/  CALL.REL.NOINC `($__internal_6_$__cuda_sm3x_div_rn_noftz_f32_slowpath) ;  /* 0x00000010000c7944 */ /* 0x000fea0003c00000 */
.L_x_97:
[----:B------:R-:W-:Y:S05]  /*4fc0*/  BSYNC.RECONVERGENT B0 ;  /* 0x0000000000007941 */ /* 0x000fea0003800200 */
.L_x_96:
[----:B------:R-:W-:Y:S01]  /*4fd0*/  I2FP.F32.U32 R13, R6 ;  /* 0x00000006000d7245 */ /* 0x000fe20000201000 */
[----:B------:R-:W0:Y:S04]  /*4fe0*/  F2F.F64.F32 R8, R8 ;  /* 0x0000000800087310 */ /* 0x000e280000201800 */
[----:B------:R-:W-:-:S04]  /*4ff0*/  VIADD R7, R13, 0xf3000000 ;  /* 0xf30000000d077836 */ /* 0x000fc80000000000 */
[----:B------:R1:W2:Y:S01]  /*5000*/  MUFU.RSQ R12, R13 ;  /* 0x0000000d000c7308 */ /* 0x0002a20000001400 */
[----:B------:R-:W-:Y:S01]  /*5010*/  ISETP.GT.U32.AND P0, PT, R7, 0x727fffff, PT ;  /* 0x727fffff0700780c */ /* 0x000fe20003f04070 */
[----:B0-----:R-:W-:-:S12]  /*5020*/  DADD R2, R8, R2 ;  /* 0x0000000008027229 */ /* 0x001fd80000000002 */
[----:B-1----:R-:W-:Y:S05]  /*5030*/  @!P0 BRA `(.L_x_98) ;  /* 0x00000000001c8947 */ /* 0x002fea0003800000 */
[----:B------:R-:W-:Y:S01]  /*5040*/  BSSY.RECONVERGENT B0, `(.L_x_99) ;  /* 0x0000004000007945 */ /* 0x000fe20003800200 */
[----:B------:R-:W-:Y:S02]  /*5050*/  MOV R8, R13 ;  /* 0x0000000d00087202 */ /* 0x000fe40000000f00 */
[----:B------:R-:W-:-:S07]  /*5060*/  MOV R20, 0x5080 ;  /* 0x0000508000147802 */ /* 0x000fce0000000f00 */
[----:B--2---:R-:W-:Y:S05]  /*5070*/  CALL.REL.NOINC `($__internal_5_$__cuda_sm20_sqrt_rn_f32_slowpath) ;  /* 0x0000000c00807944 */ /* 0x004fea0003c00000 */
[----:B------:R-:W-:Y:S05]  /*5080*/  BSYNC.RECONVERGENT B0 ;  /* 0x0000000000007941 */ /* 0x000fea0003800200 */
.L_x_99:
[----:B------:R-:W-:Y:S01]  /*5090*/  MOV R20, R12 ;  /* 0x0000000c00147202 */ /* 0x000fe20000000f00 */
[----:B------:R-:W-:Y:S06]  /*50a0*/  BRA `(.L_x_100) ;  /* 0x0000000000107947 */ /* 0x000fec0003800000 */
.L_x_98:
[----:B--2---:R-:W-:Y:S01]  /*50b0*/  FMUL.FTZ R20, R13, R12 ;  /* 0x0000000c0d147220 */ /* 0x004fe20000410000 */
[----:B------:R-:W-:-:S03]  /*50c0*/  FMUL.FTZ R8, R12, 0.5 ;  /* 0x3f0000000c087820 */ /* 0x000fc60000410000 */
[----:B------:R-:W-:-:S04]  /*50d0*/  FFMA R7, -R20, R20, R13 ;  /* 0x0000001414077223 */ /* 0x000fc8000000010d */
[----:B------:R-:W-:-:S07]  /*50e0*/  FFMA R20, R7, R8, R20 ;  /* 0x0000000807147223 */ /* 0x000fce0000000014 */
.L_x_100:
[----:B------:R-:W0:Y:S01]  /*50f0*/  F2F.F64.F32 R20, R20 ;  /* 0x0000001400147310 */ /* 0x000e220000201800 */
[----:B------:R-:W-:Y:S01]  /*5100*/  IMAD.MOV.U32 R8, RZ, RZ, 0x1 ;  /* 0x00000001ff087424 */ /* 0x000fe200078e00ff */
[----:B------:R-:W-:Y:S01]  /*5110*/  FSETP.GEU.AND P1, PT, |R11|, 6.5827683646048100446e-37, PT ;  /* 0x036000000b00780b */ /* 0x000fe20003f2e200 */
[----:B------:R-:W-:Y:S05]  /*5120*/  BSSY.RECONVERGENT B0, `(.L_x_101) ;  /* 0x0000012000007945 */ /* 0x000fea0003800200 */
        /* <DEDUP_REMOVED lines=12> */
[----:B------:R-:W-:Y:S02]  /*51f0*/  MOV R23, R20 ;  /* 0x0000001400177202 */ /* 0x000fe40000000f00 */
[----:B------:R-:W-:-:S07]  /*5200*/  MOV R8, 0x5220 ;  /* 0x0000522000087802 */ /* 0x000fce0000000f00 */
[----:B------:R-:W-:Y:S05]  /*5210*/  CALL.REL.NOINC `($__internal_4_$__cuda_sm20_div_rn_f64_full) ;  /* 0x0000000400a07944 */ /* 0x000fea0003c00000 */
[----:B------:R-:W-:Y:S01]  /*5220*/  MOV R8, R22 ;  /* 0x0000001600087202 */ /* 0x000fe20000000f00 */
[----:B------:R-:W-:-:S07]  /*5230*/  IMAD.MOV.U32 R9, RZ, RZ, R23 ;  /* 0x000000ffff097224 */ /* 0x000fce00078e0017 */
.L_x_102:
[----:B------:R-:W-:Y:S05]  /*5240*/  BSYNC.RECONVERGENT B0 ;  /* 0x0000000000007941 */ /* 0x000fea0003800200 */
.L_x_101:
[----:B------:R-:W-:Y:S01]  /*5250*/  DSETP.NEU.AND P0, PT, |R8|, +INF , PT ;  /* 0x7ff000000800742a */ /* 0x000fe20003f0d200 */
[----:B------:R-:W-:-:S13]  /*5260*/  BSSY.RECONVERGENT B0, `(.L_x_103) ;  /* 0x000001d000007945 */ /* 0x000fda0003800200 */
        /* <DEDUP_REMOVED lines=26> */
.L_x_106:
[----:B------:R-:W-:Y:S05]  /*5410*/  BSYNC.RECONVERGENT B1 ;  /* 0x0000000000017941 */ /* 0x000fea0003800200 */
.L_x_105:
[----:B------:R-:W-:-:S07]  /*5420*/  VIADD R7, R7, 0x1 ;  /* 0x0000000107077836 */ /* 0x000fce0000000000 */
.L_x_104:
[----:B------:R-:W-:Y:S05]  /*5430*/  BSYNC.RECONVERGENT B0 ;  /* 0x0000000000007941 */ /* 0x000fea0003800200 */
.L_x_103:
        /* <DEDUP_REMOVED lines=36> */
[----:B------:R-:W-:-:S11]  /*5680*/  DADD R4, -RZ, -R2 ;  /* 0x00000000ff047229 */ /* 0x000fd60000000902 */
.L_x_83:
[----:B------:R-:W0:Y:S08]  /*5690*/  LDC.64 R2, c[0x0][0x420] ;  /* 0x00010800ff027b82 */ /* 0x000e300000000a00 */
[----:B------:R-:W1:Y:S01]  /*56a0*/  LDC.64 R6, c[0x0][0x408] ;  /* 0x00010200ff067b82 */ /* 0x000e620000000a00 */
[----:B0-----:R-:W-:-:S05]  /*56b0*/  IMAD.WIDE R8, R18, 0x8, R2 ;  /* 0x0000000812087825 */ /* 0x001fca00078e0202 */
[----:B------:R-:W2:Y:S01]  /*56c0*/  LDG.E.64 R2, desc[UR36][R8.64] ;  /* 0x0000002408027981 */ /* 0x000ea2000c1e1b00 */
[----:B-1----:R-:W-:Y:S01]  /*56d0*/  IMAD.WIDE R6, R18, 0x8, R6 ;  /* 0x0000000812067825 */ /* 0x002fe200078e0206 */
[----:B--2---:R-:W-:-:S14]  /*56e0*/  DSETP.GT.AND P0, PT, R4, R2, PT ;  /* 0x000000020400722a */ /* 0x004fdc0003f04000 */
[----:B------:R-:W-:-:S07]  /*56f0*/  @P0 DADD R2, -R2, R4 ;  /* 0x0000000002020229 */ /* 0x000fce0000000104 */
[----:B------:R2:W-:Y:S04]  /*5700*/  @P0 STG.E.64 desc[UR36][R6.64], R2 ;  /* 0x0000000206000986 */ /* 0x0005e8000c101b24 */
[----:B------:R2:W-:Y:S04]  /*5710*/  @P0 STG.E.64 desc[UR36][R8.64], R4 ;  /* 0x0000000408000986 */ /* 0x0005e8000c101b24 */
[----:B------:R2:W-:Y:S02]  /*5720*/  @!P0 STG.E.64 desc[UR36][R6.64], RZ ;  /* 0x000000ff06008986 */ /* 0x0005e4000c101b24 */
.L_x_74:
[----:B012---:R-:W0:Y:S01]  /*5730*/  LDC.64 R2, c[0x0][0x408] ;  /* 0x00010200ff027b82 */ /* 0x007e220000000a00 */
[----:B------:R-:W-:Y:S05]  /*5740*/  WARPSYNC.ALL ;  /* 0x0000000000007948 */ /* 0x000fea0003800000 */
[----:B0-----:R-:W-:Y:S02]  /*5750*/  IMAD.WIDE R4, R18, 0x8, R2 ;  /* 0x0000000812047825 */ /* 0x001fe400078e0202 */
[----:B------:R-:W-:Y:S06]  /*5760*/  BAR.SYNC.DEFER_BLOCKING 0x0 ;  /* 0x0000000000007b1d */ /* 0x000fec0000010000 */
[----:B------:R-:W2:Y:S02]  /*5770*/  LDG.E.64 R2, desc[UR36][R4.64] ;  /* 0x0000002404027981 */ /* 0x000ea4000c1e1b00 */
[----:B--2---:R-:W-:-:S14]  /*5780*/  DSETP.NEU.AND P0, PT, R2, RZ, PT ;  /* 0x000000ff0200722a */ /* 0x004fdc0003f0d000 */
[----:B------:R-:W0:Y:S02]  /*5790*/  @!P0 LDC.64 R2, c[0x0][0x418] ;  /* 0x00010600ff028b82 */ /* 0x000e240000000a00 */
[----:B0-----:R-:W-:-:S05]  /*57a0*/  @!P0 IMAD.WIDE R2, R19, 0x8, R2 ;  /* 0x0000000813028825 */ /* 0x001fca00078e0202 */
[----:B------:R0:W-:Y:S01]  /*57b0*/  @!P0 STG.E.64 desc[UR36][R2.64], RZ ;  /* 0x000000ff02008986 */ /* 0x0001e2000c101b24 */
[----:B------:R-:W-:Y:S05]  /*57c0*/  @!P0 EXIT ;  /* 0x000000000000894d */ /* 0x000fea0003800000 */
[----:B0-----:R-:W0:Y:S08]  /*57d0*/  LDC.64 R2, c[0x0][0x3e8] ;  /* 0x0000fa00ff027b82 */ /* 0x001e300000000a00 */
[----:B------:R-:W1:Y:S08]  /*57e0*/  LDC.64 R4, c[0x0][0x450] ;  /* 0x00011400ff047b82 */ /* 0x000e700000000a00 */
[----:B------:R-:W2:Y:S01]  /*57f0*/  LDC.64 R10, c[0x0][0x418] ;  /* 0x00010600ff0a7b82 */ /* 0x000ea20000000a00 */
[----:B0-----:R-:W-:-:S05]  /*5800*/  IMAD.WIDE R6, R19, 0x8, R2 ;  /* 0x0000000813067825 */ /* 0x001fca00078e0202 */
[----:B------:R-:W3:Y:S01]  /*5810*/  LDG.E.64 R2, desc[UR36][R6.64] ;  /* 0x0000002406027981 */ /* 0x000ee2000c1e1b00 */
[----:B-1----:R-:W-:-:S05]  /*5820*/  IMAD.WIDE R8, R19, 0x8, R4 ;  /* 0x0000000813087825 */ /* 0x002fca00078e0204 */
[----:B------:R-:W3:Y:S01]  /*5830*/  LDG.E.64 R4, desc[UR36][R8.64] ;  /* 0x0000002408047981 */ /* 0x000ee2000c1e1b00 */
[----:B--2---:R-:W-:Y:S01]  /*5840*/  IMAD.WIDE R10, R19, 0x8, R10 ;  /* 0x00000008130a7825 */ /* 0x004fe200078e020a */
[----:B---3--:R-:W-:-:S07]  /*5850*/  DADD R2, R2, -R4 ;  /* 0x0000000002027229 */ /* 0x008fce0000000804 */
[----:B------:R-:W-:Y:S04]  /*5860*/  STG.E.64 desc[UR36][R10.64], R2 ;  /* 0x000000020a007986 */ /* 0x000fe8000c101b24 */
[----:B------:R-:W2:Y:S04]  /*5870*/  LDG.E.64 R4, desc[UR36][R6.64] ;  /* 0x0000002406047981 */ /* 0x000ea8000c1e1b00 */
[----:B--2---:R-:W-:Y:S01]  /*5880*/  STG.E.64 desc[UR36][R8.64], R4 ;  /* 0x0000000408007986 */ /* 0x004fe2000c101b24 */
[----:B------:R-:W-:Y:S05]  /*5890*/  EXIT ;  /* 0x000000000000794d */ /* 0x000fea0003800000 */
        .weak           $__internal_4_$__cuda_sm20_div_rn_f64_full
        .type           $__internal_4_$__cuda_sm20_div_rn_f64_full,@function
        .size           $__internal_4_$__cuda_sm20_div_rn_f64_full,($__internal_5_$__cuda_sm20_sqrt_rn_f32_slowpath - $__internal_4_$__cuda_sm20_div_rn_f64_full)
$__internal_4_$__cuda_sm20_div_rn_f64_full:
[----:B------:R-:W-:Y:S01]  /*58a0*/  MOV R15, R11 ;  /* 0x0000000b000f7202 */ /* 0x000fe20000000f00 */
[----:B------:R-:W-:Y:S01]  /*58b0*/  IMAD.MOV.U32 R28, RZ, RZ, 0x1ca00000 ;  /* 0x1ca00000ff1c7424 */ /* 0x000fe200078e00ff */
[----:B------:R-:W-:Y:S01]  /*58c0*/  FSETP.GEU.AND P0, PT, |R21|, 1.469367938527859385e-39, PT ;  /* 0x001000001500780b */ /* 0x000fe20003f0e200 */
[----:B------:R-:W-:Y:S01]  /*58d0*/  IMAD.MOV.U32 R22, RZ, RZ, 0x1 ;  /* 0x00000001ff167424 */ /* 0x000fe200078e00ff */
[----:B------:R-:W-:Y:S01]  /*58e0*/  FSETP.GEU.AND P2, PT, |R15|, 1.469367938527859385e-39, PT ;  /* 0x001000000f00780b */ /* 0x000fe20003f4e200 */
[----:B------:R-:W-:Y:S01]  /*58f0*/  BSSY.RECONVERGENT B1, `(.L_x_108) ;  /* 0x0000056000017945 */ /* 0x000fe20003800200 */
[----:B------:R-:W-:Y:S01]  /*5900*/  MOV R14, R10 ;  /* 0x0000000a000e7202 */ /* 0x000fe20000000f00 */
[----:B------:R-:W-:Y:S01]  /*5910*/  IMAD.MOV.U32 R10, RZ, RZ, R23 ;  /* 0x000000ffff0a7224 */ /* 0x000fe200078e0017 */
[----:B------:R-:W-:Y:S02]  /*5920*/  LOP3.LUT R12, R21, 0x800fffff, RZ, 0xc0, !PT ;  /* 0x800fffff150c7812 */ /* 0x000fe400078ec0ff */
[----:B------:R-:W-:-:S02]  /*5930*/  MOV R11, R21 ;  /* 0x00000015000b7202 */ /* 0x000fc40000000f00 */
[----:B------:R-:W-:Y:S02]  /*5940*/  LOP3.LUT R13, R12, 0x3ff00000, RZ, 0xfc, !PT ;  /* 0x3ff000000c0d7812 */ /* 0x000fe400078efcff */
[----:B------:R-:W-:Y:S02]  /*5950*/  MOV R12, R23 ;  /* 0x00000017000c7202 */ /* 0x000fe40000000f00 */
[----:B------:R-:W-:Y:S01]  /*5960*/  LOP3.LUT R9, R15, 0x7ff00000, RZ, 0xc0, !PT ;  /* 0x7ff000000f097812 */ /* 0x000fe200078ec0ff */
[----:B------:R-:W-:Y:S01]  /*5970*/  @!P0 DMUL R12, R10, 8.98846567431157953865e+307 ;  /* 0x7fe000000a0c8828 */ /* 0x000fe20000000000 */
[----:B------:R-:W-:Y:S02]  /*5980*/  @!P2 LOP3.LUT R20, R11, 0x7ff00000, RZ, 0xc0, !PT ;  /* 0x7ff000000b14a812 */ /* 0x000fe400078ec0ff */
[----:B------:R-:W-:Y:S02]  /*5990*/  LOP3.LUT R30, R21, 0x7ff00000, RZ, 0xc0, !PT ;  /* 0x7ff00000151e7812 */ /* 0x000fe400078ec0ff */
[C---:B------:R-:W-:Y:S01]  /*59a0*/  @!P2 ISETP.GE.U32.AND P3, PT, R9.reuse, R20, PT ;  /* 0x000000140900a20c */ /* 0x040fe20003f66070 */
[----:B------:R-:W0:Y:S01]  /*59b0*/  MUFU.RCP64H R23, R13 ;  /* 0x0000000d00177308 */ /* 0x000e220000001800 */
[----:B------:R-:W-:-:S02]  /*59c0*/  ISETP.GE.U32.AND P1, PT, R9, R30, PT ;  /* 0x0000001e0900720c */ /* 0x000fc40003f26070 */
[C---:B------:R-:W-:Y:S02]  /*59d0*/  @!P2 SEL R25, R28.reuse, 0x63400000, !P3 ;  /* 0x634000001c19a807 */ /* 0x040fe40005800000 */
[----:B------:R-:W-:Y:S02]  /*59e0*/  SEL R21, R28, 0x63400000, !P1 ;  /* 0x634000001c157807 */ /* 0x000fe40004800000 */
[--C-:B------:R-:W-:Y:S02]  /*59f0*/  @!P2 LOP3.LUT R25, R25, 0x80000000, R15.reuse, 0xf8, !PT ;  /* 0x800000001919a812 */ /* 0x100fe400078ef80f */
[----:B------:R-:W-:Y:S02]  /*5a00*/  LOP3.LUT R21, R21, 0x800fffff, R15, 0xf8, !PT ;  /* 0x800fffff15157812 */ /* 0x000fe400078ef80f */
[----:B------:R-:W-:Y:S02]  /*5a10*/  @!P2 LOP3.LUT R25, R25, 0x100000, RZ, 0xfc, !PT ;  /* 0x001000001919a812 */ /* 0x000fe400078efcff */
[----:B------:R-:W-:-:S02]  /*5a20*/  MOV R20, R14 ;  /* 0x0000000e00147202 */ /* 0x000fc40000000f00 */
[----:B------:R-:W-:Y:S02]  /*5a30*/  @!P2 MOV R24, RZ ;  /* 0x000000ff0018a202 */ /* 0x000fe40000000f00 */
[----:B------:R-:W-:-:S04]  /*5a40*/  @!P0 LOP3.LUT R30, R13, 0x7ff00000, RZ, 0xc0, !PT ;  /* 0x7ff000000d1e8812 */ /* 0x000fc800078ec0ff */
[----:B------:R-:W-:Y:S02]  /*5a50*/  @!P2 DFMA R20, R20, 2, -R24 ;  /* 0x400000001414a82b */ /* 0x000fe40000000818 */
[----:B0-----:R-:W-:-:S08]  /*5a60*/  DFMA R24, R22, -R12, 1 ;  /* 0x3ff000001618742b */ /* 0x001fd0000000080c */
[----:B------:R-:W-:-:S08]  /*5a70*/  DFMA R24, R24, R24, R24 ;  /* 0x000000181818722b */ /* 0x000fd00000000018 */
[----:B------:R-:W-:-:S08]  /*5a80*/  DFMA R22, R22, R24, R22 ;  /* 0x000000181616722b */ /* 0x000fd00000000016 */
[----:B------:R-:W-:-:S08]  /*5a90*/  DFMA R24, R22, -R12, 1 ;  /* 0x3ff000001618742b */ /* 0x000fd0000000080c */
[----:B------:R-:W-:-:S08]  /*5aa0*/  DFMA R22, R22, R24, R22 ;  /* 0x000000181616722b */ /* 0x000fd00000000016 */
[----:B------:R-:W-:-:S08]  /*5ab0*/  DMUL R24, R22, R20 ;  /* 0x0000001416187228 */ /* 0x000fd00000000000 */
[----:B------:R-:W-:-:S08]  /*5ac0*/  DFMA R26, R24, -R12, R20 ;  /* 0x8000000c181a722b */ /* 0x000fd00000000014 */
[----:B------:R-:W-:Y:S01]  /*5ad0*/  DFMA R26, R22, R26, R24 ;  /* 0x0000001a161a722b */ /* 0x000fe20000000018 */
[----:B------:R-:W-:Y:S02]  /*5ae0*/  MOV R25, R9 ;  /* 0x0000000900197202 */ /* 0x000fe40000000f00 */
[----:B------:R-:W-:-:S04]  /*5af0*/  @!P2 LOP3.LUT R25, R21, 0x7ff00000, RZ, 0xc0, !PT ;  /* 0x7ff000001519a812 */ /* 0x000fc800078ec0ff */
[----:B------:R-:W-:-:S04]  /*5b00*/  IADD3 R22, PT, PT, R25, -0x1, RZ ;  /* 0xffffffff19167810 */ /* 0x000fc80007ffe0ff */
[----:B------:R-:W-:Y:S01]  /*5b10*/  ISETP.GT.U32.AND P0, PT, R22, 0x7feffffe, PT ;  /* 0x7feffffe1600780c */ /* 0x000fe20003f04070 */
[----:B------:R-:W-:-:S05]  /*5b20*/  VIADD R22, R30, 0xffffffff ;  /* 0xffffffff1e167836 */ /* 0x000fca0000000000 */
[----:B------:R-:W-:-:S13]  /*5b30*/  ISETP.GT.U32.OR P0, PT, R22, 0x7feffffe, P0 ;  /* 0x7feffffe1600780c */ /* 0x000fda0000704470 */
[----:B------:R-:W-:Y:S05]  /*5b40*/  @P0 BRA `(.L_x_109) ;  /* 0x00000000006c0947 */ /* 0x000fea0003800000 */
[----:B------:R-:W-:-:S04]  /*5b50*/  LOP3.LUT R22, R11, 0x7ff00000, RZ, 0xc0, !PT ;  /* 0x7ff000000b167812 */ /* 0x000fc800078ec0ff */
[CC--:B------:R-:W-:Y:S02]  /*5b60*/  VIADDMNMX R14, R9.reuse, -R22.reuse, 0xb9600000, !PT ;  /* 0xb9600000090e7446 */ /* 0x0c0fe40007800916 */
[----:B------:R-:W-:Y:S02]  /*5b70*/  ISETP.GE.U32.AND P0, PT, R9, R22, PT ;  /* 0x000000160900720c */ /* 0x000fe40003f06070 */
[----:B------:R-:W-:Y:S02]  /*5b80*/  VIMNMX R14, PT, PT, R14, 0x46a00000, PT ;  /* 0x46a000000e0e7848 */ /* 0x000fe40003fe0100 */
[----:B------:R-:W-:-:S04]  /*5b90*/  SEL R9, R28, 0x63400000, !P0 ;  /* 0x634000001c097807 */ /* 0x000fc80004000000 */
[----:B------:R-:W-:Y:S01]  /*5ba0*/  IADD3 R24, PT, PT, -R9, R14, RZ ;  /* 0x0000000e09187210 */ /* 0x000fe20007ffe1ff */
[----:B------:R-:W-:-:S03]  /*5bb0*/  IMAD.MOV.U32 R14, RZ, RZ, RZ ;  /* 0x000000ffff0e7224 */ /* 0x000fc600078e00ff */
[----:B------:R-:W-:-:S06]  /*5bc0*/  IADD3 R15, PT, PT, R24, 0x7fe00000, RZ ;  /* 0x7fe00000180f7810 */ /* 0x000fcc0007ffe0ff */
[----:B------:R-:W-:-:S10]  /*5bd0*/  DMUL R22, R26, R14 ;  /* 0x0000000e1a167228 */ /* 0x000fd40000000000 */
[----:B------:R-:W-:-:S13]  /*5be0*/  FSETP.GTU.AND P0, PT, |R23|, 1.469367938527859385e-39, PT ;  /* 0x001000001700780b */ /* 0x000fda0003f0c200 */
[----:B------:R-:W-:Y:S05]  /*5bf0*/  @P0 BRA `(.L_x_110) ;  /* 0x0000000000940947 */ /* 0x000fea0003800000 */
[----:B------:R-:W-:Y:S01]  /*5c00*/  DFMA R12, R26, -R12, R20 ;  /* 0x8000000c1a0c722b */ /* 0x000fe20000000014 */
[----:B------:R-:W-:-:S09]  /*5c10*/  MOV R14, RZ ;  /* 0x000000ff000e7202 */ /* 0x000fd20000000f00 */
[C---:B------:R-:W-:Y:S02]  /*5c20*/  FSETP.NEU.AND P0, PT, R13.reuse, RZ, PT ;  /* 0x000000ff0d00720b */ /* 0x040fe40003f0d000 */
[----:B------:R-:W-:-:S04]  /*5c30*/  LOP3.LUT R9, R13, 0x80000000, R11, 0x48, !PT ;  /* 0x800000000d097812 */ /* 0x000fc800078e480b */
[----:B------:R-:W-:-:S07]  /*5c40*/  LOP3.LUT R15, R9, R15, RZ, 0xfc, !PT ;  /* 0x0000000f090f7212 */ /* 0x000fce00078efcff */
[----:B------:R-:W-:Y:S05]  /*5c50*/  @!P0 BRA `(.L_x_110) ;  /* 0x00000000007c8947 */ /* 0x000fea0003800000 */
[----:B------:R-:W-:Y:S01]  /*5c60*/  IADD3 R11, PT, PT, -R24, RZ, RZ ;  /* 0x000000ff180b7210 */ /* 0x000fe20007ffe1ff */
[----:B------:R-:W-:Y:S01]  /*5c70*/  IMAD.MOV.U32 R10, RZ, RZ, RZ ;  /* 0x000000ffff0a7224 */ /* 0x000fe200078e00ff */
[----:B------:R-:W-:-:S05]  /*5c80*/  DMUL.RP R14, R26, R14 ;  /* 0x0000000e1a0e7228 */ /* 0x000fca0000008000 */
[----:B------:R-:W-:-:S05]  /*5c90*/  DFMA R10, R22, -R10, R26 ;  /* 0x8000000a160a722b */ /* 0x000fca000000001a */
[----:B------:R-:W-:Y:S02]  /*5ca0*/  LOP3.LUT R9, R15, R9, RZ, 0x3c, !PT ;  /* 0x000000090f097212 */ /* 0x000fe400078e3cff */
[----:B------:R-:W-:-:S04]  /*5cb0*/  IADD3 R10, PT, PT, -R24, -0x43300000, RZ ;  /* 0xbcd00000180a7810 */ /* 0x000fc80007ffe1ff */
[----:B------:R-:W-:-:S04]  /*5cc0*/  FSETP.NEU.AND P0, PT, |R11|, R10, PT ;  /* 0x0000000a0b00720b */ /* 0x000fc80003f0d200 */
[----:B------:R-:W-:Y:S02]  /*5cd0*/  FSEL R22, R14, R22, !P0 ;  /* 0x000000160e167208 */ /* 0x000fe40004000000 */
[----:B------:R-:W-:Y:S01]  /*5ce0*/  FSEL R23, R9, R23, !P0 ;  /* 0x0000001709177208 */ /* 0x000fe20004000000 */
[----:B------:R-:W-:Y:S06]  /*5cf0*/  BRA `(.L_x_110) ;  /* 0x0000000000547947 */ /* 0x000fec0003800000 */
.L_x_109:
[----:B------:R-:W-:-:S14]  /*5d00*/  DSETP.NAN.AND P0, PT, R14, R14, PT ;  /* 0x0000000e0e00722a */ /* 0x000fdc0003f08000 */
[----:B------:R-:W-:Y:S05]  /*5d10*/  @P0 BRA `(.L_x_111) ;  /* 0x0000000000440947 */ /* 0x000fea0003800000 */
[----:B------:R-:W-:-:S14]  /*5d20*/  DSETP.NAN.AND P0, PT, R10, R10, PT ;  /* 0x0000000a0a00722a */ /* 0x000fdc0003f08000 */
[----:B------:R-:W-:Y:S05]  /*5d30*/  @P0 BRA `(.L_x_112) ;  /* 0x0000000000300947 */ /* 0x000fea0003800000 */
[----:B------:R-:W-:Y:S02]  /*5d40*/  ISETP.NE.AND P0, PT, R25, R30, PT ;  /* 0x0000001e1900720c */ /* 0x000fe40003f05270 */
[----:B------:R-:W-:Y:S02]  /*5d50*/  MOV R22, 0x0 ;  /* 0x0000000000167802 */ /* 0x000fe40000000f00 */
[----:B------:R-:W-:-:S09]  /*5d60*/  MOV R23, 0xfff80000 ;  /* 0xfff8000000177802 */ /* 0x000fd20000000f00 */
[----:B------:R-:W-:Y:S05]  /*5d70*/  @!P0 BRA `(.L_x_110) ;  /* 0x0000000000348947 */ /* 0x000fea0003800000 */
[----:B------:R-:W-:Y:S02]  /*5d80*/  ISETP.NE.AND P0, PT, R25, 0x7ff00000, PT ;  /* 0x7ff000001900780c */ /* 0x000fe40003f05270 */
[----:B------:R-:W-:Y:S02]  /*5d90*/  LOP3.LUT R23, R15, 0x80000000, R11, 0x48, !PT ;  /* 0x800000000f177812 */ /* 0x000fe400078e480b */
[----:B------:R-:W-:-:S13]  /*5da0*/  ISETP.EQ.OR P0, PT, R30, RZ, !P0 ;  /* 0x000000ff1e00720c */ /* 0x000fda0004702670 */
[----:B------:R-:W-:Y:S01]  /*5db0*/  @P0 LOP3.LUT R9, R23, 0x7ff00000, RZ, 0xfc, !PT ;  /* 0x7ff0000017090812 */ /* 0x000fe200078efcff */
[----:B------:R-:W-:Y:S01]  /*5dc0*/  @!P0 IMAD.MOV.U32 R22, RZ, RZ, RZ ;  /* 0x000000ffff168224 */ /* 0x000fe200078e00ff */
[----:B------:R-:W-:Y:S02]  /*5dd0*/  @P0 MOV R22, RZ ;  /* 0x000000ff00160202 */ /* 0x000fe40000000f00 */
[----:B------:R-:W-:Y:S01]  /*5de0*/  @P0 MOV R23, R9 ;  /* 0x0000000900170202 */ /* 0x000fe20000000f00 */
[----:B------:R-:W-:Y:S06]  /*5df0*/  BRA `(.L_x_110) ;  /* 0x0000000000147947 */ /* 0x000fec0003800000 */
.L_x_112:
[----:B------:R-:W-:Y:S01]  /*5e00*/  LOP3.LUT R23, R11, 0x80000, RZ, 0xfc, !PT ;  /* 0x000800000b177812 */ /* 0x000fe200078efcff */
[----:B------:R-:W-:Y:S01]  /*5e10*/  IMAD.MOV.U32 R22, RZ, RZ, R10 ;  /* 0x000000ffff167224 */ /* 0x000fe200078e000a */
[----:B------:R-:W-:Y:S06]  /*5e20*/  BRA `(.L_x_110) ;  /* 0x0000000000087947 */ /* 0x000fec0003800000 */
.L_x_111:
[----:B------:R-:W-:Y:S02]  /*5e30*/  LOP3.LUT R23, R15, 0x80000, RZ, 0xfc, !PT ;  /* 0x000800000f177812 */ /* 0x000fe400078efcff */
[----:B------:R-:W-:-:S07]  /*5e40*/  MOV R22, R14 ;  /* 0x0000000e00167202 */ /* 0x000fce0000000f00 */
.L_x_110:
[----:B------:R-:W-:Y:S05]  /*5e50*/  BSYNC.RECONVERGENT B1 ;  /* 0x0000000000017941 */ /* 0x000fea0003800200 */
.L_x_108:
[----:B------:R-:W-:-:S04]  /*5e60*/  HFMA2 R9, -RZ, RZ, 0, 0 ;  /* 0x00000000ff097431 */ /* 0x000fc800000001ff */
[----:B------:R-:W-:Y:S05]  /*5e70*/  RET.REL.NODEC R8 `(_Z11movInd_glob7FSS_ParjPii) ;  /* 0xffffffa008607950 */ /* 0x000fea0003c3ffff */
        .weak           $__internal_5_$__cuda_sm20_sqrt_rn_f32_slowpath
        .type           $__internal_5_$__cuda_sm20_sqrt_rn_f32_slowpath,@function
        .size           $__internal_5_$__cuda_sm20_sqrt_rn_f32_slowpath,($__internal_6_$__cuda_sm3x_div_rn_noftz_f32_slowpath - $__internal_5_$__cuda_sm20_sqrt_rn_f32_slowpath)
$__internal_5_$__cuda_sm20_sqrt_rn_f32_slowpath:
[----:B------:R-:W-:-:S13]  /*5e80*/  LOP3.LUT P0, RZ, R8, 0x7fffffff, RZ, 0xc0, !PT ;  /* 0x7fffffff08ff7812 */ /* 0x000fda000780c0ff */
[----:B------:R-:W-:Y:S01]  /*5e90*/  @!P0 IMAD.MOV.U32 R9, RZ, RZ, R8 ;  /* 0x000000ffff098224 */ /* 0x000fe200078e0008 */
        /* <DEDUP_REMOVED lines=8> */
[----:B------:R-:W-:-:S04]  /*5f20*/  @P0 FFMA R12, R8, 1.84467440737095516160e+19, RZ ;  /* 0x5f800000080c0823 */ /* 0x000fc800000000ff */
[----:B------:R-:W0:Y:S02]  /*5f30*/  @P0 MUFU.RSQ R9, R12 ;  /* 0x0000000c00090308 */ /* 0x000e240000001400 */
[----:B0-----:R-:W-:Y:S01]  /*5f40*/  @P0 FMUL.FTZ R13, R12, R9 ;  /* 0x000000090c0d0220 */ /* 0x001fe20000410000 */
[----:B------:R-:W-:Y:S01]  /*5f50*/  @P0 FMUL.FTZ R15, R9, 0.5 ;  /* 0x3f000000090f0820 */ /* 0x000fe20000410000 */
[----:B------:R-:W-:Y:S02]  /*5f60*/  @!P0 MOV R9, R8 ;  /* 0x0000000800098202 */ /* 0x000fe40000000f00 */
[----:B------:R-:W-:-:S04]  /*5f70*/  @P0 FADD.FTZ R14, -R13, -RZ ;  /* 0x800000ff0d0e0221 */ /* 0x000fc80000010100 */
[----:B------:R-:W-:-:S04]  /*5f80*/  @P0 FFMA R14, R13, R14, R12 ;  /* 0x0000000e0d0e0223 */ /* 0x000fc8000000000c */
[----:B------:R-:W-:-:S04]  /*5f90*/  @P0 FFMA R14, R14, R15, R13 ;  /* 0x0000000f0e0e0223 */ /* 0x000fc8000000000d */
[----:B------:R-:W-:-:S07]  /*5fa0*/  @P0 FMUL.FTZ R9, R14, 2.3283064365386962891e-10 ;  /* 0x2f8000000e090820 */ /* 0x000fce0000410000 */
.L_x_113:
[----:B------:R-:W-:Y:S02]  /*5fb0*/  IMAD.MOV.U32 R12, RZ, RZ, R9 ;  /* 0x000000ffff0c7224 */ /* 0x000fe400078e0009 */
[----:B------:R-:W-:Y:S01]  /*5fc0*/  HFMA2 R9, -RZ, RZ, 0, 0 ;  /* 0x00000000ff097431 */ /* 0x000fe200000001ff */
[----:B------:R-:W-:-:S04]  /*5fd0*/  MOV R8, R20 ;  /* 0x0000001400087202 */ /* 0x000fc80000000f00 */
[----:B------:R-:W-:Y:S05]  /*5fe0*/  RET.REL.NODEC R8 `(_Z11movInd_glob7FSS_ParjPii) ;  /* 0xffffffa008047950 */ /* 0x000fea0003c3ffff */
        .weak           $__internal_6_$__cuda_sm3x_div_rn_noftz_f32_slowpath
        .type           $__internal_6_$__cuda_sm3x_div_rn_noftz_f32_slowpath,@function
        .size           $__internal_6_$__cuda_sm3x_div_rn_noftz_f32_slowpath,($_Z11movInd_glob7FSS_ParjPii$__internal_trig_reduction_slowpathd - $__internal_6_$__cuda_sm3x_div_rn_noftz_f32_slowpath)
$__internal_6_$__cuda_sm3x_div_rn_noftz_f32_slowpath:
[----:B------:R-:W-:Y:S01]  /*5ff0*/  SHF.R.U32.HI R13, RZ, 0x17, R16 ;  /* 0x00000017ff0d7819 */ /* 0x000fe20000011610 */
[----:B------:R-:W-:Y:S01]  /*6000*/  BSSY.RECONVERGENT B1, `(.L_x_114) ;  /* 0x0000064000017945 */ /* 0x000fe20003800200 */
[----:B------:R-:W-:Y:S02]  /*6010*/  SHF.R.U32.HI R8, RZ, 0x17, R9 ;  /* 0x00000017ff087819 */ /* 0x000fe40000011609 */
[----:B------:R-:W-:Y:S02]  /*6020*/  LOP3.LUT R14, R13, 0xff, RZ, 0xc0, !PT ;  /* 0x000000ff0d0e7812 */ /* 0x000fe400078ec0ff */
[----:B------:R-:W-:Y:S02]  /*6030*/  LOP3.LUT R22, R8, 0xff, RZ, 0xc0, !PT ;  /* 0x000000ff08167812 */ /* 0x000fe400078ec0ff */
[----:B------:R-:W-:Y:S01]  /*6040*/  MOV R20, 0x457a0000 ;  /* 0x457a000000147802 */ /* 0x000fe20000000f00 */
[----:B------:R-:W-:Y:S01]  /*6050*/  VIADD R15, R14, 0xffffffff ;  /* 0xffffffff0e0f7836 */ /* 0x000fe20000000000 */
[----:B------:R-:W-:-:S04]  /*6060*/  IADD3 R21, PT, PT, R22, -0x1, RZ ;  /* 0xffffffff16157810 */ /* 0x000fc80007ffe0ff */
[----:B------:R-:W-:-:S04]  /*6070*/  ISETP.GT.U32.AND P0, PT, R15, 0xfd, PT ;  /* 0x000000fd0f00780c */ /* 0x000fc80003f04070 */
[----:B------:R-:W-:-:S13]  /*6080*/  ISETP.GT.U32.OR P0, PT, R21, 0xfd, P0 ;  /* 0x000000fd1500780c */ /* 0x000fda0000704470 */
[----:B------:R-:W-:Y:S01]  /*6090*/  @!P0 IMAD.MOV.U32 R13, RZ, RZ, RZ ;  /* 0x000000ffff0d8224 */ /* 0x000fe200078e00ff */
[----:B------:R-:W-:Y:S06]  /*60a0*/  @!P0 BRA `(.L_x_115) ;  /* 0x0000000000608947 */ /* 0x000fec0003800000 */
[----:B------:R-:W-:Y:S01]  /*60b0*/  HFMA2 R8, -RZ, RZ, 5.4765625, 0 ;  /* 0x457a0000ff087431 */ /* 0x000fe200000001ff */
[----:B------:R-:W-:-:S04]  /*60c0*/  FSETP.GTU.FTZ.AND P0, PT, |R9|, +INF , PT ;  /* 0x7f8000000900780b */ /* 0x000fc80003f1c200 */
[----:B------:R-:W-:-:S04]  /*60d0*/  FSETP.GTU.FTZ.AND P1, PT, |R8|, +INF , PT ;  /* 0x7f8000000800780b */ /* 0x000fc80003f3c200 */
[----:B------:R-:W-:-:S13]  /*60e0*/  PLOP3.LUT P0, PT, P0, P1, PT, 0xf8, 0x8f ;  /* 0x00000000008f781c */ /* 0x000fda0000703f70 */
[----:B------:R-:W-:Y:S05]  /*60f0*/  @P0 BRA `(.L_x_116) ;  /* 0x00000004004c0947 */ /* 0x000fea0003800000 */
[----:B------:R-:W-:-:S13]  /*6100*/  LOP3.LUT P0, RZ, R20, 0x7fffffff, R9, 0xc8, !PT ;  /* 0x7fffffff14ff7812 */ /* 0x000fda000780c809 */
[----:B------:R-:W-:Y:S05]  /*6110*/  @!P0 BRA `(.L_x_117) ;  /* 0x00000004003c8947 */ /* 0x000fea0003800000 */
[C---:B------:R-:W-:Y:S02]  /*6120*/  FSETP.NEU.FTZ.AND P2, PT, |R9|.reuse, +INF , PT ;  /* 0x7f8000000900780b */ /* 0x040fe40003f5d200 */
[----:B------:R-:W-:Y:S02]  /*6130*/  FSETP.NEU.FTZ.AND P1, PT, |R8|, +INF , PT ;  /* 0x7f8000000800780b */ /* 0x000fe40003f3d200 */
[----:B------:R-:W-:-:S11]  /*6140*/  FSETP.NEU.FTZ.AND P0, PT, |R9|, +INF , PT ;  /* 0x7f8000000900780b */ /* 0x000fd60003f1d200 */
[----:B------:R-:W-:Y:S05]  /*6150*/  @!P1 BRA !P2, `(.L_x_117) ;  /* 0x00000004002c9947 */ /* 0x000fea0005000000 */
[----:B------:R-:W-:-:S04]  /*6160*/  LOP3.LUT P2, RZ, R9, 0x7fffffff, RZ, 0xc0, !PT ;  /* 0x7fffffff09ff7812 */ /* 0x000fc8000784c0ff */
[----:B------:R-:W-:-:S13]  /*6170*/  PLOP3.LUT P1, PT, P1, P2, PT, 0x2f, 0xf2 ;  /* 0x0000000000f2781c */ /* 0x000fda0000f24577 */
[----:B------:R-:W-:Y:S05]  /*6180*/  @P1 BRA `(.L_x_118) ;  /* 0x0000000400181947 */ /* 0x000fea0003800000 */
[----:B------:R-:W-:-:S04]  /*6190*/  LOP3.LUT P1, RZ, R20, 0x7fffffff, RZ, 0xc0, !PT ;  /* 0x7fffffff14ff7812 */ /* 0x000fc8000782c0ff */
[----:B------:R-:W-:-:S13]  /*61a0*/  PLOP3.LUT P0, PT, P0, P1, PT, 0x2f, 0xf2 ;  /* 0x0000000000f2781c */ /* 0x000fda0000702577 */
[----:B------:R-:W-:Y:S05]  /*61b0*/  @P0 BRA `(.L_x_119) ;  /* 0x0000000400000947 */ /* 0x000fea0003800000 */
[----:B------:R-:W-:Y:S02]  /*61c0*/  ISETP.GE.AND P0, PT, R21, RZ, PT ;  /* 0x000000ff1500720c */ /* 0x000fe40003f06270 */
[----:B------:R-:W-:-:S11]  /*61d0*/  ISETP.GE.AND P1, PT, R15, RZ, PT ;  /* 0x000000ff0f00720c */ /* 0x000fd60003f26270 */
[----:B------:R-:W-:Y:S01]  /*61e0*/  @P0 MOV R13, RZ ;  /* 0x000000ff000d0202 */ /* 0x000fe20000000f00 */
[----:B------:R-:W-:Y:S02]  /*61f0*/  @!P0 IMAD.MOV.U32 R13, RZ, RZ, -0x40 ;  /* 0xffffffc0ff0d8424 */ /* 0x000fe400078e00ff */
[----:B------:R-:W-:Y:S01]  /*6200*/  @!P0 FFMA R9, R9, 1.84467440737095516160e+19, RZ ;  /* 0x5f80000009098823 */ /* 0x000fe200000000ff */
[----:B------:R-:W-:Y:S02]  /*6210*/  @!P1 FFMA R20, R8, 1.84467440737095516160e+19, RZ ;  /* 0x5f80000008149823 */ /* 0x000fe400000000ff */
[----:B------:R-:W-:-:S07]  /*6220*/  @!P1 IADD3 R13, PT, PT, R13, 0x40, RZ ;  /* 0x000000400d0d9810 */ /* 0x000fce0007ffe0ff */
.L_x_115:
[----:B------:R-:W-:Y:S01]  /*6230*/  LEA R15, R14, 0xc0800000, 0x17 ;  /* 0xc08000000e0f7811 */ /* 0x000fe200078eb8ff */
[----:B------:R-:W-:Y:S03]  /*6240*/  BSSY.RECONVERGENT B2, `(.L_x_120) ;  /* 0x0000036000027945 */ /* 0x000fe60003800200 */
[----:B------:R-:W-:Y:S01]  /*6250*/  IADD3 R20, PT, PT, -R15, R20, RZ ;  /* 0x000000140f147210 */ /* 0x000fe20007ffe1ff */
[----:B------:R-:W-:-:S03]  /*6260*/  VIADD R15, R22, 0xffffff81 ;  /* 0xffffff81160f7836 */ /* 0x000fc60000000000 */
[----:B------:R-:W0:Y:S01]  /*6270*/  MUFU.RCP R21, R20 ;  /* 0x0000001400157308 */ /* 0x000e220000001000 */
[----:B------:R-:W-:Y:S01]  /*6280*/  FADD.FTZ R23, -R20, -RZ ;  /* 0x800000ff14177221 */ /* 0x000fe20000010100 */
[C---:B------:R-:W-:Y:S01]  /*6290*/  IMAD R8, R15.reuse, -0x800000, R9 ;  /* 0xff8000000f087824 */ /* 0x040fe200078e0209 */
[----:B------:R-:W-:-:S04]  /*62a0*/  IADD3 R14, PT, PT, R15, 0x7f, -R14 ;  /* 0x0000007f0f0e7810 */ /* 0x000fc80007ffe80e */
[----:B------:R-:W-:Y:S01]  /*62b0*/  IADD3 R14, PT, PT, R14, R13, RZ ;  /* 0x0000000d0e0e7210 */ /* 0x000fe20007ffe0ff */
[----:B0-----:R-:W-:-:S04]  /*62c0*/  FFMA R22, R21, R23, 1 ;  /* 0x3f80000015167423 */ /* 0x001fc80000000017 */
[----:B------:R-:W-:-:S04]  /*62d0*/  FFMA R24, R21, R22, R21 ;  /* 0x0000001615187223 */ /* 0x000fc80000000015 */
[----:B------:R-:W-:-:S04]  /*62e0*/  FFMA R9, R8, R24, RZ ;  /* 0x0000001808097223 */ /* 0x000fc800000000ff */
[----:B------:R-:W-:-:S04]  /*62f0*/  FFMA R22, R23, R9, R8 ;  /* 0x0000000917167223 */ /* 0x000fc80000000008 */
[----:B------:R-:W-:-:S04]  /*6300*/  FFMA R21, R24, R22, R9 ;  /* 0x0000001618157223 */ /* 0x000fc80000000009 */
[----:B------:R-:W-:-:S04]  /*6310*/  FFMA R22, R23, R21, R8 ;  /* 0x0000001517167223 */ /* 0x000fc80000000008 */
[----:B------:R-:W-:-:S05]  /*6320*/  FFMA R8, R24, R22, R21 ;  /* 0x0000001618087223 */ /* 0x000fca0000000015 */
[----:B------:R-:W-:-:S04]  /*6330*/  SHF.R.U32.HI R9, RZ, 0x17, R8 ;  /* 0x00000017ff097819 */ /* 0x000fc80000011608 */
[----:B------:R-:W-:-:S04]  /*6340*/  LOP3.LUT R9, R9, 0xff, RZ, 0xc0, !PT ;  /* 0x000000ff09097812 */ /* 0x000fc800078ec0ff */
[----:B------:R-:W-:-:S05]  /*6350*/  IADD3 R15, PT, PT, R9, R14, RZ ;  /* 0x0000000e090f7210 */ /* 0x000fca0007ffe0ff */
[----:B------:R-:W-:-:S05]  /*6360*/  VIADD R9, R15, 0xffffffff ;  /* 0xffffffff0f097836 */ /* 0x000fca0000000000 */
[----:B------:R-:W-:-:S13]  /*6370*/  ISETP.GE.U32.AND P0, PT, R9, 0xfe, PT ;  /* 0x000000fe0900780c */ /* 0x000fda0003f06070 */
[----:B------:R-:W-:Y:S05]  /*6380*/  @!P0 BRA `(.L_x_121) ;  /* 0x0000000000808947 */ /* 0x000fea0003800000 */
[----:B------:R-:W-:-:S13]  /*6390*/  ISETP.GT.AND P0, PT, R15, 0xfe, PT ;  /* 0x000000fe0f00780c */ /* 0x000fda0003f04270 */
[----:B------:R-:W-:Y:S05]  /*63a0*/  @P0 BRA `(.L_x_122) ;  /* 0x00000000006c0947 */ /* 0x000fea0003800000 */
[----:B------:R-:W-:-:S13]  /*63b0*/  ISETP.GE.AND P0, PT, R15, 0x1, PT ;  /* 0x000000010f00780c */ /* 0x000fda0003f06270 */
[----:B------:R-:W-:Y:S05]  /*63c0*/  @P0 BRA `(.L_x_123) ;  /* 0x0000000000740947 */ /* 0x000fea0003800000 */
[----:B------:R-:W-:Y:S02]  /*63d0*/  ISETP.GE.AND P0, PT, R15, -0x18, PT ;  /* 0xffffffe80f00780c */ /* 0x000fe40003f06270 */
[----:B------:R-:W-:-:S11]  /*63e0*/  LOP3.LUT R8, R8, 0x80000000, RZ, 0xc0, !PT ;  /* 0x8000000008087812 */ /* 0x000fd600078ec0ff */
[----:B------:R-:W-:Y:S05]  /*63f0*/  @!P0 BRA `(.L_x_123) ;  /* 0x0000000000688947 */ /* 0x000fea0003800000 */
[CCC-:B------:R-:W-:Y:S01]  /*6400*/  FFMA.RZ R9, R24.reuse, R22.reuse, R21.reuse ;  /* 0x0000001618097223 */ /* 0x1c0fe2000000c015 */
[C---:B------:R-:W-:Y:S01]  /*6410*/  IADD3 R20, PT, PT, R15.reuse, 0x20, RZ ;  /* 0x000000200f147810 */ /* 0x040fe20007ffe0ff */
[CCC-:B------:R-:W-:Y:S01]  /*6420*/  FFMA.RM R14, R24.reuse, R22.reuse, R21.reuse ;  /* 0x00000016180e7223 */ /* 0x1c0fe20000004015 */
[----:B------:R-:W-:Y:S02]  /*6430*/  ISETP.NE.AND P2, PT, R15, RZ, PT ;  /* 0x000000ff0f00720c */ /* 0x000fe40003f45270 */
[----:B------:R-:W-:Y:S01]  /*6440*/  LOP3.LUT R13, R9, 0x7fffff, RZ, 0xc0, !PT ;  /* 0x007fffff090d7812 */ /* 0x000fe200078ec0ff */
[----:B------:R-:W-:Y:S01]  /*6450*/  FFMA.RP R9, R24, R22, R21 ;  /* 0x0000001618097223 */ /* 0x000fe20000008015 */
[----:B------:R-:W-:Y:S02]  /*6460*/  ISETP.NE.AND P1, PT, R15, RZ, PT ;  /* 0x000000ff0f00720c */ /* 0x000fe40003f25270 */
[----:B------:R-:W-:Y:S02]  /*6470*/  LOP3.LUT R13, R13, 0x800000, RZ, 0xfc, !PT ;  /* 0x008000000d0d7812 */ /* 0x000fe400078efcff */
[----:B------:R-:W-:-:S02]  /*6480*/  IADD3 R15, PT, PT, -R15, RZ, RZ ;  /* 0x000000ff0f0f7210 */ /* 0x000fc40007ffe1ff */
[----:B------:R-:W-:Y:S02]  /*6490*/  SHF.L.U32 R20, R13, R20, RZ ;  /* 0x000000140d147219 */ /* 0x000fe400000006ff */
[----:B------:R-:W-:Y:S02]  /*64a0*/  FSETP.NEU.FTZ.AND P0, PT, R9, R14, PT ;  /* 0x0000000e0900720b */ /* 0x000fe40003f1d000 */
[----:B------:R-:W-:Y:S02]  /*64b0*/  SEL R14, R15, RZ, P2 ;  /* 0x000000ff0f0e7207 */ /* 0x000fe40001000000 */
[----:B------:R-:W-:Y:S02]  /*64c0*/  ISETP.NE.AND P1, PT, R20, RZ, P1 ;  /* 0x000000ff1400720c */ /* 0x000fe40000f25270 */
[----:B------:R-:W-:Y:S02]  /*64d0*/  SHF.R.U32.HI R14, RZ, R14, R13 ;  /* 0x0000000eff0e7219 */ /* 0x000fe4000001160d */
[----:B------:R-:W-:-:S02]  /*64e0*/  PLOP3.LUT P0, PT, P0, P1, PT, 0xf8, 0x8f ;  /* 0x00000000008f781c */ /* 0x000fc40000703f70 */
[----:B------:R-:W-:Y:S02]  /*64f0*/  SHF.R.U32.HI R20, RZ, 0x1, R14 ;  /* 0x00000001ff147819 */ /* 0x000fe4000001160e */
[----:B------:R-:W-:-:S04]  /*6500*/  SEL R9, RZ, 0x1, !P0 ;  /* 0x00000001ff097807 */ /* 0x000fc80004000000 */
[----:B------:R-:W-:-:S04]  /*6510*/  LOP3.LUT R9, R9, 0x1, R20, 0xf8, !PT ;  /* 0x0000000109097812 */ /* 0x000fc800078ef814 */
[----:B------:R-:W-:-:S05]  /*6520*/  LOP3.LUT R9, R9, R14, RZ, 0xc0, !PT ;  /* 0x0000000e09097212 */ /* 0x000fca00078ec0ff */
[----:B------:R-:W-:-:S05]  /*6530*/  IMAD.IADD R9, R20, 0x1, R9 ;  /* 0x0000000114097824 */ /* 0x000fca00078e0209 */
[----:B------:R-:W-:Y:S01]  /*6540*/  LOP3.LUT R8, R9, R8, RZ, 0xfc, !PT ;  /* 0x0000000809087212 */ /* 0x000fe200078efcff */
[----:B------:R-:W-:Y:S06]  /*6550*/  BRA `(.L_x_123) ;  /* 0x0000000000107947 */ /* 0x000fec0003800000 */
.L_x_122:
[----:B------:R-:W-:-:S04]  /*6560*/  LOP3.LUT R8, R8, 0x80000000, RZ, 0xc0, !PT ;  /* 0x8000000008087812 */ /* 0x000fc800078ec0ff */
[----:B------:R-:W-:Y:S01]  /*6570*/  LOP3.LUT R8, R8, 0x7f800000, RZ, 0xfc, !PT ;  /* 0x7f80000008087812 */ /* 0x000fe200078efcff */
[----:B------:R-:W-:Y:S06]  /*6580*/  BRA `(.L_x_123) ;  /* 0x0000000000047947 */ /* 0x000fec0003800000 */
.L_x_121:
[----:B------:R-:W-:-:S07]  /*6590*/  LEA R8, R14, R8, 0x17 ;  /* 0x000000080e087211 */ /* 0x000fce00078eb8ff */
.L_x_123:
[----:B------:R-:W-:Y:S05]  /*65a0*/  BSYNC.RECONVERGENT B2 ;  /* 0x0000000000027941 */ /* 0x000fea0003800200 */
.L_x_120:
[----:B------:R-:W-:Y:S05]  /*65b0*/  BRA `(.L_x_124) ;  /* 0x0000000000207947 */ /* 0x000fea0003800000 */
.L_x_119:
[----:B------:R-:W-:-:S04]  /*65c0*/  LOP3.LUT R8, R20, 0x80000000, R9, 0x48, !PT ;  /* 0x8000000014087812 */ /* 0x000fc800078e4809 */
[----:B------:R-:W-:Y:S01]  /*65d0*/  LOP3.LUT R8, R8, 0x7f800000, RZ, 0xfc, !PT ;  /* 0x7f80000008087812 */ /* 0x000fe200078efcff */
[----:B------:R-:W-:Y:S06]  /*65e0*/  BRA `(.L_x_124) ;  /* 0x0000000000147947 */ /* 0x000fec0003800000 */
.L_x_118:
[----:B------:R-:W-:Y:S01]  /*65f0*/  LOP3.LUT R8, R20, 0x80000000, R9, 0x48, !PT ;  /* 0x8000000014087812 */ /* 0x000fe200078e4809 */
[----:B------:R-:W-:Y:S06]  /*6600*/  BRA `(.L_x_124) ;  /* 0x00000000000c7947 */ /* 0x000fec0003800000 */
.L_x_117:
[----:B------:R-:W0:Y:S01]  /*6610*/  MUFU.RSQ R8, -QNAN ;  /* 0xffc0000000087908 */ /* 0x000e220000001400 */
[----:B------:R-:W-:Y:S05]  /*6620*/  BRA `(.L_x_124) ;  /* 0x0000000000047947 */ /* 0x000fea0003800000 */
.L_x_116:
[----:B------:R-:W-:-:S07]  /*6630*/  FADD.FTZ R8, R9, R8 ;  /* 0x0000000809087221 */ /* 0x000fce0000010000 */
.L_x_124:
[----:B------:R-:W-:Y:S05]  /*6640*/  BSYNC.RECONVERGENT B1 ;  /* 0x0000000000017941 */ /* 0x000fea0003800200 */
.L_x_114:
[----:B------:R-:W-:-:S04]  /*6650*/  HFMA2 R13, -RZ, RZ, 0, 0 ;  /* 0x00000000ff0d7431 */ /* 0x000fc800000001ff */
[----:B0-----:R-:W-:Y:S05]  /*6660*/  RET.REL.NODEC R12 `(_Z11movInd_glob7FSS_ParjPii) ;  /* 0xffffff980c647950 */ /* 0x001fea0003c3ffff */
        .type           $_Z11movInd_glob7FSS_ParjPii$__internal_trig_reduction_slowpathd,@function
        .size           $_Z11movInd_glob7FSS_ParjPii$__internal_trig_reduction_slowpathd,(.L_x_188 - $_Z11movInd_glob7FSS_ParjPii$__internal_trig_reduction_slowpathd)
$_Z11movInd_glob7FSS_ParjPii$__internal_trig_reduction_slowpathd:
[----:B------:R-:W-:Y:S01]  /*6670*/  SHF.R.U32.HI R10, RZ, 0x14, R9 ;  /* 0x00000014ff0a7819 */ /* 0x000fe20000011609 */
[----:B------:R-:W-:Y:S01]  /*6680*/  IMAD.MOV.U32 R13, RZ, RZ, R12 ;  /* 0x000000ffff0d7224 */ /* 0x000fe200078e000c */
[----:B------:R-:W-:Y:S02]  /*6690*/  MOV R12, RZ ;  /* 0x000000ff000c7202 */ /* 0x000fe40000000f00 */
[----:B------:R-:W-:-:S04]  /*66a0*/  LOP3.LUT R11, R10, 0x7ff, RZ, 0xc0, !PT ;  /* 0x000007ff0a0b7812 */ /* 0x000fc800078ec0ff */
[----:B------:R-:W-:-:S13]  /*66b0*/  ISETP.NE.AND P0, PT, R11, 0x7ff, PT ;  /* 0x000007ff0b00780c */ /* 0x000fda0003f05270 */
[----:B------:R-:W-:Y:S05]  /*66c0*/  @!P0 BRA `(.L_x_125) ;  /* 0x0000000800488947 */ /* 0x000fea0003800000 */
[----:B------:R-:W-:Y:S01]  /*66d0*/  IADD3 R12, PT, PT, R11, -0x400, RZ ;  /* 0xfffffc000b0c7810 */ /* 0x000fe20007ffe0ff */
[----:B------:R-:W-:Y:S01]  /*66e0*/  BSSY.RECONVERGENT B2, `(.L_x_126) ;  /* 0x000002f000027945 */ /* 0x000fe20003800200 */
[----:B------:R-:W-:Y:S02]  /*66f0*/  CS2R R20, SRZ ;  /* 0x0000000000147805 */ /* 0x000fe4000001ff00 */
[----:B------:R-:W-:Y:S02]  /*6700*/  SHF.R.U32.HI R11, RZ, 0x6, R12 ;  /* 0x00000006ff0b7819 */ /* 0x000fe4000001160c */
[----:B------:R-:W-:Y:S02]  /*6710*/  ISETP.GE.U32.AND P0, PT, R12, 0x80, PT ;  /* 0x000000800c00780c */ /* 0x000fe40003f06070 */
[C---:B------:R-:W-:Y:S02]  /*6720*/  IADD3 R12, PT, PT, -R11.reuse, 0x13, RZ ;  /* 0x000000130b0c7810 */ /* 0x040fe40007ffe1ff */
[----:B------:R-:W-:-:S02]  /*6730*/  IADD3 R22, PT, PT, -R11, 0xf, RZ ;  /* 0x0000000f0b167810 */ /* 0x000fc40007ffe1ff */
[----:B------:R-:W-:-:S04]  /*6740*/  SEL R12, R12, 0x12, P0 ;  /* 0x000000120c0c7807 */ /* 0x000fc80000000000 */
[----:B------:R-:W-:-:S13]  /*6750*/  ISETP.GE.AND P0, PT, R22, R12, PT ;  /* 0x0000000c1600720c */ /* 0x000fda0003f06270 */
[----:B------:R-:W-:Y:S05]  /*6760*/  @P0 BRA `(.L_x_127) ;  /* 0x0000000000980947 */ /* 0x000fea0003800000 */
[----:B------:R-:W0:Y:S01]  /*6770*/  LDC.64 R14, c[0x0][0x358] ;  /* 0x0000d600ff0e7b82 */ /* 0x000e220000000a00 */
[C---:B------:R-:W-:Y:S01]  /*6780*/  SHF.L.U64.HI R27, R13.reuse, 0xb, R9 ;  /* 0x0000000b0d1b7819 */ /* 0x040fe20000010209 */
[----:B------:R-:W-:Y:S01]  /*6790*/  HFMA2 R26, -RZ, RZ, 0, 0 ;  /* 0x00000000ff1a7431 */ /* 0x000fe200000001ff */
[----:B------:R-:W-:Y:S01]  /*67a0*/  BSSY.RECONVERGENT B3, `(.L_x_128) ;  /* 0x0000021000037945 */ /* 0x000fe20003800200 */
[----:B------:R-:W-:Y:S01]  /*67b0*/  IMAD.SHL.U32 R13, R13, 0x800, RZ ;  /* 0x000008000d0d7824 */ /* 0x000fe200078e00ff */
[----:B------:R-:W-:Y:S02]  /*67c0*/  MOV R25, R22 ;  /* 0x0000001600197202 */ /* 0x000fe40000000f00 */
[----:B------:R-:W-:Y:S02]  /*67d0*/  CS2R R20, SRZ ;  /* 0x0000000000147805 */ /* 0x000fe4000001ff00 */
[----:B------:R-:W-:Y:S02]  /*67e0*/  IADD3 R24, PT, PT, RZ, -R11, -R12 ;  /* 0x8000000bff187210 */ /* 0x000fe40007ffe80c */
[----:B------:R-:W-:-:S07]  /*67f0*/  LOP3.LUT R27, R27, 0x80000000, RZ, 0xfc, !PT ;  /* 0x800000001b1b7812 */ /* 0x000fce00078efcff */
.L_x_129:
[----:B------:R-:W1:Y:S01]  /*6800*/  LDC.64 R22, c[0x4][0x48] ;  /* 0x01001200ff167b82 */ /* 0x000e620000000a00 */
[----:B0-----:R-:W-:Y:S02]  /*6810*/  R2UR UR4, R14 ;  /* 0x000000000e0472ca */ /* 0x001fe400000e0000 */
[----:B------:R-:W-:Y:S01]  /*6820*/  R2UR UR5, R15 ;  /* 0x000000000f0572ca */ /* 0x000fe200000e0000 */
[----:B-1----:R-:W-:-:S12]  /*6830*/  IMAD.WIDE R22, R25, 0x8, R22 ;  /* 0x0000000819167825 */ /* 0x002fd800078e0216 */
[----:B------:R-:W2:Y:S01]  /*6840*/  LDG.E.64.CONSTANT R22, desc[UR4][R22.64] ;  /* 0x0000000416167981 */ /* 0x000ea2000c1e9b00 */
[----:B------:R-:W-:Y:S01]  /*6850*/  IADD3 R24, PT, PT, R24, 0x1, RZ ;  /* 0x0000000118187810 */ /* 0x000fe20007ffe0ff */
[----:B------:R-:W-:Y:S02]  /*6860*/  VIADD R25, R25, 0x1 ;  /* 0x0000000119197836 */ /* 0x000fe40000000000 */
[----:B--2---:R-:W-:-:S04]  /*6870*/  IMAD.WIDE.U32 R20, P2, R22, R13, R20 ;  /* 0x0000000d16147225 */ /* 0x004fc80007840014 */
[----:B------:R-:W-:Y:S02]  /*6880*/  IMAD R29, R22, R27, RZ ;  /* 0x0000001b161d7224 */ /* 0x000fe400078e02ff */
[CC--:B------:R-:W-:Y:S02]  /*6890*/  IMAD R28, R23.reuse, R13.reuse, RZ ;  /* 0x0000000d171c7224 */ /* 0x0c0fe400078e02ff */
[----:B------:R-:W-:Y:S01]  /*68a0*/  IMAD.HI.U32 R31, R23, R13, RZ ;  /* 0x0000000d171f7227 */ /* 0x000fe200078e00ff */
[----:B------:R-:W-:-:S03]  /*68b0*/  IADD3 R21, P0, PT, R29, R21, RZ ;  /* 0x000000151d157210 */ /* 0x000fc60007f1e0ff */
[----:B------:R-:W-:Y:S01]  /*68c0*/  IMAD R29, R26, 0x8, R1 ;  /* 0x000000081a1d7824 */ /* 0x000fe200078e0201 */
[----:B------:R-:W-:Y:S01]  /*68d0*/  IADD3 R21, P1, PT, R28, R21, RZ ;  /* 0x000000151c157210 */ /* 0x000fe20007f3e0ff */
[----:B------:R-:W-:Y:S01]  /*68e0*/  IMAD.HI.U32 R28, R22, R27, RZ ;  /* 0x0000001b161c7227 */ /* 0x000fe200078e00ff */
[----:B------:R-:W-:-:S03]  /*68f0*/  IADD3 R26, PT, PT, R26, 0x1, RZ ;  /* 0x000000011a1a7810 */ /* 0x000fc60007ffe0ff */
[----:B------:R0:W-:Y:S01]  /*6900*/  STL.64 [R29], R20 ;  /* 0x000000141d007387 */ /* 0x0001e20000100a00 */
[----:B------:R-:W-:-:S04]  /*6910*/  IADD3.X R22, PT, PT, R28, RZ, RZ, P2, !PT ;  /* 0x000000ff1c167210 */ /* 0x000fc800017fe4ff */
[----:B------:R-:W-:Y:S01]  /*6920*/  IADD3.X R22, P0, PT, R31, R22, RZ, P0, !PT ;  /* 0x000000161f167210 */ /* 0x000fe2000071e4ff */
[CC--:B------:R-:W-:Y:S02]  /*6930*/  IMAD R31, R23.reuse, R27.reuse, RZ ;  /* 0x0000001b171f7224 */ /* 0x0c0fe400078e02ff */
[----:B------:R-:W-:-:S03]  /*6940*/  IMAD.HI.U32 R23, R23, R27, RZ ;  /* 0x0000001b17177227 */ /* 0x000fc600078e00ff */
[----:B------:R-:W-:Y:S01]  /*6950*/  IADD3.X R31, P1, PT, R31, R22, RZ, P1, !PT ;  /* 0x000000161f1f7210 */ /* 0x000fe20000f3e4ff */
[----:B------:R-:W-:Y:S01]  /*6960*/  IMAD.X R22, RZ, RZ, R23, P0 ;  /* 0x000000ffff167224 */ /* 0x000fe200000e0617 */
[----:B------:R-:W-:Y:S02]  /*6970*/  ISETP.NE.AND P0, PT, R24, -0xf, PT ;  /* 0xfffffff11800780c */ /* 0x000fe40003f05270 */
[----:B0-----:R-:W-:Y:S02]  /*6980*/  MOV R20, R31 ;  /* 0x0000001f00147202 */ /* 0x001fe40000000f00 */
[----:B------:R-:W-:-:S09]  /*6990*/  IADD3.X R21, PT, PT, RZ, R22, RZ, P1, !PT ;  /* 0x00000016ff157210 */ /* 0x000fd20000ffe4ff */
[----:B------:R-:W-:Y:S05]  /*69a0*/  @P0 BRA `(.L_x_129) ;  /* 0xfffffffc00940947 */ /* 0x000fea000383ffff */
[----:B------:R-:W-:Y:S05]  /*69b0*/  BSYNC.RECONVERGENT B3 ;  /* 0x0000000000037941 */ /* 0x000fea0003800200 */
.L_x_128:
[----:B------:R-:W-:-:S07]  /*69c0*/  MOV R22, R12 ;  /* 0x0000000c00167202 */ /* 0x000fce0000000f00 */
.L_x_127:
[----:B------:R-:W-:Y:S05]  /*69d0*/  BSYNC.RECONVERGENT B2 ;  /* 0x0000000000027941 */ /* 0x000fea0003800200 */
.L_x_126:
[----:B------:R-:W-:Y:S01]  /*69e0*/  LOP3.LUT P0, R25, R10, 0x3f, RZ, 0xc0, !PT ;  /* 0x0000003f0a197812 */ /* 0x000fe2000780c0ff */
[----:B------:R-:W-:-:S05]  /*69f0*/  IMAD.IADD R10, R11, 0x1, R22 ;  /* 0x000000010b0a7824 */ /* 0x000fca00078e0216 */
[----:B------:R-:W-:-:S05]  /*6a00*/  LEA R29, R10, R1, 0x3 ;  /* 0x000000010a1d7211 */ /* 0x000fca00078e18ff */
[----:B------:R0:W-:Y:S04]  /*6a10*/  STL.64 [R29+-0x78], R20 ;  /* 0xffff88141d007387 */ /* 0x0001e80000100a00 */
[----:B------:R-:W2:Y:S04]  /*6a20*/  @P0 LDL.64 R14, [R1+0x8] ;  /* 0x00000800010e0983 */ /* 0x000ea80000100a00 */
[----:B------:R-:W3:Y:S04]  /*6a30*/  LDL.64 R10, [R1+0x10] ;  /* 0x00001000010a7983 */ /* 0x000ee80000100a00 */
[----:B------:R-:W4:Y:S01]  /*6a40*/  LDL.64 R12, [R1+0x18] ;  /* 0x00001800010c7983 */ /* 0x000f220000100a00 */
[----:B------:R-:W-:Y:S01]  /*6a50*/  BSSY.RECONVERGENT B2, `(.L_x_130) ;  /* 0x0000035000027945 */ /* 0x000fe20003800200 */
[----:B--2---:R-:W-:-:S02]  /*6a60*/  @P0 SHF.R.U64 R24, R14, 0x1, R15 ;  /* 0x000000010e180819 */ /* 0x004fc4000000120f */
[----:B------:R-:W-:Y:S02]  /*6a70*/  @P0 SHF.R.U32.HI R26, RZ, 0x1, R15 ;  /* 0x00000001ff1a0819 */ /* 0x000fe4000001160f */
[----:B------:R-:W-:Y:S02]  /*6a80*/  @P0 LOP3.LUT R15, R25, 0x3f, RZ, 0x3c, !PT ;  /* 0x0000003f190f0812 */ /* 0x000fe400078e3cff */
[--C-:B---3--:R-:W-:Y:S02]  /*6a90*/  @P0 SHF.R.U32.HI R14, RZ, 0x1, R11.reuse ;  /* 0x00000001ff0e0819 */ /* 0x108fe4000001160b */
[C---:B------:R-:W-:Y:S02]  /*6aa0*/  @P0 SHF.R.U64 R27, R10.reuse, 0x1, R11 ;  /* 0x000000010a1b0819 */ /* 0x040fe4000000120b */
[----:B------:R-:W-:Y:S02]  /*6ab0*/  @P0 SHF.L.U32 R23, R10, R25, RZ ;  /* 0x000000190a170219 */ /* 0x000fe400000006ff */
[----:B0-----:R-:W-:-:S02]  /*6ac0*/  @P0 SHF.R.U64 R20, R24, R15, R26 ;  /* 0x0000000f18140219 */ /* 0x001fc4000000121a */
[----:B------:R-:W-:Y:S02]  /*6ad0*/  @P0 SHF.L.U64.HI R22, R10, R25, R11 ;  /* 0x000000190a160219 */ /* 0x000fe4000001020b */
[----:B------:R-:W-:Y:S02]  /*6ae0*/  @P0 SHF.R.U32.HI R21, RZ, R15, R26 ;  /* 0x0000000fff150219 */ /* 0x000fe4000001161a */
[----:B----4-:R-:W-:Y:S02]  /*6af0*/  @P0 SHF.L.U32 R24, R12, R25, RZ ;  /* 0x000000190c180219 */ /* 0x010fe400000006ff */
[----:B------:R-:W-:Y:S02]  /*6b00*/  @P0 SHF.R.U64 R27, R27, R15, R14 ;  /* 0x0000000f1b1b0219 */ /* 0x000fe4000000120e */
[----:B------:R-:W-:Y:S02]  /*6b10*/  @P0 LOP3.LUT R10, R23, R20, RZ, 0xfc, !PT ;  /* 0x00000014170a0212 */ /* 0x000fe400078efcff */
[----:B------:R-:W-:-:S02]  /*6b20*/  @P0 LOP3.LUT R11, R22, R21, RZ, 0xfc, !PT ;  /* 0x00000015160b0212 */ /* 0x000fc400078efcff */
[----:B------:R-:W-:Y:S02]  /*6b30*/  @P0 SHF.L.U64.HI R20, R12, R25, R13 ;  /* 0x000000190c140219 */ /* 0x000fe4000001020d */
[----:B------:R-:W-:Y:S02]  /*6b40*/  @P0 SHF.R.U32.HI R15, RZ, R15, R14 ;  /* 0x0000000fff0f0219 */ /* 0x000fe4000001160e */
[----:B------:R-:W-:Y:S02]  /*6b50*/  @P0 LOP3.LUT R12, R24, R27, RZ, 0xfc, !PT ;  /* 0x0000001b180c0212 */ /* 0x000fe400078efcff */
[C---:B------:R-:W-:Y:S02]  /*6b60*/  SHF.L.U32 R14, R10.reuse, 0x2, RZ ;  /* 0x000000020a0e7819 */ /* 0x040fe400000006ff */
[----:B------:R-:W-:Y:S02]  /*6b70*/  SHF.L.U64.HI R10, R10, 0x2, R11 ;  /* 0x000000020a0a7819 */ /* 0x000fe4000001020b */
[----:B------:R-:W-:-:S02]  /*6b80*/  SHF.L.W.U32.HI R22, R11, 0x2, R12 ;  /* 0x000000020b167819 */ /* 0x000fc40000010e0c */
[----:B------:R-:W-:Y:S02]  /*6b90*/  @P0 LOP3.LUT R13, R20, R15, RZ, 0xfc, !PT ;  /* 0x0000000f140d0212 */ /* 0x000fe400078efcff */
[----:B------:R-:W-:Y:S02]  /*6ba0*/  IADD3 RZ, P0, PT, RZ, -R14, RZ ;  /* 0x8000000effff7210 */ /* 0x000fe40007f1e0ff */
[----:B------:R-:W-:Y:S02]  /*6bb0*/  LOP3.LUT R11, RZ, R10, RZ, 0x33, !PT ;  /* 0x0000000aff0b7212 */ /* 0x000fe400078e33ff */
[----:B------:R-:W-:Y:S02]  /*6bc0*/  SHF.L.W.U32.HI R12, R12, 0x2, R13 ;  /* 0x000000020c0c7819 */ /* 0x000fe40000010e0d */
[----:B------:R-:W-:Y:S02]  /*6bd0*/  LOP3.LUT R15, RZ, R22, RZ, 0x33, !PT ;  /* 0x00000016ff0f7212 */ /* 0x000fe400078e33ff */
[----:B------:R-:W-:-:S02]  /*6be0*/  IADD3.X R11, P0, PT, RZ, R11, RZ, P0, !PT ;  /* 0x0000000bff0b7210 */ /* 0x000fc4000071e4ff */
[----:B------:R-:W-:Y:S02]  /*6bf0*/  LOP3.LUT R20, RZ, R12, RZ, 0x33, !PT ;  /* 0x0000000cff147212 */ /* 0x000fe400078e33ff */
[----:B------:R-:W-:Y:S02]  /*6c00*/  IADD3.X R15, P1, PT, RZ, R15, RZ, P0, !PT ;  /* 0x0000000fff0f7210 */ /* 0x000fe4000073e4ff */
[----:B------:R-:W-:-:S03]  /*6c10*/  ISETP.GT.U32.AND P2, PT, R22, -0x1, PT ;  /* 0xffffffff1600780c */ /* 0x000fc60003f44070 */
[----:B------:R-:W-:Y:S01]  /*6c20*/  IMAD.X R21, RZ, RZ, R20, P1 ;  /* 0x000000ffff157224 */ /* 0x000fe200008e0614 */
[----:B------:R-:W-:-:S04]  /*6c30*/  ISETP.GT.AND.EX P0, PT, R12, -0x1, PT, P2 ;  /* 0xffffffff0c00780c */ /* 0x000fc80003f04320 */
[----:B------:R-:W-:Y:S02]  /*6c40*/  SEL R21, R12, R21, P0 ;  /* 0x000000150c157207 */ /* 0x000fe40000000000 */
[----:B------:R-:W-:Y:S02]  /*6c50*/  SEL R22, R22, R15, P0 ;  /* 0x0000000f16167207 */ /* 0x000fe40000000000 */
[----:B------:R-:W-:Y:S02]  /*6c60*/  ISETP.NE.U32.AND P1, PT, R21, RZ, PT ;  /* 0x000000ff1500720c */ /* 0x000fe40003f25070 */
[----:B------:R-:W-:Y:S02]  /*6c70*/  SEL R25, R10, R11, P0 ;  /* 0x0000000b0a197207 */ /* 0x000fe40000000000 */
[----:B------:R-:W-:Y:S02]  /*6c80*/  SEL R15, R22, R21, !P1 ;  /* 0x00000015160f7207 */ /* 0x000fe40004800000 */
[----:B------:R-:W-:-:S04]  /*6c90*/  @!P0 IADD3 R14, PT, PT, -R14, RZ, RZ ;  /* 0x000000ff0e0e8210 */ /* 0x000fc80007ffe1ff */
[----:B------:R-:W0:Y:S02]  /*6ca0*/  FLO.U32 R15, R15 ;  /* 0x0000000f000f7300 */ /* 0x000e2400000e0000 */
[C---:B0-----:R-:W-:Y:S02]  /*6cb0*/  IADD3 R23, PT, PT, -R15.reuse, 0x1f, RZ ;  /* 0x0000001f0f177810 */ /* 0x041fe40007ffe1ff */
[----:B------:R-:W-:Y:S02]  /*6cc0*/  IADD3 R20, PT, PT, -R15, 0x3f, RZ ;  /* 0x0000003f0f147810 */ /* 0x000fe40007ffe1ff */
[----:B------:R-:W-:-:S04]  /*6cd0*/  @P1 IADD3 R20, PT, PT, R23, RZ, RZ ;  /* 0x000000ff17141210 */ /* 0x000fc80007ffe0ff */
[----:B------:R-:W-:-:S13]  /*6ce0*/  ISETP.NE.AND P1, PT, R20, RZ, PT ;  /* 0x000000ff1400720c */ /* 0x000fda0003f25270 */
[----:B------:R-:W-:Y:S05]  /*6cf0*/  @!P1 BRA `(.L_x_131) ;  /* 0x0000000000289947 */ /* 0x000fea0003800000 */
[----:B------:R-:W-:Y:S02]  /*6d00*/  LOP3.LUT R11, R20, 0x3f, RZ, 0xc0, !PT ;  /* 0x0000003f140b7812 */ /* 0x000fe400078ec0ff */
[----:B------:R-:W-:Y:S02]  /*6d10*/  SHF.R.U64 R15, R14, 0x1, R25 ;  /* 0x000000010e0f7819 */ /* 0x000fe40000001219 */
[CC--:B------:R-:W-:Y:S02]  /*6d20*/  SHF.L.U64.HI R23, R22.reuse, R11.reuse, R21 ;  /* 0x0000000b16177219 */ /* 0x0c0fe40000010215 */
[----:B------:R-:W-:Y:S02]  /*6d30*/  SHF.L.U32 R21, R22, R11, RZ ;  /* 0x0000000b16157219 */ /* 0x000fe400000006ff */
[----:B------:R-:W-:Y:S02]  /*6d40*/  SHF.R.U32.HI R11, RZ, 0x1, R25 ;  /* 0x00000001ff0b7819 */ /* 0x000fe40000011619 */
[----:B------:R-:W-:-:S04]  /*6d50*/  LOP3.LUT R10, R20, 0x3f, RZ, 0xc, !PT ;  /* 0x0000003f140a7812 */ /* 0x000fc800078e0cff */
[-CC-:B------:R-:W-:Y:S02]  /*6d60*/  SHF.R.U64 R22, R15, R10.reuse, R11.reuse ;  /* 0x0000000a0f167219 */ /* 0x180fe4000000120b */
[----:B------:R-:W-:Y:S02]  /*6d70*/  SHF.R.U32.HI R10, RZ, R10, R11 ;  /* 0x0000000aff0a7219 */ /* 0x000fe4000001160b */
[----:B------:R-:W-:Y:S02]  /*6d80*/  LOP3.LUT R22, R21, R22, RZ, 0xfc, !PT ;  /* 0x0000001615167212 */ /* 0x000fe400078efcff */
[----:B------:R-:W-:-:S07]  /*6d90*/  LOP3.LUT R21, R23, R10, RZ, 0xfc, !PT ;  /* 0x0000000a17157212 */ /* 0x000fce00078efcff */
.L_x_131:
[----:B------:R-:W-:Y:S05]  /*6da0*/  BSYNC.RECONVERGENT B2 ;  /* 0x0000000000027941 */ /* 0x000fea0003800200 */
.L_x_130:
[----:B------:R-:W-:Y:S02]  /*6db0*/  HFMA2 R11, -RZ, RZ, 0, 0 ;  /* 0x00000000ff0b7431 */ /* 0x000fe400000001ff */
[----:B------:R-:W-:-:S04]  /*6dc0*/  IMAD.WIDE.U32 R14, R22, 0x2168c235, RZ ;  /* 0x2168c235160e7825 */ /* 0x000fc800078e00ff */
[----:B------:R-:W-:Y:S01]  /*6dd0*/  IMAD.MOV.U32 R10, RZ, RZ, R15 ;  /* 0x000000ffff0a7224 */ /* 0x000fe200078e000f */
[----:B------:R-:W-:Y:S01]  /*6de0*/  IADD3 RZ, P1, PT, R14, R14, RZ ;  /* 0x0000000e0eff7210 */ /* 0x000fe20007f3e0ff */
[----:B------:R-:W-:-:S04]  /*6df0*/  IMAD.HI.U32 R15, R21, -0x36f0255e, RZ ;  /* 0xc90fdaa2150f7827 */ /* 0x000fc800078e00ff */
[----:B------:R-:W-:-:S04]  /*6e00*/  IMAD.WIDE.U32 R10, R22, -0x36f0255e, R10 ;  /* 0xc90fdaa2160a7825 */ /* 0x000fc800078e000a */
[----:B------:R-:W-:-:S04]  /*6e10*/  IMAD.WIDE.U32 R10, P2, R21, 0x2168c235, R10 ;  /* 0x2168c235150a7825 */ /* 0x000fc8000784000a */
[----:B------:R-:W-:Y:S01]  /*6e20*/  IMAD R21, R21, -0x36f0255e, RZ ;  /* 0xc90fdaa215157824 */ /* 0x000fe200078e02ff */
[----:B------:R-:W-:Y:S02]  /*6e30*/  IADD3.X R14, PT, PT, R15, RZ, RZ, P2, !PT ;  /* 0x000000ff0f0e7210 */ /* 0x000fe400017fe4ff */
[----:B------:R-:W-:Y:S02]  /*6e40*/  IADD3.X RZ, P1, PT, R10, R10, RZ, P1, !PT ;  /* 0x0000000a0aff7210 */ /* 0x000fe40000f3e4ff */
[----:B------:R-:W-:Y:S02]  /*6e50*/  IADD3 R11, P2, PT, R21, R11, RZ ;  /* 0x0000000b150b7210 */ /* 0x000fe40007f5e0ff */
[----:B------:R-:W-:Y:S02]  /*6e60*/  SHF.R.U32.HI R21, RZ, 0x1e, R13 ;  /* 0x0000001eff157819 */ /* 0x000fe4000001160d */
[C---:B------:R-:W-:Y:S01]  /*6e70*/  ISETP.GT.U32.AND P3, PT, R11.reuse, RZ, PT ;  /* 0x000000ff0b00720c */ /* 0x040fe20003f64070 */
[----:B------:R-:W-:Y:S01]  /*6e80*/  IMAD.X R14, RZ, RZ, R14, P2 ;  /* 0x000000ffff0e7224 */ /* 0x000fe200010e060e */
[----:B------:R-:W-:-:S02]  /*6e90*/  IADD3.X R10, P2, PT, R11, R11, RZ, P1, !PT ;  /* 0x0000000b0b0a7210 */ /* 0x000fc40000f5e4ff */
[----:B------:R-:W-:Y:S02]  /*6ea0*/  LEA.HI R12, R12, R21, RZ, 0x1 ;  /* 0x000000150c0c7211 */ /* 0x000fe400078f08ff */
[C---:B------:R-:W-:Y:S02]  /*6eb0*/  ISETP.GT.AND.EX P1, PT, R14.reuse, RZ, PT, P3 ;  /* 0x000000ff0e00720c */ /* 0x040fe40003f24330 */
[-C--:B------:R-:W-:Y:S02]  /*6ec0*/  IADD3.X R15, PT, PT, R14, R14.reuse, RZ, P2, !PT ;  /* 0x0000000e0e0f7210 */ /* 0x080fe400017fe4ff */
[----:B------:R-:W-:Y:S02]  /*6ed0*/  SEL R11, R10, R11, P1 ;  /* 0x0000000b0a0b7207 */ /* 0x000fe40000800000 */
[----:B------:R-:W-:Y:S02]  /*6ee0*/  SEL R14, R15, R14, P1 ;  /* 0x0000000e0f0e7207 */ /* 0x000fe40000800000 */
[----:B------:R-:W-:-:S02]  /*6ef0*/  IADD3 R11, P2, PT, R11, 0x1, RZ ;  /* 0x000000010b0b7810 */ /* 0x000fc40007f5e0ff */
[----:B------:R-:W-:Y:S02]  /*6f00*/  SEL R15, RZ, 0xffffffff, !P1 ;  /* 0xffffffffff0f7807 */ /* 0x000fe40004800000 */
[----:B------:R-:W-:Y:S02]  /*6f10*/  IADD3.X R14, PT, PT, RZ, R14, RZ, P2, !PT ;  /* 0x0000000eff0e7210 */ /* 0x000fe400017fe4ff */
[----:B------:R-:W-:Y:S01]  /*6f20*/  LOP3.LUT P1, R9, R9, 0x80000000, RZ, 0xc0, !PT ;  /* 0x8000000009097812 */ /* 0x000fe2000782c0ff */
[----:B------:R-:W-:Y:S01]  /*6f30*/  IMAD.IADD R10, R15, 0x1, -R20 ;  /* 0x000000010f0a7824 */ /* 0x000fe200078e0a14 */
[----:B------:R-:W-:Y:S02]  /*6f40*/  SHF.R.U64 R11, R11, 0xa, R14 ;  /* 0x0000000a0b0b7819 */ /* 0x000fe4000000120e */
[----:B------:R-:W-:Y:S02]  /*6f50*/  @!P0 LOP3.LUT R9, R9, 0x80000000, RZ, 0x3c, !PT ;  /* 0x8000000009098812 */ /* 0x000fe400078e3cff */
[----:B------:R-:W-:-:S02]  /*6f60*/  IADD3 R11, P2, PT, R11, 0x1, RZ ;  /* 0x000000010b0b7810 */ /* 0x000fc40007f5e0ff */
[----:B------:R-:W-:Y:S02]  /*6f70*/  SHF.L.U32 R10, R10, 0x14, RZ ;  /* 0x000000140a0a7819 */ /* 0x000fe400000006ff */
[----:B------:R-:W-:-:S03]  /*6f80*/  LEA.HI.X R14, R14, RZ, RZ, 0x16, P2 ;  /* 0x000000ff0e0e7211 */ /* 0x000fc600010fb4ff */
[----:B------:R-:W-:Y:S02]  /*6f90*/  @P1 IADD3 R12, PT, PT, -R12, RZ, RZ ;  /* 0x000000ff0c0c1210 */ /* 0x000fe40007ffe1ff */
[--C-:B------:R-:W-:Y:S02]  /*6fa0*/  SHF.R.U64 R11, R11, 0x1, R14.reuse ;  /* 0x000000010b0b7819 */ /* 0x100fe4000000120e */
[----:B------:R-:W-:Y:S02]  /*6fb0*/  SHF.R.U32.HI R15, RZ, 0x1, R14 ;  /* 0x00000001ff0f7819 */ /* 0x000fe4000001160e */
[----:B------:R-:W-:-:S04]  /*6fc0*/  IADD3 R13, P2, P3, RZ, RZ, R11 ;  /* 0x000000ffff0d7210 */ /* 0x000fc80007b5e00b */
[----:B------:R-:W-:-:S04]  /*6fd0*/  IADD3.X R10, PT, PT, R10, 0x3fe00000, R15, P2, P3 ;  /* 0x3fe000000a0a7810 */ /* 0x000fc800017e640f */
[----:B------:R-:W-:-:S07]  /*6fe0*/  LOP3.LUT R9, R10, R9, RZ, 0xfc, !PT ;  /* 0x000000090a097212 */ /* 0x000fce00078efcff */
.L_x_125:
[----:B------:R-:W-:Y:S01]  /*6ff0*/  MOV R11, R9 ;  /* 0x00000009000b7202 */ /* 0x000fe20000000f00 */
[----:B------:R-:W-:Y:S01]  /*7000*/  IMAD.MOV.U32 R10, RZ, RZ, R13 ;  /* 0x000000ffff0a7224 */ /* 0x000fe200078e000d */
[----:B------:R-:W-:-:S04]  /*7010*/  MOV R9, 0x0 ;  /* 0x0000000000097802 */ /* 0x000fc80000000f00 */
[----:B------:R-:W-:Y:S05]  /*7020*/  RET.REL.NODEC R8 `(_Z11movInd_glob7FSS_ParjPii) ;  /* 0xffffff8c08f47950 */ /* 0x000fea0003c3ffff */
.L_x_132:
        /* <DEDUP_REMOVED lines=13> */
.L_x_188:


//--------------------- .text._Z12nPeixes_glob7FSS_Pari --------------------------
	.section	.text._Z12nPeixes_glob7FSS_Pari,"ax",@progbits
	.align	128
        .global         _Z12nPeixes_glob7FSS_Pari
        .type           _Z12nPeixes_glob7FSS_Pari,@function
        .size           _Z12nPeixes_glob7FSS_Pari,(.L_x_197 - _Z12nPeixes_glob7FSS_Pari)
        .other          _Z12nPeixes_glob7FSS_Pari,@"STO_CUDA_ENTRY STV_DEFAULT"
_Z12nPeixes_glob7FSS_Pari:
.text._Z12nPeixes_glob7FSS_Pari:
[----:B------:R-:W-:Y:S08]  /*0000*/  LDC R1, c[0x0][0x37c] ;  /* 0x0000df00ff017b82 */ /* 0x000ff00000000800 */
[----:B------:R-:W0:Y:S01]  /*0010*/  LDC R5, c[0x0][0x470] ;  /* 0x00011c00ff057b82 */ /* 0x000e220000000800 */
[----:B------:R-:W0:Y:S07]  /*0020*/  LDCU.64 UR4, c[0x0][0x358] ;  /* 0x00006b00ff0477ac */ /* 0x000e2e0008000a00 */
[----:B------:R-:W0:Y:S02]  /*0030*/  LDC.64 R2, c[0x0][0x410] ;  /* 0x00010400ff027b82 */ /* 0x000e240000000a00 */
[----:B0-----:R-:W-:Y:S01]  /*0040*/  STG.E desc[UR4][R2.64], R5 ;  /* 0x0000000502007986 */ /* 0x001fe2000c101904 */
[----:B------:R-:W-:Y:S05]  /*0050*/  EXIT ;  /* 0x000000000000794d */ /* 0x000fea0003800000 */
.L_x_133:
        /* <DEDUP_REMOVED lines=10> */
.L_x_197:


//--------------------- .text._Z11maiorDifFit7FSS_ParPi --------------------------
	.section	.text._Z11maiorDifFit7FSS_ParPi,"ax",@progbits
	.align	128
        .global         _Z11maiorDifFit7FSS_ParPi
        .type           _Z11maiorDifFit7FSS_ParPi,@function
        .size           _Z11maiorDifFit7FSS_ParPi,(.L_x_198 - _Z11maiorDifFit7FSS_ParPi)
        .other          _Z11maiorDifFit7FSS_ParPi,@"STO_CUDA_ENTRY STV_DEFAULT"
_Z11maiorDifFit7FSS_ParPi:
.text._Z11maiorDifFit7FSS_ParPi:
[----:B------:R-:W-:Y:S08]  /*0000*/  LDC R1, c[0x0][0x37c] ;  /* 0x0000df00ff017b82 */ /* 0x000ff00000000800 */
[----:B------:R-:W0:Y:S01]  /*0010*/  LDC.64 R6, c[0x0][0x410] ;  /* 0x00010400ff067b82 */ /* 0x000e220000000a00 */
[----:B------:R-:W0:Y:S01]  /*0020*/  LDCU.64 UR4, c[0x0][0x358] ;  /* 0x00006b00ff0477ac */ /* 0x000e220008000a00 */
[----:B------:R-:W1:Y:S06]  /*0030*/  S2R R0, SR_TID.X ;  /* 0x0000000000007919 */ /* 0x000e6c0000002100 */
[----:B------:R-:W1:Y:S01]  /*0040*/  LDC.64 R2, c[0x0][0x470] ;  /* 0x00011c00ff027b82 */ /* 0x000e620000000a00 */
[----:B0-----:R-:W2:Y:S01]  /*0050*/  LDG.E R6, desc[UR4][R6.64] ;  /* 0x0000000406067981 */ /* 0x001ea2000c1e1900 */
[C---:B-1----:R-:W-:Y:S01]  /*0060*/  IMAD.WIDE.U32 R2, R0.reuse, 0x4, R2 ;  /* 0x0000000400027825 */ /* 0x042fe200078e0002 */
[----:B------:R-:W-:-:S04]  /*0070*/  ISETP.NE.AND P0, PT, R0, RZ, PT ;  /* 0x000000ff0000720c */ /* 0x000fc80003f05270 */
[----:B------:R0:W5:Y:S01]  /*0080*/  LDG.E R5, desc[UR4][R2.64] ;  /* 0x0000000402057981 */ /* 0x000162000c1e1900 */
[----:B------:R-:W-:Y:S01]  /*0090*/  BAR.SYNC.DEFER_BLOCKING 0x0 ;  /* 0x0000000000007b1d */ /* 0x000fe20000010000 */
[----:B--2---:R-:W-:-:S13]  /*00a0*/  ISETP.NE.AND P1, PT, R6, 0x1, PT ;  /* 0x000000010600780c */ /* 0x004fda0003f25270 */
[----:B0-----:R-:W-:Y:S05]  /*00b0*/  @!P1 BRA `(.L_x_134) ;  /* 0x0000000000609947 */ /* 0x001fea0003800000 */
[----:B------:R-:W-:-:S07]  /*00c0*/  IMAD.MOV.U32 R4, RZ, RZ, R6 ;  /* 0x000000ffff047224 */ /* 0x000fce00078e0006 */
.L_x_135:
[C---:B------:R-:W-:Y:S02]  /*00d0*/  LEA.HI R6, R4.reuse, R4, RZ, 0x1 ;  /* 0x0000000404067211 */ /* 0x040fe400078f08ff */
[----:B------:R-:W-:Y:S02]  /*00e0*/  LOP3.LUT R12, R4, 0x1, RZ, 0xc0, !PT ;  /* 0x00000001040c7812 */ /* 0x000fe400078ec0ff */
[----:B------:R-:W-:-:S04]  /*00f0*/  SHF.R.S32.HI R15, RZ, 0x1, R6 ;  /* 0x00000001ff0f7819 */ /* 0x000fc80000011406 */
[----:B------:R-:W-:-:S13]  /*0100*/  ISETP.GE.AND P2, PT, R0, R15, PT ;  /* 0x0000000f0000720c */ /* 0x000fda0003f46270 */
[----:B0-----:R-:W0:Y:S01]  /*0110*/  @!P2 LDC.64 R8, c[0x0][0x470] ;  /* 0x00011c00ff08ab82 */ /* 0x001e220000000a00 */
[----:B------:R-:W-:Y:S01]  /*0120*/  @!P2 IADD3 R7, PT, PT, R12, R15, R0 ;  /* 0x0000000f0c07a210 */ /* 0x000fe20007ffe000 */
[----:B------:R-:W2:Y:S06]  /*0130*/  @!P2 LDG.E R13, desc[UR4][R2.64] ;  /* 0x00000004020da981 */ /* 0x000eac000c1e1900 */
[----:B------:R-:W2:Y:S01]  /*0140*/  @!P2 LDC.64 R10, c[0x0][0x408] ;  /* 0x00010200ff0aab82 */ /* 0x000ea20000000a00 */
[----:B0-----:R-:W-:-:S06]  /*0150*/  @!P2 IMAD.WIDE R8, R7, 0x4, R8 ;  /* 0x000000040708a825 */ /* 0x001fcc00078e0208 */
[----:B------:R-:W3:Y:S01]  /*0160*/  @!P2 LDG.E R8, desc[UR4][R8.64] ;  /* 0x000000040808a981 */ /* 0x000ee2000c1e1900 */
[----:B--2---:R-:W-:-:S06]  /*0170*/  @!P2 IMAD.WIDE R6, R13, 0x8, R10 ;  /* 0x000000080d06a825 */ /* 0x004fcc00078e020a */
[----:B------:R-:W2:Y:S01]  /*0180*/  @!P2 LDG.E.64 R6, desc[UR4][R6.64] ;  /* 0x000000040606a981 */ /* 0x000ea2000c1e1b00 */
[----:B---3--:R-:W-:-:S06]  /*0190*/  @!P2 IMAD.WIDE R10, R8, 0x8, R10 ;  /* 0x00000008080aa825 */ /* 0x008fcc00078e020a */
[----:B------:R-:W2:Y:S01]  /*01a0*/  @!P2 LDG.E.64 R10, desc[UR4][R10.64] ;  /* 0x000000040a0aa981 */ /* 0x000ea2000c1e1b00 */
[----:B------:R-:W-:Y:S02]  /*01b0*/  ISETP.NE.AND P3, PT, R12, RZ, PT ;  /* 0x000000ff0c00720c */ /* 0x000fe40003f65270 */
[----:B------:R-:W-:-:S11]  /*01c0*/  SHF.R.S32.HI R4, RZ, 0x1, R4 ;  /* 0x00000001ff047819 */ /* 0x000fd60000011404 */
[----:B------:R-:W-:Y:S01]  /*01d0*/  @P3 VIADD R4, R15, 0x1 ;  /* 0x000000010f043836 */ /* 0x000fe20000000000 */
[----:B--2---:R-:W-:-:S06]  /*01e0*/  @!P2 DSETP.GT.AND P1, PT, R6, R10, PT ;  /* 0x0000000a0600a22a */ /* 0x004fcc0003f24000 */
[----:B------:R-:W-:Y:S02]  /*01f0*/  @!P2 SEL R13, R13, R8, P1 ;  /* 0x000000080d0da207 */ /* 0x000fe40000800000 */
[----:B------:R-:W-:-:S03]  /*0200*/  ISETP.NE.AND P1, PT, R4, 0x1, PT ;  /* 0x000000010400780c */ /* 0x000fc60003f25270 */
[----:B------:R0:W-:Y:S01]  /*0210*/  @!P2 STG.E desc[UR4][R2.64], R13 ;  /* 0x0000000d0200a986 */ /* 0x0001e2000c101904 */
[----:B------:R-:W-:Y:S09]  /*0220*/  BAR.SYNC.DEFER_BLOCKING 0x0 ;  /* 0x0000000000007b1d */ /* 0x000ff20000010000 */
[----:B------:R-:W-:Y:S05]  /*0230*/  @P1 BRA `(.L_x_135) ;  /* 0xfffffffc00a41947 */ /* 0x000fea000383ffff */
.L_x_134:
[----:B------:R-:W-:Y:S06]  /*0240*/  BAR.SYNC.DEFER_BLOCKING 0x0 ;  /* 0x0000000000007b1d */ /* 0x000fec0000010000 */
[----:B------:R-:W-:Y:S04]  /*0250*/  BSSY.RECONVERGENT B0, `(.L_x_136) ;  /* 0x0000009000007945 */ /* 0x000fe80003800200 */
[----:B------:R-:W-:Y:S05]  /*0260*/  @P0 BRA `(.L_x_137) ;  /* 0x00000000001c0947 */ /* 0x000fea0003800000 */
[----:B------:R-:W1:Y:S08]  /*0270*/  LDC.64 R6, c[0x0][0x470] ;  /* 0x00011c00ff067b82 */ /* 0x000e700000000a00 */
[----:B------:R-:W2:Y:S01]  /*0280*/  LDC.64 R8, c[0x0][0x408] ;  /* 0x00010200ff087b82 */ /* 0x000ea20000000a00 */
[----:B-1----:R-:W2:Y:S07]  /*0290*/  LDG.E R7, desc[UR4][R6.64] ;  /* 0x0000000406077981 */ /* 0x002eae000c1e1900 */
[----:B------:R-:W1:Y:S01]  /*02a0*/  LDC.64 R10, c[0x0][0x430] ;  /* 0x00010c00ff0a7b82 */ /* 0x000e620000000a00 */
[----:B--2---:R-:W-:-:S06]  /*02b0*/  IMAD.WIDE R8, R7, 0x8, R8 ;  /* 0x0000000807087825 */ /* 0x004fcc00078e0208 */
[----:B------:R-:W1:Y:S04]  /*02c0*/  LDG.E.64 R8, desc[UR4][R8.64] ;  /* 0x0000000408087981 */ /* 0x000e68000c1e1b00 */
[----:B-1----:R1:W-:Y:S02]  /*02d0*/  STG.E.64 desc[UR4][R10.64], R8 ;  /* 0x000000080a007986 */ /* 0x0023e4000c101b04 */
.L_x_137:
[----:B------:R-:W-:Y:S05]  /*02e0*/  BSYNC.RECONVERGENT B0 ;  /* 0x0000000000007941 */ /* 0x000fea0003800200 */
.L_x_136:
[----:B-----5:R-:W-:Y:S01]  /*02f0*/  STG.E desc[UR4][R2.64], R5 ;  /* 0x0000000502007986 */ /* 0x020fe2000c101904 */
[----:B------:R-:W-:Y:S05]  /*0300*/  EXIT ;  /* 0x000000000000794d */ /* 0x000fea0003800000 */
.L_x_138:
        /* <DEDUP_REMOVED lines=15> */
.L_x_198:


//--------------------- .text._Z10bestResult7FSS_ParPi --------------------------
	.section	.text._Z10bestResult7FSS_ParPi,"ax",@progbits
	.align	128
        .global         _Z10bestResult7FSS_ParPi
        .type           _Z10bestResult7FSS_ParPi,@function
        .size           _Z10bestResult7FSS_ParPi,(.L_x_199 - _Z10bestResult7FSS_ParPi)
        .other          _Z10bestResult7FSS_ParPi,@"STO_CUDA_ENTRY STV_DEFAULT"
_Z10bestResult7FSS_ParPi:
.text._Z10bestResult7FSS_ParPi:
        /* <DEDUP_REMOVED lines=13> */
.L_x_140:
        /* <DEDUP_REMOVED lines=23> */
.L_x_139:
[----:B------:R-:W-:Y:S06]  /*0240*/  BAR.SYNC.DEFER_BLOCKING 0x0 ;  /* 0x0000000000007b1d */ /* 0x000fec0000010000 */
[----:B------:R-:W-:Y:S04]  /*0250*/  BSSY.RECONVERGENT B0, `(.L_x_141) ;  /* 0x000000b000007945 */ /* 0x000fe80003800200 */
[----:B------:R-:W-:Y:S05]  /*0260*/  @P0 BRA `(.L_x_142) ;  /* 0x0000000000240947 */ /* 0x000fea0003800000 */
[----:B------:R-:W1:Y:S08]  /*0270*/  LDC.64 R6, c[0x0][0x470] ;  /* 0x00011c00ff067b82 */ /* 0x000e700000000a00 */
[----:B------:R-:W2:Y:S01]  /*0280*/  LDC.64 R8, c[0x0][0x420] ;  /* 0x00010800ff087b82 */ /* 0x000ea20000000a00 */
[----:B-1----:R-:W2:Y:S07]  /*0290*/  LDG.E R7, desc[UR4][R6.64] ;  /* 0x0000000406077981 */ /* 0x002eae000c1e1900 */
[----:B------:R-:W0:Y:S02]  /*02a0*/  LDC.64 R10, c[0x0][0x428] ;  /* 0x00010a00ff0a7b82 */ /* 0x000e240000000a00 */
[----:B0-----:R-:W3:Y:S01]  /*02b0*/  LDG.E.64 R12, desc[UR4][R10.64] ;  /* 0x000000040a0c7981 */ /* 0x001ee2000c1e1b00 */
[----:B--2---:R-:W-:-:S06]  /*02c0*/  IMAD.WIDE R8, R7, 0x8, R8 ;  /* 0x0000000807087825 */ /* 0x004fcc00078e0208 */
[----:B------:R-:W3:Y:S02]  /*02d0*/  LDG.E.64 R8, desc[UR4][R8.64] ;  /* 0x0000000408087981 */ /* 0x000ee4000c1e1b00 */
[----:B---3--:R-:W-:-:S14]  /*02e0*/  DSETP.GT.AND P0, PT, R8, R12, PT ;  /* 0x0000000c0800722a */ /* 0x008fdc0003f04000 */
[----:B------:R1:W-:Y:S02]  /*02f0*/  @P0 STG.E.64 desc[UR4][R10.64], R8 ;  /* 0x000000080a000986 */ /* 0x0003e4000c101b04 */
.L_x_142:
[----:B------:R-:W-:Y:S05]  /*0300*/  BSYNC.RECONVERGENT B0 ;  /* 0x0000000000007941 */ /* 0x000fea0003800200 */
.L_x_141:
[----:B-----5:R-:W-:Y:S01]  /*0310*/  STG.E desc[UR4][R2.64], R5 ;  /* 0x0000000502007986 */ /* 0x020fe2000c101904 */
[----:B------:R-:W-:Y:S05]  /*0320*/  EXIT ;  /* 0x000000000000794d */ /* 0x000fea0003800000 */
.L_x_143:
        /* <DEDUP_REMOVED lines=13> */
.L_x_199:


//--------------------- .text._Z9maiorPeso7FSS_ParPi --------------------------
	.section	.text._Z9maiorPeso7FSS_ParPi,"ax",@progbits
	.align	128
        .global         _Z9maiorPeso7FSS_ParPi
        .type           _Z9maiorPeso7FSS_ParPi,@function
        .size           _Z9maiorPeso7FSS_ParPi,(.L_x_200 - _Z9maiorPeso7FSS_ParPi)
        .other          _Z9maiorPeso7FSS_ParPi,@"STO_CUDA_ENTRY STV_DEFAULT"
_Z9maiorPeso7FSS_ParPi:
.text._Z9maiorPeso7FSS_ParPi:
[----:B------:R-:W-:Y:S01]  /*0000*/  LDC R1, c[0x0][0x37c] ;  /* 0x0000df00ff017b82 */ /* 0x000fe20000000800 */
[----:B------:R-:W0:Y:S07]  /*0010*/  S2R R0, SR_TID.X ;  /* 0x0000000000007919 */ /* 0x000e2e0000002100 */
[----:B------:R-:W0:Y:S01]  /*0020*/  LDC.64 R2, c[0x0][0x470] ;  /* 0x00011c00ff027b82 */ /* 0x000e220000000a00 */
[----:B------:R-:W1:Y:S07]  /*0030*/  LDCU.64 UR4, c[0x0][0x358] ;  /* 0x00006b00ff0477ac */ /* 0x000e6e0008000a00 */
[----:B------:R-:W1:Y:S08]  /*0040*/  LDC.64 R8, c[0x0][0x410] ;  /* 0x00010400ff087b82 */ /* 0x000e700000000a00 */
[----:B------:R-:W2:Y:S08]  /*0050*/  LDC.64 R10, c[0x0][0x440] ;  /* 0x00011000ff0a7b82 */ /* 0x000eb00000000a00 */
[----:B------:R-:W3:Y:S01]  /*0060*/  LDC.64 R12, c[0x0][0x460] ;  /* 0x00011800ff0c7b82 */ /* 0x000ee20000000a00 */
[C---:B0-----:R-:W-:Y:S01]  /*0070*/  IMAD.WIDE.U32 R2, R0.reuse, 0x4, R2 ;  /* 0x0000000400027825 */ /* 0x041fe200078e0002 */
[----:B-1----:R-:W4:Y:S04]  /*0080*/  LDG.E R8, desc[UR4][R8.64] ;  /* 0x0000000408087981 */ /* 0x002f28000c1e1900 */
[----:B------:R-:W2:Y:S02]  /*0090*/  LDG.E R5, desc[UR4][R2.64] ;  /* 0x0000000402057981 */ /* 0x000ea4000c1e1900 */
[----:B------:R-:W0:Y:S01]  /*00a0*/  LDC.64 R6, c[0x0][0x460] ;  /* 0x00011800ff067b82 */ /* 0x000e220000000a00 */
[----:B------:R-:W-:Y:S01]  /*00b0*/  ISETP.NE.AND P0, PT, R0, RZ, PT ;  /* 0x000000ff0000720c */ /* 0x000fe20003f05270 */
[----:B0-----:R-:W5:Y:S01]  /*00c0*/  LDG.E.64 R6, desc[UR4][R6.64] ;  /* 0x0000000406067981 */ /* 0x001f62000c1e1b00 */
[----:B--2---:R-:W-:-:S06]  /*00d0*/  IMAD.WIDE R10, R5, 0x8, R10 ;  /* 0x00000008050a7825 */ /* 0x004fcc00078e020a */
[----:B------:R-:W2:Y:S01]  /*00e0*/  LDG.E.64 R10, desc[UR4][R10.64] ;  /* 0x000000040a0a7981 */ /* 0x000ea2000c1e1b00 */
[----:B----4-:R-:W-:Y:S01]  /*00f0*/  ISETP.NE.AND P1, PT, R8, 0x1, PT ;  /* 0x000000010800780c */ /* 0x010fe20003f25270 */
[----:B---3--:R-:W-:-:S05]  /*0100*/  IMAD.WIDE R12, R5, 0x8, R12 ;  /* 0x00000008050c7825 */ /* 0x008fca00078e020c */
[----:B--2---:R0:W-:Y:S01]  /*0110*/  STG.E.64 desc[UR4][R12.64], R10 ;  /* 0x0000000a0c007986 */ /* 0x0041e2000c101b04 */
[----:B------:R-:W-:Y:S06]  /*0120*/  BAR.SYNC.DEFER_BLOCKING 0x0 ;  /* 0x0000000000007b1d */ /* 0x000fec0000010000 */
[----:B------:R-:W-:Y:S05]  /*0130*/  @!P1 BRA `(.L_x_144) ;  /* 0x00000000005c9947 */ /* 0x000fea0003800000 */
[----:B------:R-:W-:-:S07]  /*0140*/  IMAD.MOV.U32 R4, RZ, RZ, R8 ;  /* 0x000000ffff047224 */ /* 0x000fce00078e0008 */
.L_x_145:
[C---:B------:R-:W-:Y:S02]  /*0150*/  LEA.HI R8, R4.reuse, R4, RZ, 0x1 ;  /* 0x0000000404087211 */ /* 0x040fe400078f08ff */
[----:B------:R-:W-:Y:S02]  /*0160*/  LOP3.LUT R16, R4, 0x1, RZ, 0xc0, !PT ;  /* 0x0000000104107812 */ /* 0x000fe400078ec0ff */
[----:B------:R-:W-:-:S04]  /*0170*/  SHF.R.S32.HI R17, RZ, 0x1, R8 ;  /* 0x00000001ff117819 */ /* 0x000fc80000011408 */
[----:B------:R-:W-:-:S13]  /*0180*/  ISETP.GE.AND P1, PT, R0, R17, PT ;  /* 0x000000110000720c */ /* 0x000fda0003f26270 */
[----:B------:R-:W1:Y:S01]  /*0190*/  @!P1 LDC.64 R8, c[0x0][0x470] ;  /* 0x00011c00ff089b82 */ /* 0x000e620000000a00 */
[----:B0-----:R-:W-:Y:S01]  /*01a0*/  @!P1 IADD3 R11, PT, PT, R16, R17, R0 ;  /* 0x00000011100b9210 */ /* 0x001fe20007ffe000 */
[----:B------:R-:W2:Y:S04]  /*01b0*/  @!P1 LDG.E R13, desc[UR4][R2.64] ;  /* 0x00000004020d9981 */ /* 0x000ea8000c1e1900 */
[----:B-1----:R-:W-:Y:S02]  /*01c0*/  @!P1 IMAD.WIDE R8, R11, 0x4, R8 ;  /* 0x000000040b089825 */ /* 0x002fe400078e0208 */
[----:B------:R-:W2:Y:S04]  /*01d0*/  @!P1 LDC.64 R10, c[0x0][0x460] ;  /* 0x00011800ff0a9b82 */ /* 0x000ea80000000a00 */
[----:B------:R-:W3:Y:S01]  /*01e0*/  @!P1 LDG.E R9, desc[UR4][R8.64] ;  /* 0x0000000408099981 */ /* 0x000ee2000c1e1900 */
[----:B--2---:R-:W-:-:S05]  /*01f0*/  @!P1 IMAD.WIDE R12, R13, 0x8, R10 ;  /* 0x000000080d0c9825 */ /* 0x004fca00078e020a */
[----:B------:R-:W2:Y:S01]  /*0200*/  @!P1 LDG.E.64 R14, desc[UR4][R12.64] ;  /* 0x000000040c0e9981 */ /* 0x000ea2000c1e1b00 */
[----:B---3--:R-:W-:-:S06]  /*0210*/  @!P1 IMAD.WIDE R10, R9, 0x8, R10 ;  /* 0x00000008090a9825 */ /* 0x008fcc00078e020a */
[----:B------:R-:W2:Y:S01]  /*0220*/  @!P1 LDG.E.64 R10, desc[UR4][R10.64] ;  /* 0x000000040a0a9981 */ /* 0x000ea2000c1e1b00 */
[----:B------:R-:W-:Y:S02]  /*0230*/  ISETP.NE.AND P2, PT, R16, RZ, PT ;  /* 0x000000ff1000720c */ /* 0x000fe40003f45270 */
[----:B------:R-:W-:-:S11]  /*0240*/  SHF.R.S32.HI R4, RZ, 0x1, R4 ;  /* 0x00000001ff047819 */ /* 0x000fd60000011404 */
[----:B------:R-:W-:Y:S01]  /*0250*/  @P2 VIADD R4, R17, 0x1 ;  /* 0x0000000111042836 */ /* 0x000fe20000000000 */
[----:B--2---:R-:W-:-:S07]  /*0260*/  @!P1 DADD R14, R10, R14 ;  /* 0x000000000a0e9229 */ /* 0x004fce000000000e */
[----:B------:R1:W-:Y:S01]  /*0270*/  @!P1 STG.E.64 desc[UR4][R12.64], R14 ;  /* 0x0000000e0c009986 */ /* 0x0003e2000c101b04 */
[----:B------:R-:W-:Y:S01]  /*0280*/  BAR.SYNC.DEFER_BLOCKING 0x0 ;  /* 0x0000000000007b1d */ /* 0x000fe20000010000 */
[----:B------:R-:W-:-:S13]  /*0290*/  ISETP.NE.AND P1, PT, R4, 0x1, PT ;  /* 0x000000010400780c */ /* 0x000fda0003f25270 */
[----:B-1----:R-:W-:Y:S05]  /*02a0*/  @P1 BRA `(.L_x_145) ;  /* 0xfffffffc00a81947 */ /* 0x002fea000383ffff */
.L_x_144:
[----:B------:R-:W-:Y:S06]  /*02b0*/  BAR.SYNC.DEFER_BLOCKING 0x0 ;  /* 0x0000000000007b1d */ /* 0x000fec0000010000 */
[----:B------:R-:W-:Y:S04]  /*02c0*/  BSSY.RECONVERGENT B0, `(.L_x_146) ;  /* 0x000000e000007945 */ /* 0x000fe80003800200 */
[----:B------:R-:W-:Y:S05]  /*02d0*/  @P0 BRA `(.L_x_147) ;  /* 0x0000000000300947 */ /* 0x000fea0003800000 */
[----:B------:R-:W1:Y:S08]  /*02e0*/  LDC.64 R8, c[0x0][0x470] ;  /* 0x00011c00ff087b82 */ /* 0x000e700000000a00 */
[----:B0-----:R-:W0:Y:S01]  /*02f0*/  LDC.64 R10, c[0x0][0x460] ;  /* 0x00011800ff0a7b82 */ /* 0x001e220000000a00 */
[----:B-1----:R-:W0:Y:S07]  /*0300*/  LDG.E R9, desc[UR4][R8.64] ;  /* 0x0000000408097981 */ /* 0x002e2e000c1e1900 */
[----:B------:R-:W1:Y:S01]  /*0310*/  LDC.64 R14, c[0x0][0x460] ;  /* 0x00011800ff0e7b82 */ /* 0x000e620000000a00 */
[----:B0-----:R-:W-:-:S06]  /*0320*/  IMAD.WIDE R10, R9, 0x8, R10 ;  /* 0x00000008090a7825 */ /* 0x001fcc00078e020a */
[----:B------:R-:W2:Y:S01]  /*0330*/  LDG.E.64 R10, desc[UR4][R10.64] ;  /* 0x000000040a0a7981 */ /* 0x000ea2000c1e1b00 */
[----:B------:R-:W0:Y:S01]  /*0340*/  LDC.64 R12, c[0x0][0x458] ;  /* 0x00011600ff0c7b82 */ /* 0x000e220000000a00 */
[----:B--2--5:R-:W-:Y:S02]  /*0350*/  DSETP.GT.AND P0, PT, R10, R6, PT ;  /* 0x000000060a00722a */ /* 0x024fe40003f04000 */
[----:B-1----:R1:W-:Y:S01]  /*0360*/  STG.E.64 desc[UR4][R14.64], R10 ;  /* 0x0000000a0e007986 */ /* 0x0023e2000c101b04 */
[----:B------:R-:W-:-:S11]  /*0370*/  IMAD.MOV.U32 R6, RZ, RZ, 0x1 ;  /* 0x00000001ff067424 */ /* 0x000fd600078e00ff */
[----:B0-----:R1:W-:Y:S04]  /*0380*/  @P0 STG.E.U8 desc[UR4][R12.64], RZ ;  /* 0x000000ff0c000986 */ /* 0x0013e8000c101104 */
[----:B------:R1:W-:Y:S02]  /*0390*/  @!P0 STG.E.U8 desc[UR4][R12.64], R6 ;  /* 0x000000060c008986 */ /* 0x0003e4000c101104 */
.L_x_147:
[----:B------:R-:W-:Y:S05]  /*03a0*/  BSYNC.RECONVERGENT B0 ;  /* 0x0000000000007941 */ /* 0x000fea0003800200 */
.L_x_146:
[----:B------:R-:W-:Y:S01]  /*03b0*/  STG.E desc[UR4][R2.64], R5 ;  /* 0x0000000502007986 */ /* 0x000fe2000c101904 */
[----:B------:R-:W-:Y:S05]  /*03c0*/  EXIT ;  /* 0x000000000000794d */ /* 0x000fea0003800000 */
.L_x_148:
        /* <DEDUP_REMOVED lines=11> */
.L_x_200:


//--------------------- .text._Z14baricentroAux27FSS_ParPi --------------------------
	.section	.text._Z14baricentroAux27FSS_ParPi,"ax",@progbits
	.align	128
        .global         _Z14baricentroAux27FSS_ParPi
        .type           _Z14baricentroAux27FSS_ParPi,@function
        .size           _Z14baricentroAux27FSS_ParPi,(.L_x_189 - _Z14baricentroAux27FSS_ParPi)
        .other          _Z14baricentroAux27FSS_ParPi,@"STO_CUDA_ENTRY STV_DEFAULT"
_Z14baricentroAux27FSS_ParPi:
.text._Z14baricentroAux27FSS_ParPi:
[----:B------:R-:W-:Y:S08]  /*0000*/  LDC R1, c[0x0][0x37c] ;  /* 0x0000df00ff017b82 */ /* 0x000ff00000000800 */
[----:B------:R-:W0:Y:S01]  /*0010*/  LDC.64 R4, c[0x0][0x438] ;  /* 0x00010e00ff047b82 */ /* 0x000e220000000a00 */
[----:B------:R-:W0:Y:S02]  /*0020*/  LDCU.64 UR4, c[0x0][0x358] ;  /* 0x00006b00ff0477ac */ /* 0x000e240008000a00 */
[----:B0-----:R-:W2:Y:S02]  /*0030*/  LDG.E.64 R4, desc[UR4][R4.64] ;  /* 0x0000000404047981 */ /* 0x001ea4000c1e1b00 */
[----:B--2---:R-:W-:-:S14]  /*0040*/  DSETP.NEU.AND P0, PT, R4, RZ, PT ;  /* 0x000000ff0400722a */ /* 0x004fdc0003f0d000 */
[----:B------:R-:W-:Y:S05]  /*0050*/  @!P0 EXIT ;  /* 0x000000000000894d */ /* 0x000fea0003800000 */
[----:B------:R-:W0:Y:S01]  /*0060*/  LDC.64 R2, c[0x0][0x470] ;  /* 0x00011c00ff027b82 */ /* 0x000e220000000a00 */
[----:B------:R-:W1:Y:S07]  /*0070*/  S2R R0, SR_TID.X ;  /* 0x0000000000007919 */ /* 0x000e6e0000002100 */
[----:B------:R-:W2:Y:S01]  /*0080*/  LDC.64 R6, c[0x0][0x448] ;  /* 0x00011200ff067b82 */ /* 0x000ea20000000a00 */
[----:B0-----:R-:W1:Y:S01]  /*0090*/  LDG.E R3, desc[UR4][R2.64] ;  /* 0x0000000402037981 */ /* 0x001e62000c1e1900 */
[----:B------:R-:W-:-:S02]  /*00a0*/  IMAD.MOV.U32 R8, RZ, RZ, 0x1 ;  /* 0x00000001ff087424 */ /* 0x000fc400078e00ff */
[----:B-1----:R-:W-:-:S04]  /*00b0*/  IMAD R9, R3, 0x1e, R0 ;  /* 0x0000001e03097824 */ /* 0x002fc800078e0200 */
[----:B--2---:R-:W-:-:S06]  /*00c0*/  IMAD.WIDE R6, R9, 0x8, R6 ;  /* 0x0000000809067825 */ /* 0x004fcc00078e0206 */
[----:B------:R-:W2:Y:S01]  /*00d0*/  LDG.E.64 R6, desc[UR4][R6.64] ;  /* 0x0000000406067981 */ /* 0x000ea2000c1e1b00 */
[----:B------:R-:W0:Y:S01]  /*00e0*/  MUFU.RCP64H R9, R5 ;  /* 0x0000000500097308 */ /* 0x000e220000001800 */
[----:B------:R-:W-:Y:S01]  /*00f0*/  BSSY.RECONVERGENT B0, `(.L_x_149) ;  /* 0x000000f000007945 */ /* 0x000fe20003800200 */
[----:B0-----:R-:W-:-:S08]  /*0100*/  DFMA R10, -R4, R8, 1 ;  /* 0x3ff00000040a742b */ /* 0x001fd00000000108 */
[----:B------:R-:W-:-:S08]  /*0110*/  DFMA R10, R10, R10, R10 ;  /* 0x0000000a0a0a722b */ /* 0x000fd0000000000a */
[----:B------:R-:W-:-:S08]  /*0120*/  DFMA R10, R8, R10, R8 ;  /* 0x0000000a080a722b */ /* 0x000fd00000000008 */
        /* <DEDUP_REMOVED lines=10> */
[----:B------:R-:W-:Y:S05]  /*01d0*/  CALL.REL.NOINC `($__internal_7_$__cuda_sm20_div_rn_f64_full) ;  /* 0x0000000000147944 */ /* 0x000fea0003c00000 */
.L_x_150:
[----:B------:R-:W-:Y:S05]  /*01e0*/  BSYNC.RECONVERGENT B0 ;  /* 0x0000000000007941 */ /* 0x000fea0003800200 */
.L_x_149:
[----:B------:R-:W0:Y:S02]  /*01f0*/  LDC.64 R4, c[0x0][0x448] ;  /* 0x00011200ff047b82 */ /* 0x000e240000000a00 */
[----:B0-----:R-:W-:-:S05]  /*0200*/  IMAD.WIDE.U32 R4, R0, 0x8, R4 ;  /* 0x0000000800047825 */ /* 0x001fca00078e0004 */
[----:B------:R-:W-:Y:S01]  /*0210*/  STG.E.64 desc[UR4][R4.64], R2 ;  /* 0x0000000204007986 */ /* 0x000fe2000c101b04 */
[----:B------:R-:W-:Y:S05]  /*0220*/  EXIT ;  /* 0x000000000000794d */ /* 0x000fea0003800000 */
        .weak           $__internal_7_$__cuda_sm20_div_rn_f64_full
        .type           $__internal_7_$__cuda_sm20_div_rn_f64_full,@function
        .size           $__internal_7_$__cuda_sm20_div_rn_f64_full,(.L_x_189 - $__internal_7_$__cuda_sm20_div_rn_f64_full)
$__internal_7_$__cuda_sm20_div_rn_f64_full:
        /* <DEDUP_REMOVED lines=67> */
.L_x_152:
        /* <DEDUP_REMOVED lines=16> */
.L_x_155:
[----:B------:R-:W-:Y:S01]  /*0760*/  LOP3.LUT R13, R5, 0x80000, RZ, 0xfc, !PT ;  /* 0x00080000050d7812 */ /* 0x000fe200078efcff */
[----:B------:R-:W-:Y:S01]  /*0770*/  IMAD.MOV.U32 R12, RZ, RZ, R4 ;  /* 0x000000ffff0c7224 */ /* 0x000fe200078e0004 */
[----:B------:R-:W-:Y:S06]  /*0780*/  BRA `(.L_x_153) ;  /* 0x0000000000087947 */ /* 0x000fec0003800000 */
.L_x_154:
[----:B------:R-:W-:Y:S01]  /*0790*/  LOP3.LUT R13, R7, 0x80000, RZ, 0xfc, !PT ;  /* 0x00080000070d7812 */ /* 0x000fe200078efcff */
[----:B------:R-:W-:-:S07]  /*07a0*/  IMAD.MOV.U32 R12, RZ, RZ, R6 ;  /* 0x000000ffff0c7224 */ /* 0x000fce00078e0006 */
.L_x_153:
[----:B------:R-:W-:Y:S05]  /*07b0*/  BSYNC.RECONVERGENT B1 ;  /* 0x0000000000017941 */ /* 0x000fea0003800200 */
.L_x_151:
[----:B------:R-:W-:Y:S02]  /*07c0*/  IMAD.MOV.U32 R11, RZ, RZ, 0x0 ;  /* 0x00000000ff0b7424 */ /* 0x000fe400078e00ff */
[----:B------:R-:W-:Y:S02]  /*07d0*/  IMAD.MOV.U32 R2, RZ, RZ, R12 ;  /* 0x000000ffff027224 */ /* 0x000fe400078e000c */
[----:B------:R-:W-:Y:S01]  /*07e0*/  IMAD.MOV.U32 R3, RZ, RZ, R13 ;  /* 0x000000ffff037224 */ /* 0x000fe200078e000d */
[----:B------:R-:W-:Y:S06]  /*07f0*/  RET.REL.NODEC R10 `(_Z14baricentroAux27FSS_ParPi) ;  /* 0xfffffff80a007950 */ /* 0x000fec0003c3ffff */
.L_x_156:
        /* <DEDUP_REMOVED lines=16> */
.L_x_189:


//--------------------- .text._Z10baricentro7FSS_ParPi --------------------------
	.section	.text._Z10baricentro7FSS_ParPi,"ax",@progbits
	.align	128
        .global         _Z10baricentro7FSS_ParPi
        .type           _Z10baricentro7FSS_ParPi,@function
        .size           _Z10baricentro7FSS_ParPi,(.L_x_202 - _Z10baricentro7FSS_ParPi)
        .other          _Z10baricentro7FSS_ParPi,@"STO_CUDA_ENTRY STV_DEFAULT"
_Z10baricentro7FSS_ParPi:
.text._Z10baricentro7FSS_ParPi:
[----:B------:R-:W-:Y:S01]  /*0000*/  LDC R1, c[0x0][0x37c] ;  /* 0x0000df00ff017b82 */ /* 0x000fe20000000800 */
[----:B------:R-:W0:Y:S07]  /*0010*/  S2R R0, SR_TID.X ;  /* 0x0000000000007919 */ /* 0x000e2e0000002100 */
[----:B------:R-:W0:Y:S01]  /*0020*/  LDC.64 R2, c[0x0][0x470] ;  /* 0x00011c00ff027b82 */ /* 0x000e220000000a00 */
[----:B------:R-:W1:Y:S07]  /*0030*/  LDCU.64 UR4, c[0x0][0x358] ;  /* 0x00006b00ff0477ac */ /* 0x000e6e0008000a00 */
[----:B------:R-:W2:Y:S08]  /*0040*/  LDC.64 R6, c[0x0][0x448] ;  /* 0x00011200ff067b82 */ /* 0x000eb00000000a00 */
[----:B------:R-:W3:Y:S01]  /*0050*/  LDC.64 R8, c[0x0][0x410] ;  /* 0x00010400ff087b82 */ /* 0x000ee20000000a00 */
[----:B------:R-:W4:Y:S07]  /*0060*/  S2R R4, SR_CTAID.X ;  /* 0x0000000000047919 */ /* 0x000f2e0000002500 */
[----:B------:R-:W5:Y:S01]  /*0070*/  LDC.64 R12, c[0x0][0x440] ;  /* 0x00011000ff0c7b82 */ /* 0x000f620000000a00 */
[----:B0-----:R-:W-:-:S07]  /*0080*/  IMAD.WIDE.U32 R2, R0, 0x4, R2 ;  /* 0x0000000400027825 */ /* 0x001fce00078e0002 */
[----:B------:R-:W0:Y:S01]  /*0090*/  LDC.64 R14, c[0x0][0x450] ;  /* 0x00011400ff0e7b82 */ /* 0x000e220000000a00 */
[----:B-1----:R-:W2:Y:S04]  /*00a0*/  LDG.E R11, desc[UR4][R2.64] ;  /* 0x00000004020b7981 */ /* 0x002ea8000c1e1900 */
[----:B---3--:R-:W3:Y:S01]  /*00b0*/  LDG.E R5, desc[UR4][R8.64] ;  /* 0x0000000408057981 */ /* 0x008ee2000c1e1900 */
[----:B--2---:R-:W-:-:S05]  /*00c0*/  IMAD.WIDE R10, R11, 0x8, R6 ;  /* 0x000000080b0a7825 */ /* 0x004fca00078e0206 */
[----:B------:R1:W-:Y:S04]  /*00d0*/  STG.E.64 desc[UR4][R10.64], RZ ;  /* 0x000000ff0a007986 */ /* 0x0003e8000c101b04 */
[----:B------:R-:W4:Y:S02]  /*00e0*/  LDG.E R17, desc[UR4][R2.64] ;  /* 0x0000000402117981 */ /* 0x000f24000c1e1900 */
[C---:B----4-:R-:W-:Y:S02]  /*00f0*/  IMAD R19, R17.reuse, 0x1e, R4 ;  /* 0x0000001e11137824 */ /* 0x050fe400078e0204 */
[----:B-----5:R-:W-:-:S04]  /*0100*/  IMAD.WIDE R12, R17, 0x8, R12 ;  /* 0x00000008110c7825 */ /* 0x020fc800078e020c */
[C---:B0-----:R-:W-:Y:S02]  /*0110*/  IMAD.WIDE R14, R19.reuse, 0x8, R14 ;  /* 0x00000008130e7825 */ /* 0x041fe400078e020e */
[----:B------:R-:W2:Y:S04]  /*0120*/  LDG.E.64 R12, desc[UR4][R12.64] ;  /* 0x000000040c0c7981 */ /* 0x000ea8000c1e1b00 */
[----:B------:R-:W2:Y:S01]  /*0130*/  LDG.E.64 R14, desc[UR4][R14.64] ;  /* 0x000000040e0e7981 */ /* 0x000ea2000c1e1b00 */
[----:B------:R-:W-:Y:S01]  /*0140*/  IMAD.WIDE R6, R19, 0x8, R6 ;  /* 0x0000000813067825 */ /* 0x000fe200078e0206 */
[----:B---3--:R-:W-:Y:S01]  /*0150*/  ISETP.NE.AND P0, PT, R5, 0x1, PT ;  /* 0x000000010500780c */ /* 0x008fe20003f05270 */
[----:B--2---:R-:W-:-:S07]  /*0160*/  DMUL R8, R12, R14 ;  /* 0x0000000e0c087228 */ /* 0x004fce0000000000 */
[----:B------:R1:W-:Y:S01]  /*0170*/  STG.E.64 desc[UR4][R6.64], R8 ;  /* 0x0000000806007986 */ /* 0x0003e2000c101b04 */
[----:B------:R-:W-:Y:S06]  /*0180*/  BAR.SYNC.DEFER_BLOCKING 0x0 ;  /* 0x0000000000007b1d */ /* 0x000fec0000010000 */
[----:B------:R-:W-:Y:S05]  /*0190*/  @!P0 EXIT ;  /* 0x000000000000894d */ /* 0x000fea0003800000 */
.L_x_157:
[C---:B-1----:R-:W-:Y:S02]  /*01a0*/  LEA.HI R6, R5.reuse, R5, RZ, 0x1 ;  /* 0x0000000505067211 */ /* 0x042fe400078f08ff */
[----:B------:R-:W-:Y:S02]  /*01b0*/  LOP3.LUT R14, R5, 0x1, RZ, 0xc0, !PT ;  /* 0x00000001050e7812 */ /* 0x000fe400078ec0ff */
[----:B------:R-:W-:-:S04]  /*01c0*/  SHF.R.S32.HI R15, RZ, 0x1, R6 ;  /* 0x00000001ff0f7819 */ /* 0x000fc80000011406 */
[----:B------:R-:W-:-:S13]  /*01d0*/  ISETP.GE.AND P0, PT, R0, R15, PT ;  /* 0x0000000f0000720c */ /* 0x000fda0003f06270 */
[----:B------:R-:W0:Y:S01]  /*01e0*/  @!P0 LDC.64 R6, c[0x0][0x470] ;  /* 0x00011c00ff068b82 */ /* 0x000e220000000a00 */
[----:B------:R-:W-:Y:S01]  /*01f0*/  @!P0 IADD3 R9, PT, PT, R14, R15, R0 ;  /* 0x0000000f0e098210 */ /* 0x000fe20007ffe000 */
[----:B------:R-:W2:Y:S04]  /*0200*/  @!P0 LDG.E R11, desc[UR4][R2.64] ;  /* 0x00000004020b8981 */ /* 0x000ea8000c1e1900 */
[----:B0-----:R-:W-:Y:S02]  /*0210*/  @!P0 IMAD.WIDE R6, R9, 0x4, R6 ;  /* 0x0000000409068825 */ /* 0x001fe400078e0206 */
[----:B------:R-:W0:Y:S04]  /*0220*/  @!P0 LDC.64 R8, c[0x0][0x448] ;  /* 0x00011200ff088b82 */ /* 0x000e280000000a00 */
[----:B------:R-:W3:Y:S01]  /*0230*/  @!P0 LDG.E R7, desc[UR4][R6.64] ;  /* 0x0000000406078981 */ /* 0x000ee2000c1e1900 */
[----:B--2---:R-:W-:-:S04]  /*0240*/  @!P0 IMAD R11, R11, 0x1e, R4 ;  /* 0x0000001e0b0b8824 */ /* 0x004fc800078e0204 */
[----:B0-----:R-:W-:-:S04]  /*0250*/  @!P0 IMAD.WIDE R10, R11, 0x8, R8 ;  /* 0x000000080b0a8825 */ /* 0x001fc800078e0208 */
[----:B---3--:R-:W-:-:S04]  /*0260*/  @!P0 IMAD R13, R7, 0x1e, R4 ;  /* 0x0000001e070d8824 */ /* 0x008fc800078e0204 */
[----:B------:R-:W-:Y:S02]  /*0270*/  @!P0 IMAD.WIDE R8, R13, 0x8, R8 ;  /* 0x000000080d088825 */ /* 0x000fe400078e0208 */
[----:B------:R-:W2:Y:S04]  /*0280*/  @!P0 LDG.E.64 R12, desc[UR4][R10.64] ;  /* 0x000000040a0c8981 */ /* 0x000ea8000c1e1b00 */
[----:B------:R-:W2:Y:S01]  /*0290*/  @!P0 LDG.E.64 R8, desc[UR4][R8.64] ;  /* 0x0000000408088981 */ /* 0x000ea2000c1e1b00 */
[----:B------:R-:W-:Y:S02]  /*02a0*/  ISETP.NE.AND P1, PT, R14, RZ, PT ;  /* 0x000000ff0e00720c */ /* 0x000fe40003f25270 */
[----:B------:R-:W-:-:S11]  /*02b0*/  SHF.R.S32.HI R5, RZ, 0x1, R5 ;  /* 0x00000001ff057819 */ /* 0x000fd60000011405 */
[----:B------:R-:W-:Y:S01]  /*02c0*/  @P1 IADD3 R5, PT, PT, R15, 0x1, RZ ;  /* 0x000000010f051810 */ /* 0x000fe20007ffe0ff */
[----:B--2---:R-:W-:-:S07]  /*02d0*/  @!P0 DADD R12, R8, R12 ;  /* 0x00000000080c8229 */ /* 0x004fce000000000c */
[----:B------:R0:W-:Y:S01]  /*02e0*/  @!P0 STG.E.64 desc[UR4][R10.64], R12 ;  /* 0x0000000c0a008986 */ /* 0x0001e2000c101b04 */
[----:B------:R-:W-:Y:S01]  /*02f0*/  BAR.SYNC.DEFER_BLOCKING 0x0 ;  /* 0x0000000000007b1d */ /* 0x000fe20000010000 */
[----:B------:R-:W-:-:S13]  /*0300*/  ISETP.NE.AND P0, PT, R5, 0x1, PT ;  /* 0x000000010500780c */ /* 0x000fda0003f05270 */
[----:B0-----:R-:W-:Y:S05]  /*0310*/  @P0 BRA `(.L_x_157) ;  /* 0xfffffffc00a00947 */ /* 0x001fea000383ffff */
[----:B------:R-:W-:Y:S05]  /*0320*/  EXIT ;  /* 0x000000000000794d */ /* 0x000fea0003800000 */
.L_x_158:
        /* <DEDUP_REMOVED lines=13> */
.L_x_202:


//--------------------- .text._Z13baricentroAux7FSS_ParPi --------------------------
	.section	.text._Z13baricentroAux7FSS_ParPi,"ax",@progbits
	.align	128
        .global         _Z13baricentroAux7FSS_ParPi
        .type           _Z13baricentroAux7FSS_ParPi,@function
        .size           _Z13baricentroAux7FSS_ParPi,(.L_x_203 - _Z13baricentroAux7FSS_ParPi)
        .other          _Z13baricentroAux7FSS_ParPi,@"STO_CUDA_ENTRY STV_DEFAULT"
_Z13baricentroAux7FSS_ParPi:
.text._Z13baricentroAux7FSS_ParPi:
[----:B------:R-:W-:Y:S01]  /*0000*/  LDC R1, c[0x0][0x37c] ;  /* 0x0000df00ff017b82 */ /* 0x000fe20000000800 */
[----:B------:R-:W0:Y:S07]  /*0010*/  S2R R5, SR_TID.X ;  /* 0x0000000000057919 */ /* 0x000e2e0000002100 */
[----:B------:R-:W0:Y:S01]  /*0020*/  LDC.64 R2, c[0x0][0x470] ;  /* 0x00011c00ff027b82 */ /* 0x000e220000000a00 */
[----:B------:R-:W1:Y:S01]  /*0030*/  LDCU.64 UR4, c[0x0][0x358] ;  /* 0x00006b00ff0477ac */ /* 0x000e620008000a00 */
[----:B0-----:R-:W-:-:S06]  /*0040*/  IMAD.WIDE.U32 R2, R5, 0x4, R2 ;  /* 0x0000000405027825 */ /* 0x001fcc00078e0002 */
[----:B------:R-:W0:Y:S01]  /*0050*/  LDC.64 R4, c[0x0][0x440] ;  /* 0x00011000ff047b82 */ /* 0x000e220000000a00 */
[----:B-1----:R-:W0:Y:S07]  /*0060*/  LDG.E R3, desc[UR4][R2.64] ;  /* 0x0000000402037981 */ /* 0x002e2e000c1e1900 */
[----:B------:R-:W1:Y:S02]  /*0070*/  LDC.64 R6, c[0x0][0x438] ;  /* 0x00010e00ff067b82 */ /* 0x000e640000000a00 */
[----:B-1----:R1:W5:Y:S01]  /*0080*/  LDG.E.64 R8, desc[UR4][R6.64] ;  /* 0x0000000406087981 */ /* 0x002362000c1e1b00 */
[----:B0-----:R-:W-:-:S06]  /*0090*/  IMAD.WIDE R4, R3, 0x8, R4 ;  /* 0x0000000803047825 */ /* 0x001fcc00078e0204 */
[----:B-1----:R-:W5:Y:S02]  /*00a0*/  LDG.E.64 R4, desc[UR4][R4.64] ;  /* 0x0000000404047981 */ /* 0x002f64000c1e1b00 */
.L_x_159:
[----:B-----5:R-:W-:Y:S01]  /*00b0*/  DADD R10, R4, R8 ;  /* 0x00000000040a7229 */ /* 0x020fe20000000008 */
[----:B------:R-:W-:Y:S09]  /*00c0*/  YIELD ;  /* 0x0000000000007946 */ /* 0x000ff20003800000 */
[----:B------:R-:W2:Y:S02]  /*00d0*/  ATOMG.E.CAS.64.STRONG.GPU PT, R10, [R6], R8, R10 ;  /* 0x00000008060a73a9 */ /* 0x000ea400001ee50a */
[----:B--2---:R-:W-:-:S02]  /*00e0*/  ISETP.NE.U32.AND P0, PT, R8, R10, PT ;  /* 0x0000000a0800720c */ /* 0x004fc40003f05070 */
[----:B------:R-:W-:Y:S02]  /*00f0*/  MOV R8, R10 ;  /* 0x0000000a00087202 */ /* 0x000fe40000000f00 */
[-C--:B------:R-:W-:Y:S02]  /*0100*/  ISETP.NE.AND.EX P0, PT, R9, R11.reuse, PT, P0 ;  /* 0x0000000b0900720c */ /* 0x080fe40003f05300 */
[----:B------:R-:W-:-:S11]  /*0110*/  MOV R9, R11 ;  /* 0x0000000b00097202 */ /* 0x000fd60000000f00 */
[----:B------:R-:W-:Y:S05]  /*0120*/  @P0 BRA `(.L_x_159) ;  /* 0xfffffffc00e00947 */ /* 0x000fea000383ffff */
[----:B------:R-:W-:Y:S05]  /*0130*/  EXIT ;  /* 0x000000000000794d */ /* 0x000fea0003800000 */
.L_x_160:
        /* <DEDUP_REMOVED lines=12> */
.L_x_203:


//--------------------- .text._Z6direcI7FSS_ParPi --------------------------
	.section	.text._Z6direcI7FSS_ParPi,"ax",@progbits
	.align	128
        .global         _Z6direcI7FSS_ParPi
        .type           _Z6direcI7FSS_ParPi,@function
        .size           _Z6direcI7FSS_ParPi,(.L_x_204 - _Z6direcI7FSS_ParPi)
        .other          _Z6direcI7FSS_ParPi,@"STO_CUDA_ENTRY STV_DEFAULT"
_Z6direcI7FSS_ParPi:
.text._Z6direcI7FSS_ParPi:
[----:B------:R-:W-:Y:S01]  /*0000*/  LDC R1, c[0x0][0x37c] ;  /* 0x0000df00ff017b82 */ /* 0x000fe20000000800 */
[----:B------:R-:W0:Y:S07]  /*0010*/  S2R R0, SR_TID.X ;  /* 0x0000000000007919 */ /* 0x000e2e0000002100 */
[----:B------:R-:W0:Y:S01]  /*0020*/  LDC.64 R2, c[0x0][0x470] ;  /* 0x00011c00ff027b82 */ /* 0x000e220000000a00 */
[----:B------:R-:W1:Y:S01]  /*0030*/  LDCU.64 UR4, c[0x0][0x358] ;  /* 0x00006b00ff0477ac */ /* 0x000e620008000a00 */
[----:B------:R-:W2:Y:S06]  /*0040*/  S2R R4, SR_CTAID.X ;  /* 0x0000000000047919 */ /* 0x000eac0000002500 */
[----:B------:R-:W3:Y:S08]  /*0050*/  LDC.64 R8, c[0x0][0x408] ;  /* 0x00010200ff087b82 */ /* 0x000ef00000000a00 */
[----:B------:R-:W4:Y:S08]  /*0060*/  LDC.64 R10, c[0x0][0x418] ;  /* 0x00010600ff0a7b82 */ /* 0x000f300000000a00 */
[----:B------:R-:W5:Y:S01]  /*0070*/  LDC.64 R6, c[0x0][0x410] ;  /* 0x00010400ff067b82 */ /* 0x000f620000000a00 */
[----:B0-----:R-:W-:-:S07]  /*0080*/  IMAD.WIDE.U32 R2, R0, 0x4, R2 ;  /* 0x0000000400027825 */ /* 0x001fce00078e0002 */
[----:B------:R-:W0:Y:S01]  /*0090*/  LDC.64 R14, c[0x0][0x3f8] ;  /* 0x0000fe00ff0e7b82 */ /* 0x000e220000000a00 */
[----:B-1----:R-:W2:Y:S04]  /*00a0*/  LDG.E R5, desc[UR4][R2.64] ;  /* 0x0000000402057981 */ /* 0x002ea8000c1e1900 */
[----:B-----5:R-:W5:Y:S01]  /*00b0*/  LDG.E R6, desc[UR4][R6.64] ;  /* 0x0000000406067981 */ /* 0x020f62000c1e1900 */
[C---:B--2---:R-:W-:Y:S02]  /*00c0*/  IMAD R17, R5.reuse, 0x1e, R4 ;  /* 0x0000001e05117824 */ /* 0x044fe400078e0204 */
[----:B---3--:R-:W-:-:S04]  /*00d0*/  IMAD.WIDE R8, R5, 0x8, R8 ;  /* 0x0000000805087825 */ /* 0x008fc800078e0208 */
[C---:B----4-:R-:W-:Y:S02]  /*00e0*/  IMAD.WIDE R10, R17.reuse, 0x8, R10 ;  /* 0x00000008110a7825 */ /* 0x050fe400078e020a */
[----:B------:R-:W2:Y:S04]  /*00f0*/  LDG.E.64 R8, desc[UR4][R8.64] ;  /* 0x0000000408087981 */ /* 0x000ea8000c1e1b00 */
[----:B------:R-:W2:Y:S01]  /*0100*/  LDG.E.64 R10, desc[UR4][R10.64] ;  /* 0x000000040a0a7981 */ /* 0x000ea2000c1e1b00 */
[----:B0-----:R-:W-:Y:S01]  /*0110*/  IMAD.WIDE R14, R17, 0x8, R14 ;  /* 0x00000008110e7825 */ /* 0x001fe200078e020e */
[----:B-----5:R-:W-:Y:S01]  /*0120*/  ISETP.NE.AND P0, PT, R6, 0x1, PT ;  /* 0x000000010600780c */ /* 0x020fe20003f05270 */
[----:B--2---:R-:W-:-:S07]  /*0130*/  DMUL R12, R8, R10 ;  /* 0x0000000a080c7228 */ /* 0x004fce0000000000 */
[----:B------:R0:W-:Y:S01]  /*0140*/  STG.E.64 desc[UR4][R14.64], R12 ;  /* 0x0000000c0e007986 */ /* 0x0001e2000c101b04 */
[----:B------:R-:W-:Y:S06]  /*0150*/  BAR.SYNC.DEFER_BLOCKING 0x0 ;  /* 0x0000000000007b1d */ /* 0x000fec0000010000 */
[----:B------:R-:W-:Y:S05]  /*0160*/  @!P0 EXIT ;  /* 0x000000000000894d */ /* 0x000fea0003800000 */
[----:B------:R-:W-:-:S07]  /*0170*/  MOV R5, R6 ;  /* 0x0000000600057202 */ /* 0x000fce0000000f00 */
.L_x_161:
[C---:B------:R-:W-:Y:S02]  /*0180*/  LEA.HI R6, R5.reuse, R5, RZ, 0x1 ;  /* 0x0000000505067211 */ /* 0x040fe400078f08ff */
[----:B0-----:R-:W-:Y:S02]  /*0190*/  LOP3.LUT R14, R5, 0x1, RZ, 0xc0, !PT ;  /* 0x00000001050e7812 */ /* 0x001fe400078ec0ff */
        /* <DEDUP_REMOVED lines=21> */
[----:B-1----:R-:W-:Y:S05]  /*02f0*/  @P0 BRA `(.L_x_161) ;  /* 0xfffffffc00a00947 */ /* 0x002fea000383ffff */
[----:B------:R-:W-:Y:S05]  /*0300*/  EXIT ;  /* 0x000000000000794d */ /* 0x000fea0003800000 */
.L_x_162:
        /* <DEDUP_REMOVED lines=15> */
.L_x_204:


//--------------------- .text._Z10direcIAux27FSS_ParPi --------------------------
	.section	.text._Z10direcIAux27FSS_ParPi,"ax",@progbits
	.align	128
        .global         _Z10direcIAux27FSS_ParPi
        .type           _Z10direcIAux27FSS_ParPi,@function
        .size           _Z10direcIAux27FSS_ParPi,(.L_x_190 - _Z10direcIAux27FSS_ParPi)
        .other          _Z10direcIAux27FSS_ParPi,@"STO_CUDA_ENTRY STV_DEFAULT"
_Z10direcIAux27FSS_ParPi:
.text._Z10direcIAux27FSS_ParPi:
        /* <DEDUP_REMOVED lines=29> */
[----:B------:R-:W-:Y:S05]  /*01d0*/  CALL.REL.NOINC `($__internal_8_$__cuda_sm20_div_rn_f64_full) ;  /* 0x0000000000147944 */ /* 0x000fea0003c00000 */
.L_x_164:
[----:B------:R-:W-:Y:S05]  /*01e0*/  BSYNC.RECONVERGENT B0 ;  /* 0x0000000000007941 */ /* 0x000fea0003800200 */
.L_x_163:
[----:B------:R-:W0:Y:S02]  /*01f0*/  LDC.64 R4, c[0x0][0x3f8] ;  /* 0x0000fe00ff047b82 */ /* 0x000e240000000a00 */
[----:B0-----:R-:W-:-:S05]  /*0200*/  IMAD.WIDE.U32 R4, R0, 0x8, R4 ;  /* 0x0000000800047825 */ /* 0x001fca00078e0004 */
[----:B------:R-:W-:Y:S01]  /*0210*/  STG.E.64 desc[UR4][R4.64], R2 ;  /* 0x0000000204007986 */ /* 0x000fe2000c101b04 */
[----:B------:R-:W-:Y:S05]  /*0220*/  EXIT ;  /* 0x000000000000794d */ /* 0x000fea0003800000 */
        .weak           $__internal_8_$__cuda_sm20_div_rn_f64_full
        .type           $__internal_8_$__cuda_sm20_div_rn_f64_full,@function
        .size           $__internal_8_$__cuda_sm20_div_rn_f64_full,(.L_x_190 - $__internal_8_$__cuda_sm20_div_rn_f64_full)
$__internal_8_$__cuda_sm20_div_rn_f64_full:
        /* <DEDUP_REMOVED lines=67> */
.L_x_166:
        /* <DEDUP_REMOVED lines=16> */
.L_x_169:
[----:B------:R-:W-:Y:S01]  /*0760*/  LOP3.LUT R13, R5, 0x80000, RZ, 0xfc, !PT ;  /* 0x00080000050d7812 */ /* 0x000fe200078efcff */
[----:B------:R-:W-:Y:S01]  /*0770*/  IMAD.MOV.U32 R12, RZ, RZ, R4 ;  /* 0x000000ffff0c7224 */ /* 0x000fe200078e0004 */
[----:B------:R-:W-:Y:S06]  /*0780*/  BRA `(.L_x_167) ;  /* 0x0000000000087947 */ /* 0x000fec0003800000 */
.L_x_168:
[----:B------:R-:W-:Y:S01]  /*0790*/  LOP3.LUT R13, R7, 0x80000, RZ, 0xfc, !PT ;  /* 0x00080000070d7812 */ /* 0x000fe200078efcff */
[----:B------:R-:W-:-:S07]  /*07a0*/  IMAD.MOV.U32 R12, RZ, RZ, R6 ;  /* 0x000000ffff0c7224 */ /* 0x000fce00078e0006 */
.L_x_167:
[----:B------:R-:W-:Y:S05]  /*07b0*/  BSYNC.RECONVERGENT B1 ;  /* 0x0000000000017941 */ /* 0x000fea0003800200 */
.L_x_165:
[----:B------:R-:W-:Y:S02]  /*07c0*/  IMAD.MOV.U32 R11, RZ, RZ, 0x0 ;  /* 0x00000000ff0b7424 */ /* 0x000fe400078e00ff */
[----:B------:R-:W-:Y:S02]  /*07d0*/  IMAD.MOV.U32 R2, RZ, RZ, R12 ;  /* 0x000000ffff027224 */ /* 0x000fe400078e000c */
[----:B------:R-:W-:Y:S01]  /*07e0*/  IMAD.MOV.U32 R3, RZ, RZ, R13 ;  /* 0x000000ffff037224 */ /* 0x000fe200078e000d */
[----:B------:R-:W-:Y:S06]  /*07f0*/  RET.REL.NODEC R10 `(_Z10direcIAux27FSS_ParPi) ;  /* 0xfffffff80a007950 */ /* 0x000fec0003c3ffff */
.L_x_170:
        /* <DEDUP_REMOVED lines=16> */
.L_x_190:


//--------------------- .text._Z9direcIAux7FSS_ParPi --------------------------
	.section	.text._Z9direcIAux7FSS_ParPi,"ax",@progbits
	.align	128
        .global         _Z9direcIAux7FSS_ParPi
        .type           _Z9direcIAux7FSS_ParPi,@function
        .size           _Z9direcIAux7FSS_ParPi,(.L_x_206 - _Z9direcIAux7FSS_ParPi)
        .other          _Z9direcIAux7FSS_ParPi,@"STO_CUDA_ENTRY STV_DEFAULT"
_Z9direcIAux7FSS_ParPi:
.text._Z9direcIAux7FSS_ParPi:
        /* <DEDUP_REMOVED lines=11> */
.L_x_171:
        /* <DEDUP_REMOVED lines=9> */
.L_x_172:
        /* <DEDUP_REMOVED lines=12> */
.L_x_206:


//--------------------- .nv.global.init           --------------------------
	.section	.nv.global.init,"aw",@progbits
	.align	16
.nv.global.init:
	.type		__cudart_sin_cos_coeffs,@object
	.size		__cudart_sin_cos_coeffs,(__cudart_i2opi_d - __cudart_sin_cos_coeffs)
__cudart_sin_cos_coeffs:
        /*0000*/ 	.byte	0x46, 0xd2, 0xb0, 0x2c, 0xf1, 0xe5, 0x5a, 0xbe, 0x92, 0xe3, 0xac, 0x69, 0xe3, 0x1d, 0xc7, 0x3e
        /*0010*/ 	.byte	0xa1, 0x62, 0xdb, 0x19, 0xa0, 0x01, 0x2a, 0xbf, 0x18, 0x08, 0x11, 0x11, 0x11, 0x11, 0x81, 0x3f
        /*0020*/ 	.byte	0x54, 0x55, 0x55, 0x55, 0x55, 0x55, 0xc5, 0xbf, 0x00, 0x00, 0x00, 0x00, 0x00, 0x00, 0x00, 0x00
        /*0030*/ 	.byte	0x00, 0x00, 0x00, 0x00, 0x00, 0x00, 0x00, 0x00, 0x64, 0x81, 0xfd, 0x20, 0x83, 0xff, 0xa8, 0xbd
        /*0040*/ 	.byte	0x28, 0x85, 0xef, 0xc1, 0xa7, 0xee, 0x21, 0x3e, 0xd9, 0xe6, 0x06, 0x8e, 0x4f, 0x7e, 0x92, 0xbe
        /*0050*/ 	.byte	0xe9, 0xbc, 0xdd, 0x19, 0xa0, 0x01, 0xfa, 0x3e, 0x47, 0x5d, 0xc1, 0x16, 0x6c, 0xc1, 0x56, 0xbf
        /*0060*/ 	.byte	0x51, 0x55, 0x55, 0x55, 0x55, 0x55, 0xa5, 0x3f, 0x00, 0x00, 0x00, 0x00, 0x00, 0x00, 0xe0, 0xbf
        /*0070*/ 	.byte	0x00, 0x00, 0x00, 0x00, 0x00, 0x00, 0xf0, 0x3f, 0x00, 0x00, 0x00, 0x00, 0x00, 0x00, 0x00, 0x00
	.type		__cudart_i2opi_d,@object
	.size		__cudart_i2opi_d,(mrg32k3aM1SubSeq - __cudart_i2opi_d)
__cudart_i2opi_d:
        /* <DEDUP_REMOVED lines=9> */
	.type		mrg32k3aM1SubSeq,@object
	.size		mrg32k3aM1SubSeq,(mrg32k3aM2SubSeq - mrg32k3aM1SubSeq)
mrg32k3aM1SubSeq:
        /* <DEDUP_REMOVED lines=126> */
	.type		mrg32k3aM2SubSeq,@object
	.size		mrg32k3aM2SubSeq,(mrg32k3aM1 - mrg32k3aM2SubSeq)
mrg32k3aM2SubSeq:
        /* <DEDUP_REMOVED lines=126> */
	.type		mrg32k3aM1,@object
	.size		mrg32k3aM1,(mrg32k3aM1Seq - mrg32k3aM1)
mrg32k3aM1:
        /* <DEDUP_REMOVED lines=144> */
	.type		mrg32k3aM1Seq,@object
	.size		mrg32k3aM1Seq,(mrg32k3aM2 - mrg32k3aM1Seq)
mrg32k3aM1Seq:
        /* <DEDUP_REMOVED lines=144> */
	.type		mrg32k3aM2,@object
	.size		mrg32k3aM2,(mrg32k3aM2Seq - mrg32k3aM2)
mrg32k3aM2:
        /* <DEDUP_REMOVED lines=144> */
	.type		mrg32k3aM2Seq,@object
	.size		mrg32k3aM2Seq,(precalc_xorwow_matrix - mrg32k3aM2Seq)
mrg32k3aM2Seq:
        /* <DEDUP_REMOVED lines=144> */
	.type		precalc_xorwow_matrix,@object
	.size		precalc_xorwow_matrix,(precalc_xorwow_offset_matrix - precalc_xorwow_matrix)
precalc_xorwow_matrix:
        /* <DEDUP_REMOVED lines=6400> */
	.type		precalc_xorwow_offset_matrix,@object
	.size		precalc_xorwow_offset_matrix,($str - precalc_xorwow_offset_matrix)
precalc_xorwow_offset_matrix:
        /* <DEDUP_REMOVED lines=6400> */
	.type		$str,@object
	.size		$str,(.L_9 - $str)
$str:
        /*354d0*/ 	.byte	0x46, 0x55, 0x4e, 0x43, 0x41, 0x4f, 0x20, 0x45, 0x53, 0x43, 0x4f, 0x4c, 0x48, 0x49, 0x44, 0x41
        /*354e0*/ 	.byte	0x20, 0x4e, 0x41, 0x4f, 0x20, 0x56, 0x41, 0x4c, 0x49, 0x44, 0x41, 0x00
.L_9:


//--------------------- .nv.shared.reserved.0     --------------------------
	.section	.nv.shared.reserved.0,"aw",@nobits
	.weak		__nv_reservedSMEM_offset_0_alias
	.size		__nv_reservedSMEM_offset_0_alias, 0, 64
	.other		__nv_reservedSMEM_offset_0_alias,@"STO_CUDA_RESERVED_SHARED STV_DEFAULT"
__nv_reservedSMEM_offset_0_alias:
	.zero		0
	.zero		64


//--------------------- .nv.constant0._Z9distancia7FSS_ParPi --------------------------
	.section	.nv.constant0._Z9distancia7FSS_ParPi,"a",@progbits
	.sectionflags	@""
	.align	4
.nv.constant0._Z9distancia7FSS_ParPi:
	.zero		1144


//--------------------- .nv.constant0._Z12feeding_glob7FSS_ParPi --------------------------
	.section	.nv.constant0._Z12feeding_glob7FSS_ParPi,"a",@progbits
	.sectionflags	@""
	.align	4
.nv.constant0._Z12feeding_glob7FSS_ParPi:
	.zero		1144


//--------------------- .nv.constant0._Z12attStep_glob7FSS_ParPi --------------------------
	.section	.nv.constant0._Z12attStep_glob7FSS_ParPi,"a",@progbits
	.sectionflags	@""
	.align	4
.nv.constant0._Z12attStep_glob7FSS_ParPi:
	.zero		1144


//--------------------- .nv.constant0._Z11movVol_glob7FSS_ParjPi --------------------------
	.section	.nv.constant0._Z11movVol_glob7FSS_ParjPi,"a",@progbits
	.sectionflags	@""
	.align	4
.nv.constant0._Z11movVol_glob7FSS_ParjPi:
	.zero		1152


//--------------------- .nv.constant0._Z12movInst_glob7FSS_ParPi --------------------------
	.section	.nv.constant0._Z12movInst_glob7FSS_ParPi,"a",@progbits
	.sectionflags	@""
	.align	4
.nv.constant0._Z12movInst_glob7FSS_ParPi:
	.zero		1144


//--------------------- .nv.constant0._Z11movInd_glob7FSS_ParjPii --------------------------
	.section	.nv.constant0._Z11movInd_glob7FSS_ParjPii,"a",@progbits
	.sectionflags	@""
	.align	4
.nv.constant0._Z11movInd_glob7FSS_ParjPii:
	.zero		1156


//--------------------- .nv.constant0._Z12nPeixes_glob7FSS_Pari --------------------------
	.section	.nv.constant0._Z12nPeixes_glob7FSS_Pari,"a",@progbits
	.sectionflags	@""
	.align	4
.nv.constant0._Z12nPeixes_glob7FSS_Pari:
	.zero		1140


//--------------------- .nv.constant0._Z11maiorDifFit7FSS_ParPi --------------------------
	.section	.nv.constant0._Z11maiorDifFit7FSS_ParPi,"a",@progbits
	.sectionflags	@""
	.align	4
.nv.constant0._Z11maiorDifFit7FSS_ParPi:
	.zero		1144


//--------------------- .nv.constant0._Z10bestResult7FSS_ParPi --------------------------
	.section	.nv.constant0._Z10bestResult7FSS_ParPi,"a",@progbits
	.sectionflags	@""
	.align	4
.nv.constant0._Z10bestResult7FSS_ParPi:
	.zero		1144


//--------------------- .nv.constant0._Z9maiorPeso7FSS_ParPi --------------------------
	.section	.nv.constant0._Z9maiorPeso7FSS_ParPi,"a",@progbits
	.sectionflags	@""
	.align	4
.nv.constant0._Z9maiorPeso7FSS_ParPi:
	.zero		1144


//--------------------- .nv.constant0._Z14baricentroAux27FSS_ParPi --------------------------
	.section	.nv.constant0._Z14baricentroAux27FSS_ParPi,"a",@progbits
	.sectionflags	@""
	.align	4
.nv.constant0._Z14baricentroAux27FSS_ParPi:
	.zero		1144


//--------------------- .nv.constant0._Z10baricentro7FSS_ParPi --------------------------
	.section	.nv.constant0._Z10baricentro7FSS_ParPi,"a",@progbits
	.sectionflags	@""
	.align	4
.nv.constant0._Z10baricentro7FSS_ParPi:
	.zero		1144


//--------------------- .nv.constant0._Z13baricentroAux7FSS_ParPi --------------------------
	.section	.nv.constant0._Z13baricentroAux7FSS_ParPi,"a",@progbits
	.sectionflags	@""
	.align	4
.nv.constant0._Z13baricentroAux7FSS_ParPi:
	.zero		1144


//--------------------- .nv.constant0._Z6direcI7FSS_ParPi --------------------------
	.section	.nv.constant0._Z6direcI7FSS_ParPi,"a",@progbits
	.sectionflags	@""
	.align	4
.nv.constant0._Z6direcI7FSS_ParPi:
	.zero		1144


//--------------------- .nv.constant0._Z10direcIAux27FSS_ParPi --------------------------
	.section	.nv.constant0._Z10direcIAux27FSS_ParPi,"a",@progbits
	.sectionflags	@""
	.align	4
.nv.constant0._Z10direcIAux27FSS_ParPi:
	.zero		1144


//--------------------- .nv.constant0._Z9direcIAux7FSS_ParPi --------------------------
	.section	.nv.constant0._Z9direcIAux7FSS_ParPi,"a",@progbits
	.sectionflags	@""
	.align	4
.nv.constant0._Z9direcIAux7FSS_ParPi:
	.zero		1144


//--------------------- SYMBOLS --------------------------

	.type		.nv.reservedSmem.offset0,@object
	.size		.nv.reservedSmem.offset0,0x4
	.type		vprintf,@function
